//
// Generated by NVIDIA NVVM Compiler
//
// Compiler Build ID: CL-36424714
// Cuda compilation tools, release 13.0, V13.0.88
// Based on NVVM 20.0.0
//

.version 9.0
.target sm_100
.address_size 64

	// .globl	_Z16InitialiseDeviceP6float4S0_PjS1_S1_S1_ii
.extern .func  (.param .b32 func_retval0) vprintf
(
	.param .b64 vprintf_param_0,
	.param .b64 vprintf_param_1
)
;
// _ZZN3cub18CUB_300001_SM_10006detail10radix_sort31DeviceRadixSortSingleTileKernelINS1_5radix10policy_hubIjjyE10Policy1000ELNS0_9SortOrderE0EjjyNS1_21identity_decomposer_tEEEvPKT1_PSA_PKT2_PSE_T3_iiT4_E12temp_storage has been demoted
// _ZZN3cub18CUB_300001_SM_10006detail10radix_sort30DeviceRadixSortHistogramKernelINS1_5radix10policy_hubIjjyE10Policy1000ELNS0_9SortOrderE0EjyNS1_21identity_decomposer_tEEEvPT2_PKT1_SA_iiT3_E12temp_storage has been demoted
// _ZZN3cub18CUB_300001_SM_10006detail10radix_sort33DeviceRadixSortExclusiveSumKernelINS1_5radix10policy_hubIjjyE10Policy1000EyEEvPT0_E12temp_storage has been demoted
// _ZZN3cub18CUB_300001_SM_10006detail10radix_sort29DeviceRadixSortOnesweepKernelINS1_5radix10policy_hubIjjyE10Policy1000ELNS0_9SortOrderE0EjjyiiNS1_21identity_decomposer_tEEEvPT5_SB_PT3_PKSC_PT1_PKSG_PT2_PKSK_T4_iiT6_E1s has been demoted
.global .align 1 .b8 _ZN34_INTERNAL_1f6379ab_4_k_cu_3937fdce4cuda3std3__45__cpo5beginE[1];
.global .align 1 .b8 _ZN34_INTERNAL_1f6379ab_4_k_cu_3937fdce4cuda3std3__45__cpo3endE[1];
.global .align 1 .b8 _ZN34_INTERNAL_1f6379ab_4_k_cu_3937fdce4cuda3std3__45__cpo6cbeginE[1];
.global .align 1 .b8 _ZN34_INTERNAL_1f6379ab_4_k_cu_3937fdce4cuda3std3__45__cpo4cendE[1];
.global .align 1 .b8 _ZN34_INTERNAL_1f6379ab_4_k_cu_3937fdce4cuda3std3__45__cpo6rbeginE[1];
.global .align 1 .b8 _ZN34_INTERNAL_1f6379ab_4_k_cu_3937fdce4cuda3std3__45__cpo4rendE[1];
.global .align 1 .b8 _ZN34_INTERNAL_1f6379ab_4_k_cu_3937fdce4cuda3std3__45__cpo7crbeginE[1];
.global .align 1 .b8 _ZN34_INTERNAL_1f6379ab_4_k_cu_3937fdce4cuda3std3__45__cpo5crendE[1];
.global .align 1 .b8 _ZN34_INTERNAL_1f6379ab_4_k_cu_3937fdce4cuda3std3__436_GLOBAL__N__1f6379ab_4_k_cu_3937fdce6ignoreE[1];
.global .align 1 .b8 _ZN34_INTERNAL_1f6379ab_4_k_cu_3937fdce4cuda3std3__419piecewise_constructE[1];
.global .align 1 .b8 _ZN34_INTERNAL_1f6379ab_4_k_cu_3937fdce4cuda3std3__48in_placeE[1];
.global .align 1 .b8 _ZN34_INTERNAL_1f6379ab_4_k_cu_3937fdce4cuda3std3__420unreachable_sentinelE[1];
.global .align 1 .b8 _ZN34_INTERNAL_1f6379ab_4_k_cu_3937fdce4cuda3std3__47nulloptE[1];
.global .align 1 .b8 _ZN34_INTERNAL_1f6379ab_4_k_cu_3937fdce4cuda3std3__48unexpectE[1];
.global .align 1 .b8 _ZN34_INTERNAL_1f6379ab_4_k_cu_3937fdce4cuda3std6ranges3__45__cpo4swapE[1];
.global .align 1 .b8 _ZN34_INTERNAL_1f6379ab_4_k_cu_3937fdce4cuda3std6ranges3__45__cpo9iter_moveE[1];
.global .align 1 .b8 _ZN34_INTERNAL_1f6379ab_4_k_cu_3937fdce4cuda3std6ranges3__45__cpo5beginE[1];
.global .align 1 .b8 _ZN34_INTERNAL_1f6379ab_4_k_cu_3937fdce4cuda3std6ranges3__45__cpo3endE[1];
.global .align 1 .b8 _ZN34_INTERNAL_1f6379ab_4_k_cu_3937fdce4cuda3std6ranges3__45__cpo6cbeginE[1];
.global .align 1 .b8 _ZN34_INTERNAL_1f6379ab_4_k_cu_3937fdce4cuda3std6ranges3__45__cpo4cendE[1];
.global .align 1 .b8 _ZN34_INTERNAL_1f6379ab_4_k_cu_3937fdce4cuda3std6ranges3__45__cpo7advanceE[1];
.global .align 1 .b8 _ZN34_INTERNAL_1f6379ab_4_k_cu_3937fdce4cuda3std6ranges3__45__cpo9iter_swapE[1];
.global .align 1 .b8 _ZN34_INTERNAL_1f6379ab_4_k_cu_3937fdce4cuda3std6ranges3__45__cpo4nextE[1];
.global .align 1 .b8 _ZN34_INTERNAL_1f6379ab_4_k_cu_3937fdce4cuda3std6ranges3__45__cpo4prevE[1];
.global .align 1 .b8 _ZN34_INTERNAL_1f6379ab_4_k_cu_3937fdce4cuda3std6ranges3__45__cpo4dataE[1];
.global .align 1 .b8 _ZN34_INTERNAL_1f6379ab_4_k_cu_3937fdce4cuda3std6ranges3__45__cpo5cdataE[1];
.global .align 1 .b8 _ZN34_INTERNAL_1f6379ab_4_k_cu_3937fdce4cuda3std6ranges3__45__cpo4sizeE[1];
.global .align 1 .b8 _ZN34_INTERNAL_1f6379ab_4_k_cu_3937fdce4cuda3std6ranges3__45__cpo5ssizeE[1];
.global .align 1 .b8 _ZN34_INTERNAL_1f6379ab_4_k_cu_3937fdce4cuda3std6ranges3__45__cpo8distanceE[1];
.global .align 1 .b8 _ZN34_INTERNAL_1f6379ab_4_k_cu_3937fdce6thrust24THRUST_300001_SM_1000_NS8cuda_cub3parE[1];
.global .align 1 .b8 _ZN34_INTERNAL_1f6379ab_4_k_cu_3937fdce6thrust24THRUST_300001_SM_1000_NS8cuda_cub10par_nosyncE[1];
.global .align 1 .b8 _ZN34_INTERNAL_1f6379ab_4_k_cu_3937fdce6thrust24THRUST_300001_SM_1000_NS6system6detail10sequential3seqE[1];
.global .align 1 .b8 _ZN34_INTERNAL_1f6379ab_4_k_cu_3937fdce6thrust24THRUST_300001_SM_1000_NS6system3cpp3parE[1];
.global .align 1 .b8 _ZN34_INTERNAL_1f6379ab_4_k_cu_3937fdce6thrust24THRUST_300001_SM_1000_NS12placeholders2_1E[1];
.global .align 1 .b8 _ZN34_INTERNAL_1f6379ab_4_k_cu_3937fdce6thrust24THRUST_300001_SM_1000_NS12placeholders2_2E[1];
.global .align 1 .b8 _ZN34_INTERNAL_1f6379ab_4_k_cu_3937fdce6thrust24THRUST_300001_SM_1000_NS12placeholders2_3E[1];
.global .align 1 .b8 _ZN34_INTERNAL_1f6379ab_4_k_cu_3937fdce6thrust24THRUST_300001_SM_1000_NS12placeholders2_4E[1];
.global .align 1 .b8 _ZN34_INTERNAL_1f6379ab_4_k_cu_3937fdce6thrust24THRUST_300001_SM_1000_NS12placeholders2_5E[1];
.global .align 1 .b8 _ZN34_INTERNAL_1f6379ab_4_k_cu_3937fdce6thrust24THRUST_300001_SM_1000_NS12placeholders2_6E[1];
.global .align 1 .b8 _ZN34_INTERNAL_1f6379ab_4_k_cu_3937fdce6thrust24THRUST_300001_SM_1000_NS12placeholders2_7E[1];
.global .align 1 .b8 _ZN34_INTERNAL_1f6379ab_4_k_cu_3937fdce6thrust24THRUST_300001_SM_1000_NS12placeholders2_8E[1];
.global .align 1 .b8 _ZN34_INTERNAL_1f6379ab_4_k_cu_3937fdce6thrust24THRUST_300001_SM_1000_NS12placeholders2_9E[1];
.global .align 1 .b8 _ZN34_INTERNAL_1f6379ab_4_k_cu_3937fdce6thrust24THRUST_300001_SM_1000_NS12placeholders3_10E[1];
.global .align 1 .b8 _ZN34_INTERNAL_1f6379ab_4_k_cu_3937fdce6thrust24THRUST_300001_SM_1000_NS3seqE[1];
.global .align 1 .b8 _ZN34_INTERNAL_1f6379ab_4_k_cu_3937fdce6thrust24THRUST_300001_SM_1000_NS6deviceE[1];
.global .align 1 .b8 $str$2[76] = {37, 100, 44, 37, 100, 32, 115, 101, 112, 97, 114, 97, 116, 101, 100, 32, 98, 121, 32, 37, 102, 32, 40, 120, 49, 44, 121, 49, 44, 122, 49, 61, 37, 102, 44, 37, 102, 44, 37, 102, 32, 120, 50, 44, 121, 50, 44, 122, 50, 61, 37, 102, 44, 37, 102, 44, 37, 102, 32, 102, 111, 114, 99, 101, 61, 37, 102, 44, 37, 102, 44, 37, 102, 41, 10};

.visible .entry _Z16InitialiseDeviceP6float4S0_PjS1_S1_S1_ii(
	.param .u64 .ptr .align 1 _Z16InitialiseDeviceP6float4S0_PjS1_S1_S1_ii_param_0,
	.param .u64 .ptr .align 1 _Z16InitialiseDeviceP6float4S0_PjS1_S1_S1_ii_param_1,
	.param .u64 .ptr .align 1 _Z16InitialiseDeviceP6float4S0_PjS1_S1_S1_ii_param_2,
	.param .u64 .ptr .align 1 _Z16InitialiseDeviceP6float4S0_PjS1_S1_S1_ii_param_3,
	.param .u64 .ptr .align 1 _Z16InitialiseDeviceP6float4S0_PjS1_S1_S1_ii_param_4,
	.param .u64 .ptr .align 1 _Z16InitialiseDeviceP6float4S0_PjS1_S1_S1_ii_param_5,
	.param .u32 _Z16InitialiseDeviceP6float4S0_PjS1_S1_S1_ii_param_6,
	.param .u32 _Z16InitialiseDeviceP6float4S0_PjS1_S1_S1_ii_param_7
)
{
	.reg .pred 	%p<7>;
	.reg .b32 	%r<26>;
	.reg .b32 	%f<9>;
	.reg .b64 	%rd<21>;

	ld.param.u64 	%rd7, [_Z16InitialiseDeviceP6float4S0_PjS1_S1_S1_ii_param_0];
	ld.param.u64 	%rd8, [_Z16InitialiseDeviceP6float4S0_PjS1_S1_S1_ii_param_1];
	ld.param.u64 	%rd9, [_Z16InitialiseDeviceP6float4S0_PjS1_S1_S1_ii_param_2];
	ld.param.u64 	%rd10, [_Z16InitialiseDeviceP6float4S0_PjS1_S1_S1_ii_param_3];
	ld.param.u64 	%rd11, [_Z16InitialiseDeviceP6float4S0_PjS1_S1_S1_ii_param_4];
	ld.param.u64 	%rd12, [_Z16InitialiseDeviceP6float4S0_PjS1_S1_S1_ii_param_5];
	ld.param.u32 	%r10, [_Z16InitialiseDeviceP6float4S0_PjS1_S1_S1_ii_param_6];
	ld.param.u32 	%r9, [_Z16InitialiseDeviceP6float4S0_PjS1_S1_S1_ii_param_7];
	mov.u32 	%r1, %ntid.x;
	mov.u32 	%r11, %ctaid.x;
	mov.u32 	%r12, %tid.x;
	mul.lo.s32 	%r13, %r11, %r1;
	mad.lo.s32 	%r25, %r13, %r9, %r12;
	setp.lt.s32 	%p1, %r9, 1;
	setp.ge.s32 	%p2, %r25, %r10;
	or.pred  	%p3, %p1, %p2;
	@%p3 bra 	$L__BB0_3;
	mov.u32 	%r16, %nctaid.x;
	mul.lo.s32 	%r3, %r1, %r16;
	cvta.to.global.u64 	%rd1, %rd7;
	cvta.to.global.u64 	%rd2, %rd9;
	cvta.to.global.u64 	%rd3, %rd10;
	cvta.to.global.u64 	%rd4, %rd11;
	cvta.to.global.u64 	%rd5, %rd12;
	cvta.to.global.u64 	%rd6, %rd8;
	mov.b32 	%r24, 0;
$L__BB0_2:
	mul.wide.s32 	%rd13, %r25, 16;
	add.s64 	%rd14, %rd1, %rd13;
	.pragma "used_bytes_mask 4095";
	ld.global.v4.f32 	{%f1, %f2, %f3, %f4}, [%rd14];
	div.rn.f32 	%f5, %f1, 0f40400000;
	cvt.rzi.s32.f32 	%r17, %f5;
	div.rn.f32 	%f6, %f2, 0f40400000;
	cvt.rzi.s32.f32 	%r18, %f6;
	shl.b32 	%r19, %r17, 16;
	shl.b32 	%r20, %r18, 8;
	add.s32 	%r21, %r20, %r19;
	div.rn.f32 	%f7, %f3, 0f40400000;
	cvt.rzi.s32.f32 	%r22, %f7;
	add.s32 	%r23, %r21, %r22;
	mul.wide.s32 	%rd15, %r25, 4;
	add.s64 	%rd16, %rd2, %rd15;
	st.global.u32 	[%rd16], %r23;
	add.s64 	%rd17, %rd3, %rd15;
	st.global.u32 	[%rd17], %r25;
	add.s64 	%rd18, %rd4, %rd15;
	st.global.u32 	[%rd18], %r25;
	add.s64 	%rd19, %rd5, %rd15;
	st.global.u32 	[%rd19], %r25;
	add.s64 	%rd20, %rd6, %rd13;
	mov.f32 	%f8, 0f00000000;
	st.global.v4.f32 	[%rd20], {%f8, %f8, %f8, %f8};
	add.s32 	%r25, %r25, %r3;
	add.s32 	%r24, %r24, 1;
	setp.lt.s32 	%p4, %r24, %r9;
	setp.lt.s32 	%p5, %r25, %r10;
	and.pred  	%p6, %p4, %p5;
	@%p6 bra 	$L__BB0_2;
$L__BB0_3:
	ret;

}
	// .globl	_Z13InitCellStartPii
.visible .entry _Z13InitCellStartPii(
	.param .u64 .ptr .align 1 _Z13InitCellStartPii_param_0,
	.param .u32 _Z13InitCellStartPii_param_1
)
{
	.reg .pred 	%p<7>;
	.reg .b32 	%r<18>;
	.reg .b64 	%rd<5>;

	ld.param.u64 	%rd2, [_Z13InitCellStartPii_param_0];
	ld.param.u32 	%r8, [_Z13InitCellStartPii_param_1];
	mov.u32 	%r1, %ntid.x;
	mov.u32 	%r9, %ctaid.x;
	mov.u32 	%r10, %tid.x;
	mul.lo.s32 	%r11, %r9, %r1;
	mad.lo.s32 	%r17, %r11, %r8, %r10;
	setp.lt.s32 	%p1, %r8, 1;
	setp.gt.s32 	%p2, %r17, 16777215;
	or.pred  	%p3, %p1, %p2;
	@%p3 bra 	$L__BB1_3;
	mov.u32 	%r14, %nctaid.x;
	mul.lo.s32 	%r3, %r1, %r14;
	cvta.to.global.u64 	%rd1, %rd2;
	mov.b32 	%r16, 0;
$L__BB1_2:
	mul.wide.s32 	%rd3, %r17, 4;
	add.s64 	%rd4, %rd1, %rd3;
	mov.b32 	%r15, -1;
	st.global.u32 	[%rd4], %r15;
	add.s32 	%r17, %r17, %r3;
	add.s32 	%r16, %r16, 1;
	setp.lt.s32 	%p4, %r16, %r8;
	setp.lt.s32 	%p5, %r17, 16777216;
	and.pred  	%p6, %p4, %p5;
	@%p6 bra 	$L__BB1_2;
$L__BB1_3:
	ret;

}
	// .globl	_Z9ArrayCopyP6float4S0_S0_S0_PjPiS1_ii
.visible .entry _Z9ArrayCopyP6float4S0_S0_S0_PjPiS1_ii(
	.param .u64 .ptr .align 1 _Z9ArrayCopyP6float4S0_S0_S0_PjPiS1_ii_param_0,
	.param .u64 .ptr .align 1 _Z9ArrayCopyP6float4S0_S0_S0_PjPiS1_ii_param_1,
	.param .u64 .ptr .align 1 _Z9ArrayCopyP6float4S0_S0_S0_PjPiS1_ii_param_2,
	.param .u64 .ptr .align 1 _Z9ArrayCopyP6float4S0_S0_S0_PjPiS1_ii_param_3,
	.param .u64 .ptr .align 1 _Z9ArrayCopyP6float4S0_S0_S0_PjPiS1_ii_param_4,
	.param .u64 .ptr .align 1 _Z9ArrayCopyP6float4S0_S0_S0_PjPiS1_ii_param_5,
	.param .u64 .ptr .align 1 _Z9ArrayCopyP6float4S0_S0_S0_PjPiS1_ii_param_6,
	.param .u32 _Z9ArrayCopyP6float4S0_S0_S0_PjPiS1_ii_param_7,
	.param .u32 _Z9ArrayCopyP6float4S0_S0_S0_PjPiS1_ii_param_8
)
{
	.reg .pred 	%p<9>;
	.reg .b32 	%r<25>;
	.reg .b32 	%f<9>;
	.reg .b64 	%rd<29>;

	ld.param.u64 	%rd8, [_Z9ArrayCopyP6float4S0_S0_S0_PjPiS1_ii_param_0];
	ld.param.u64 	%rd9, [_Z9ArrayCopyP6float4S0_S0_S0_PjPiS1_ii_param_1];
	ld.param.u64 	%rd10, [_Z9ArrayCopyP6float4S0_S0_S0_PjPiS1_ii_param_2];
	ld.param.u64 	%rd11, [_Z9ArrayCopyP6float4S0_S0_S0_PjPiS1_ii_param_3];
	ld.param.u64 	%rd14, [_Z9ArrayCopyP6float4S0_S0_S0_PjPiS1_ii_param_4];
	ld.param.u64 	%rd12, [_Z9ArrayCopyP6float4S0_S0_S0_PjPiS1_ii_param_5];
	ld.param.u64 	%rd13, [_Z9ArrayCopyP6float4S0_S0_S0_PjPiS1_ii_param_6];
	ld.param.u32 	%r13, [_Z9ArrayCopyP6float4S0_S0_S0_PjPiS1_ii_param_7];
	ld.param.u32 	%r12, [_Z9ArrayCopyP6float4S0_S0_S0_PjPiS1_ii_param_8];
	cvta.to.global.u64 	%rd1, %rd14;
	mov.u32 	%r1, %ntid.x;
	mov.u32 	%r14, %ctaid.x;
	mov.u32 	%r15, %tid.x;
	mul.lo.s32 	%r16, %r14, %r1;
	mad.lo.s32 	%r23, %r16, %r12, %r15;
	setp.lt.s32 	%p1, %r12, 1;
	setp.ge.s32 	%p2, %r23, %r13;
	or.pred  	%p3, %p1, %p2;
	@%p3 bra 	$L__BB2_7;
	mov.u32 	%r19, %nctaid.x;
	mul.lo.s32 	%r3, %r1, %r19;
	cvta.to.global.u64 	%rd2, %rd13;
	cvta.to.global.u64 	%rd3, %rd8;
	cvta.to.global.u64 	%rd4, %rd9;
	cvta.to.global.u64 	%rd5, %rd10;
	cvta.to.global.u64 	%rd6, %rd11;
	cvta.to.global.u64 	%rd7, %rd12;
	mov.b32 	%r22, 0;
$L__BB2_2:
	mul.wide.s32 	%rd15, %r23, 4;
	add.s64 	%rd16, %rd2, %rd15;
	ld.global.u32 	%r20, [%rd16];
	mul.wide.s32 	%rd17, %r23, 16;
	add.s64 	%rd18, %rd4, %rd17;
	mul.wide.u32 	%rd19, %r20, 16;
	add.s64 	%rd20, %rd3, %rd19;
	ld.global.v4.f32 	{%f1, %f2, %f3, %f4}, [%rd20];
	st.global.v4.f32 	[%rd18], {%f1, %f2, %f3, %f4};
	add.s64 	%rd21, %rd6, %rd17;
	add.s64 	%rd22, %rd5, %rd19;
	ld.global.v4.f32 	{%f5, %f6, %f7, %f8}, [%rd22];
	st.global.v4.f32 	[%rd21], {%f5, %f6, %f7, %f8};
	setp.ne.s32 	%p4, %r23, 0;
	@%p4 bra 	$L__BB2_4;
	add.s64 	%rd26, %rd1, %rd15;
	ld.global.u32 	%r24, [%rd26];
	bra.uni 	$L__BB2_5;
$L__BB2_4:
	add.s64 	%rd24, %rd1, %rd15;
	ld.global.u32 	%r24, [%rd24];
	ld.global.u32 	%r21, [%rd24+-4];
	setp.eq.s32 	%p5, %r24, %r21;
	@%p5 bra 	$L__BB2_6;
$L__BB2_5:
	mul.wide.u32 	%rd27, %r24, 4;
	add.s64 	%rd28, %rd7, %rd27;
	st.global.u32 	[%rd28], %r23;
$L__BB2_6:
	add.s32 	%r23, %r23, %r3;
	add.s32 	%r22, %r22, 1;
	setp.lt.s32 	%p6, %r22, %r12;
	setp.lt.s32 	%p7, %r23, %r13;
	and.pred  	%p8, %p6, %p7;
	@%p8 bra 	$L__BB2_2;
$L__BB2_7:
	ret;

}
	// .globl	_Z16UpdateTrackIndexPjS_S_S_ii
.visible .entry _Z16UpdateTrackIndexPjS_S_S_ii(
	.param .u64 .ptr .align 1 _Z16UpdateTrackIndexPjS_S_S_ii_param_0,
	.param .u64 .ptr .align 1 _Z16UpdateTrackIndexPjS_S_S_ii_param_1,
	.param .u64 .ptr .align 1 _Z16UpdateTrackIndexPjS_S_S_ii_param_2,
	.param .u64 .ptr .align 1 _Z16UpdateTrackIndexPjS_S_S_ii_param_3,
	.param .u32 _Z16UpdateTrackIndexPjS_S_S_ii_param_4,
	.param .u32 _Z16UpdateTrackIndexPjS_S_S_ii_param_5
)
{
	.reg .pred 	%p<7>;
	.reg .b32 	%r<21>;
	.reg .b64 	%rd<16>;

	ld.param.u64 	%rd5, [_Z16UpdateTrackIndexPjS_S_S_ii_param_0];
	ld.param.u64 	%rd6, [_Z16UpdateTrackIndexPjS_S_S_ii_param_1];
	ld.param.u64 	%rd7, [_Z16UpdateTrackIndexPjS_S_S_ii_param_2];
	ld.param.u64 	%rd8, [_Z16UpdateTrackIndexPjS_S_S_ii_param_3];
	ld.param.u32 	%r10, [_Z16UpdateTrackIndexPjS_S_S_ii_param_4];
	ld.param.u32 	%r9, [_Z16UpdateTrackIndexPjS_S_S_ii_param_5];
	mov.u32 	%r1, %ntid.x;
	mov.u32 	%r11, %ctaid.x;
	mov.u32 	%r12, %tid.x;
	mul.lo.s32 	%r13, %r11, %r1;
	mad.lo.s32 	%r20, %r13, %r9, %r12;
	setp.lt.s32 	%p1, %r9, 1;
	setp.ge.s32 	%p2, %r20, %r10;
	or.pred  	%p3, %p1, %p2;
	@%p3 bra 	$L__BB3_3;
	mov.u32 	%r16, %nctaid.x;
	mul.lo.s32 	%r3, %r1, %r16;
	cvta.to.global.u64 	%rd1, %rd5;
	cvta.to.global.u64 	%rd2, %rd6;
	cvta.to.global.u64 	%rd3, %rd7;
	cvta.to.global.u64 	%rd4, %rd8;
	mov.b32 	%r19, 0;
$L__BB3_2:
	mul.wide.s32 	%rd9, %r20, 4;
	add.s64 	%rd10, %rd1, %rd9;
	ld.global.u32 	%r17, [%rd10];
	mul.wide.u32 	%rd11, %r17, 4;
	add.s64 	%rd12, %rd2, %rd11;
	ld.global.u32 	%r18, [%rd12];
	add.s64 	%rd13, %rd3, %rd9;
	st.global.u32 	[%rd13], %r18;
	mul.wide.u32 	%rd14, %r18, 4;
	add.s64 	%rd15, %rd4, %rd14;
	st.global.u32 	[%rd15], %r20;
	add.s32 	%r20, %r20, %r3;
	add.s32 	%r19, %r19, 1;
	setp.lt.s32 	%p4, %r19, %r9;
	setp.lt.s32 	%p5, %r20, %r10;
	and.pred  	%p6, %p4, %p5;
	@%p6 bra 	$L__BB3_2;
$L__BB3_3:
	ret;

}
	// .globl	_Z12ParticleMoveP6float4S0_S0_PjS1_ii
.visible .entry _Z12ParticleMoveP6float4S0_S0_PjS1_ii(
	.param .u64 .ptr .align 1 _Z12ParticleMoveP6float4S0_S0_PjS1_ii_param_0,
	.param .u64 .ptr .align 1 _Z12ParticleMoveP6float4S0_S0_PjS1_ii_param_1,
	.param .u64 .ptr .align 1 _Z12ParticleMoveP6float4S0_S0_PjS1_ii_param_2,
	.param .u64 .ptr .align 1 _Z12ParticleMoveP6float4S0_S0_PjS1_ii_param_3,
	.param .u64 .ptr .align 1 _Z12ParticleMoveP6float4S0_S0_PjS1_ii_param_4,
	.param .u32 _Z12ParticleMoveP6float4S0_S0_PjS1_ii_param_5,
	.param .u32 _Z12ParticleMoveP6float4S0_S0_PjS1_ii_param_6
)
{
	.reg .pred 	%p<13>;
	.reg .b32 	%r<35>;
	.reg .b32 	%f<38>;
	.reg .b64 	%rd<18>;

	ld.param.u64 	%rd8, [_Z12ParticleMoveP6float4S0_S0_PjS1_ii_param_0];
	ld.param.u64 	%rd9, [_Z12ParticleMoveP6float4S0_S0_PjS1_ii_param_1];
	ld.param.u64 	%rd10, [_Z12ParticleMoveP6float4S0_S0_PjS1_ii_param_2];
	ld.param.u64 	%rd11, [_Z12ParticleMoveP6float4S0_S0_PjS1_ii_param_3];
	ld.param.u64 	%rd12, [_Z12ParticleMoveP6float4S0_S0_PjS1_ii_param_4];
	ld.param.u32 	%r10, [_Z12ParticleMoveP6float4S0_S0_PjS1_ii_param_5];
	ld.param.u32 	%r9, [_Z12ParticleMoveP6float4S0_S0_PjS1_ii_param_6];
	mov.u32 	%r1, %ntid.x;
	mov.u32 	%r11, %ctaid.x;
	mov.u32 	%r12, %tid.x;
	mul.lo.s32 	%r13, %r11, %r1;
	mad.lo.s32 	%r34, %r13, %r9, %r12;
	setp.lt.s32 	%p1, %r9, 1;
	setp.ge.s32 	%p2, %r34, %r10;
	or.pred  	%p3, %p1, %p2;
	@%p3 bra 	$L__BB4_15;
	mov.u32 	%r16, %nctaid.x;
	mul.lo.s32 	%r3, %r1, %r16;
	cvta.to.global.u64 	%rd1, %rd10;
	cvta.to.global.u64 	%rd2, %rd9;
	cvta.to.global.u64 	%rd3, %rd8;
	cvta.to.global.u64 	%rd4, %rd11;
	cvta.to.global.u64 	%rd5, %rd12;
	mov.b32 	%r33, 0;
$L__BB4_2:
	mul.wide.s32 	%rd13, %r34, 16;
	add.s64 	%rd14, %rd1, %rd13;
	.pragma "used_bytes_mask 4095";
	ld.global.v4.f32 	{%f4, %f5, %f6, %f7}, [%rd14];
	add.s64 	%rd6, %rd2, %rd13;
	.pragma "used_bytes_mask 4095";
	ld.global.v4.f32 	{%f8, %f9, %f10, %f11}, [%rd6];
	add.f32 	%f12, %f4, %f8;
	add.f32 	%f13, %f5, %f9;
	add.f32 	%f14, %f6, %f10;
	mul.f32 	%f15, %f12, 0f3F666666;
	mul.f32 	%f16, %f13, 0f3F666666;
	st.global.v2.f32 	[%rd6], {%f15, %f16};
	mul.f32 	%f17, %f14, 0f3F666666;
	st.global.f32 	[%rd6+8], %f17;
	add.s64 	%rd7, %rd3, %rd13;
	.pragma "used_bytes_mask 4095";
	ld.global.v4.f32 	{%f18, %f19, %f20, %f21}, [%rd7];
	add.f32 	%f22, %f15, %f18;
	add.f32 	%f23, %f16, %f19;
	st.global.v2.f32 	[%rd7], {%f22, %f23};
	add.f32 	%f24, %f17, %f20;
	st.global.f32 	[%rd7+8], %f24;
	mov.f32 	%f25, 0fBA03126F;
	mov.f32 	%f26, 0f00000000;
	st.global.v4.f32 	[%rd14], {%f26, %f25, %f26, %f26};
	ld.global.f32 	%f27, [%rd7];
	setp.ltu.f32 	%p4, %f27, 0f443FFF5C;
	@%p4 bra 	$L__BB4_4;
	mov.b32 	%r17, 1145044828;
	st.global.u32 	[%rd7], %r17;
	mov.b32 	%r18, 0;
	st.global.u32 	[%rd6], %r18;
$L__BB4_4:
	ld.global.f32 	%f28, [%rd7+4];
	setp.ltu.f32 	%p5, %f28, 0f443FFF5C;
	@%p5 bra 	$L__BB4_6;
	mov.b32 	%r19, 1145044828;
	st.global.u32 	[%rd7+4], %r19;
	mov.b32 	%r20, 0;
	st.global.u32 	[%rd6+4], %r20;
$L__BB4_6:
	ld.global.f32 	%f29, [%rd7+8];
	setp.ltu.f32 	%p6, %f29, 0f443FFF5C;
	@%p6 bra 	$L__BB4_8;
	mov.b32 	%r21, 1145044828;
	st.global.u32 	[%rd7+8], %r21;
	mov.b32 	%r22, 0;
	st.global.u32 	[%rd6+8], %r22;
$L__BB4_8:
	ld.global.f32 	%f30, [%rd7];
	setp.geu.f32 	%p7, %f30, 0f00000000;
	@%p7 bra 	$L__BB4_10;
	mov.b32 	%r23, 0;
	st.global.u32 	[%rd7], %r23;
	st.global.u32 	[%rd6], %r23;
$L__BB4_10:
	ld.global.f32 	%f31, [%rd7+4];
	setp.geu.f32 	%p8, %f31, 0f00000000;
	@%p8 bra 	$L__BB4_12;
	mov.b32 	%r24, 0;
	st.global.u32 	[%rd7+4], %r24;
	st.global.u32 	[%rd6+4], %r24;
$L__BB4_12:
	ld.global.f32 	%f37, [%rd7+8];
	setp.geu.f32 	%p9, %f37, 0f00000000;
	@%p9 bra 	$L__BB4_14;
	mov.b32 	%r25, 0;
	st.global.u32 	[%rd7+8], %r25;
	st.global.u32 	[%rd6+8], %r25;
	ld.global.f32 	%f37, [%rd7+8];
$L__BB4_14:
	ld.global.v2.f32 	{%f32, %f33}, [%rd7];
	div.rn.f32 	%f34, %f32, 0f40400000;
	cvt.rzi.s32.f32 	%r26, %f34;
	div.rn.f32 	%f35, %f33, 0f40400000;
	cvt.rzi.s32.f32 	%r27, %f35;
	shl.b32 	%r28, %r26, 16;
	shl.b32 	%r29, %r27, 8;
	add.s32 	%r30, %r29, %r28;
	div.rn.f32 	%f36, %f37, 0f40400000;
	cvt.rzi.s32.f32 	%r31, %f36;
	add.s32 	%r32, %r30, %r31;
	mul.wide.s32 	%rd15, %r34, 4;
	add.s64 	%rd16, %rd4, %rd15;
	st.global.u32 	[%rd16], %r32;
	add.s64 	%rd17, %rd5, %rd15;
	st.global.u32 	[%rd17], %r34;
	add.s32 	%r34, %r34, %r3;
	add.s32 	%r33, %r33, 1;
	setp.lt.s32 	%p10, %r33, %r9;
	setp.lt.s32 	%p11, %r34, %r10;
	and.pred  	%p12, %p10, %p11;
	@%p12 bra 	$L__BB4_2;
$L__BB4_15:
	ret;

}
	// .globl	_Z15CountNeighboursP6float4PjPiS2_S1_ii
.visible .entry _Z15CountNeighboursP6float4PjPiS2_S1_ii(
	.param .u64 .ptr .align 1 _Z15CountNeighboursP6float4PjPiS2_S1_ii_param_0,
	.param .u64 .ptr .align 1 _Z15CountNeighboursP6float4PjPiS2_S1_ii_param_1,
	.param .u64 .ptr .align 1 _Z15CountNeighboursP6float4PjPiS2_S1_ii_param_2,
	.param .u64 .ptr .align 1 _Z15CountNeighboursP6float4PjPiS2_S1_ii_param_3,
	.param .u64 .ptr .align 1 _Z15CountNeighboursP6float4PjPiS2_S1_ii_param_4,
	.param .u32 _Z15CountNeighboursP6float4PjPiS2_S1_ii_param_5,
	.param .u32 _Z15CountNeighboursP6float4PjPiS2_S1_ii_param_6
)
{
	.reg .pred 	%p<55>;
	.reg .b32 	%r<98>;
	.reg .b32 	%f<38>;
	.reg .b64 	%rd<37>;

	ld.param.u64 	%rd6, [_Z15CountNeighboursP6float4PjPiS2_S1_ii_param_0];
	ld.param.u64 	%rd7, [_Z15CountNeighboursP6float4PjPiS2_S1_ii_param_1];
	ld.param.u64 	%rd8, [_Z15CountNeighboursP6float4PjPiS2_S1_ii_param_2];
	ld.param.u32 	%r53, [_Z15CountNeighboursP6float4PjPiS2_S1_ii_param_5];
	ld.param.u32 	%r52, [_Z15CountNeighboursP6float4PjPiS2_S1_ii_param_6];
	cvta.to.global.u64 	%rd1, %rd7;
	cvta.to.global.u64 	%rd2, %rd8;
	cvta.to.global.u64 	%rd3, %rd6;
	mov.u32 	%r54, %ntid.x;
	mov.u32 	%r55, %ctaid.x;
	mov.u32 	%r56, %tid.x;
	mul.lo.s32 	%r57, %r55, %r54;
	mad.lo.s32 	%r79, %r57, %r52, %r56;
	setp.lt.s32 	%p2, %r52, 1;
	setp.ge.s32 	%p3, %r79, %r53;
	or.pred  	%p4, %p2, %p3;
	@%p4 bra 	$L__BB5_26;
	neg.s32 	%r2, %r53;
	mov.b32 	%r78, 0;
$L__BB5_2:
	mul.wide.s32 	%rd9, %r79, 16;
	add.s64 	%rd10, %rd3, %rd9;
	.pragma "used_bytes_mask 4095";
	ld.global.v4.f32 	{%f1, %f2, %f3, %f4}, [%rd10];
	div.rn.f32 	%f5, %f1, 0f40400000;
	cvt.rzi.s32.f32 	%r5, %f5;
	div.rn.f32 	%f6, %f2, 0f40400000;
	cvt.rzi.s32.f32 	%r6, %f6;
	div.rn.f32 	%f7, %f3, 0f40400000;
	cvt.rzi.s32.f32 	%r7, %f7;
	add.s32 	%r8, %r7, 1;
	mov.b32 	%r93, 0;
	mov.b32 	%r80, -1;
$L__BB5_3:
	add.s32 	%r11, %r80, %r5;
	shl.b32 	%r12, %r11, 16;
	mov.b32 	%r82, -1;
$L__BB5_4:
	setp.gt.s32 	%p5, %r11, 255;
	add.s32 	%r15, %r82, %r6;
	or.b32  	%r63, %r11, %r15;
	setp.gt.s32 	%p6, %r7, 256;
	setp.lt.s32 	%p7, %r7, 1;
	setp.lt.s32 	%p1, %r63, 0;
	setp.gt.s32 	%p8, %r15, 255;
	shl.b32 	%r64, %r15, 8;
	add.s32 	%r16, %r64, %r12;
	or.pred  	%p9, %p1, %p7;
	or.pred  	%p10, %p5, %p9;
	or.pred  	%p11, %p10, %p8;
	or.pred  	%p12, %p11, %p6;
	@%p12 bra 	$L__BB5_11;
	add.s32 	%r65, %r7, %r16;
	add.s32 	%r17, %r65, -1;
	mul.wide.u32 	%rd11, %r17, 4;
	add.s64 	%rd12, %rd2, %rd11;
	ld.global.u32 	%r87, [%rd12];
	setp.eq.s32 	%p13, %r87, -1;
	setp.ge.s32 	%p14, %r87, %r53;
	or.pred  	%p15, %p13, %p14;
	@%p15 bra 	$L__BB5_11;
	add.s32 	%r85, %r2, %r87;
	sub.s32 	%r84, %r87, %r79;
$L__BB5_7:
	mul.wide.s32 	%rd13, %r87, 4;
	add.s64 	%rd14, %rd1, %rd13;
	ld.global.u32 	%r66, [%rd14];
	setp.ne.s32 	%p16, %r66, %r17;
	@%p16 bra 	$L__BB5_11;
	setp.eq.s32 	%p17, %r84, 0;
	@%p17 bra 	$L__BB5_10;
	mul.wide.s32 	%rd15, %r87, 16;
	add.s64 	%rd16, %rd3, %rd15;
	.pragma "used_bytes_mask 4095";
	ld.global.v4.f32 	{%f8, %f9, %f10, %f11}, [%rd16];
	sub.f32 	%f12, %f8, %f1;
	sub.f32 	%f13, %f9, %f2;
	sub.f32 	%f14, %f10, %f3;
	mul.f32 	%f15, %f13, %f13;
	fma.rn.f32 	%f16, %f12, %f12, %f15;
	fma.rn.f32 	%f17, %f14, %f14, %f16;
	setp.lt.f32 	%p18, %f17, 0f40066666;
	selp.u32 	%r67, 1, 0, %p18;
	add.s32 	%r93, %r93, %r67;
$L__BB5_10:
	add.s32 	%r87, %r87, 1;
	add.s32 	%r85, %r85, 1;
	setp.ne.s32 	%p19, %r85, 0;
	add.s32 	%r84, %r84, 1;
	@%p19 bra 	$L__BB5_7;
$L__BB5_11:
	setp.gt.s32 	%p20, %r15, 255;
	setp.gt.s32 	%p21, %r11, 255;
	setp.gt.s32 	%p22, %r7, 255;
	setp.lt.s32 	%p23, %r7, 0;
	or.pred  	%p24, %p1, %p23;
	or.pred  	%p25, %p21, %p24;
	or.pred  	%p26, %p25, %p20;
	or.pred  	%p27, %p26, %p22;
	@%p27 bra 	$L__BB5_17;
	add.s32 	%r31, %r16, %r7;
	mul.wide.u32 	%rd17, %r31, 4;
	add.s64 	%rd18, %rd2, %rd17;
	ld.global.u32 	%r91, [%rd18];
	setp.eq.s32 	%p28, %r91, -1;
	setp.ge.s32 	%p29, %r91, %r53;
	or.pred  	%p30, %p28, %p29;
	@%p30 bra 	$L__BB5_17;
$L__BB5_13:
	mul.wide.s32 	%rd19, %r91, 4;
	add.s64 	%rd20, %rd1, %rd19;
	ld.global.u32 	%r68, [%rd20];
	setp.ne.s32 	%p31, %r68, %r31;
	@%p31 bra 	$L__BB5_17;
	setp.eq.s32 	%p32, %r91, %r79;
	@%p32 bra 	$L__BB5_16;
	mul.wide.s32 	%rd21, %r91, 16;
	add.s64 	%rd22, %rd3, %rd21;
	.pragma "used_bytes_mask 4095";
	ld.global.v4.f32 	{%f18, %f19, %f20, %f21}, [%rd22];
	sub.f32 	%f22, %f18, %f1;
	sub.f32 	%f23, %f19, %f2;
	sub.f32 	%f24, %f20, %f3;
	mul.f32 	%f25, %f23, %f23;
	fma.rn.f32 	%f26, %f22, %f22, %f25;
	fma.rn.f32 	%f27, %f24, %f24, %f26;
	setp.lt.f32 	%p33, %f27, 0f40066666;
	selp.u32 	%r69, 1, 0, %p33;
	add.s32 	%r93, %r93, %r69;
$L__BB5_16:
	add.s32 	%r91, %r91, 1;
	setp.ne.s32 	%p34, %r91, %r53;
	@%p34 bra 	$L__BB5_13;
$L__BB5_17:
	setp.gt.s32 	%p35, %r15, 255;
	setp.gt.s32 	%p36, %r11, 255;
	setp.gt.s32 	%p37, %r7, 254;
	setp.lt.s32 	%p38, %r7, -1;
	or.pred  	%p39, %p1, %p38;
	or.pred  	%p40, %p36, %p39;
	or.pred  	%p41, %p40, %p35;
	or.pred  	%p42, %p41, %p37;
	@%p42 bra 	$L__BB5_23;
	add.s32 	%r39, %r16, %r8;
	mul.wide.u32 	%rd23, %r39, 4;
	add.s64 	%rd24, %rd2, %rd23;
	ld.global.u32 	%r95, [%rd24];
	setp.eq.s32 	%p43, %r95, -1;
	setp.ge.s32 	%p44, %r95, %r53;
	or.pred  	%p45, %p43, %p44;
	@%p45 bra 	$L__BB5_23;
$L__BB5_19:
	mul.wide.s32 	%rd25, %r95, 4;
	add.s64 	%rd26, %rd1, %rd25;
	ld.global.u32 	%r70, [%rd26];
	setp.ne.s32 	%p46, %r70, %r39;
	@%p46 bra 	$L__BB5_23;
	setp.eq.s32 	%p47, %r95, %r79;
	@%p47 bra 	$L__BB5_22;
	mul.wide.s32 	%rd27, %r95, 16;
	add.s64 	%rd28, %rd3, %rd27;
	.pragma "used_bytes_mask 4095";
	ld.global.v4.f32 	{%f28, %f29, %f30, %f31}, [%rd28];
	sub.f32 	%f32, %f28, %f1;
	sub.f32 	%f33, %f29, %f2;
	sub.f32 	%f34, %f30, %f3;
	mul.f32 	%f35, %f33, %f33;
	fma.rn.f32 	%f36, %f32, %f32, %f35;
	fma.rn.f32 	%f37, %f34, %f34, %f36;
	setp.lt.f32 	%p48, %f37, 0f40066666;
	selp.u32 	%r71, 1, 0, %p48;
	add.s32 	%r93, %r93, %r71;
$L__BB5_22:
	add.s32 	%r95, %r95, 1;
	setp.ne.s32 	%p49, %r95, %r53;
	@%p49 bra 	$L__BB5_19;
$L__BB5_23:
	add.s32 	%r82, %r82, 1;
	setp.ne.s32 	%p50, %r82, 2;
	@%p50 bra 	$L__BB5_4;
	add.s32 	%r80, %r80, 1;
	setp.ne.s32 	%p51, %r80, 2;
	@%p51 bra 	$L__BB5_3;
	ld.param.u32 	%r77, [_Z15CountNeighboursP6float4PjPiS2_S1_ii_param_6];
	ld.param.u64 	%rd36, [_Z15CountNeighboursP6float4PjPiS2_S1_ii_param_4];
	ld.param.u64 	%rd35, [_Z15CountNeighboursP6float4PjPiS2_S1_ii_param_3];
	cvta.to.global.u64 	%rd29, %rd36;
	mul.wide.s32 	%rd30, %r79, 4;
	add.s64 	%rd31, %rd29, %rd30;
	ld.global.u32 	%r72, [%rd31];
	cvta.to.global.u64 	%rd32, %rd35;
	mul.wide.u32 	%rd33, %r72, 4;
	add.s64 	%rd34, %rd32, %rd33;
	st.global.u32 	[%rd34], %r93;
	mov.u32 	%r73, %ntid.x;
	mov.u32 	%r74, %nctaid.x;
	mul.lo.s32 	%r75, %r73, %r74;
	add.s32 	%r79, %r79, %r75;
	add.s32 	%r78, %r78, 1;
	setp.lt.s32 	%p52, %r78, %r77;
	setp.lt.s32 	%p53, %r79, %r53;
	and.pred  	%p54, %p52, %p53;
	@%p54 bra 	$L__BB5_2;
$L__BB5_26:
	ret;

}
	// .globl	_Z20InitialiseNeighboursP6float4PjPiS2_P5uint2PfS1_ii
.visible .entry _Z20InitialiseNeighboursP6float4PjPiS2_P5uint2PfS1_ii(
	.param .u64 .ptr .align 1 _Z20InitialiseNeighboursP6float4PjPiS2_P5uint2PfS1_ii_param_0,
	.param .u64 .ptr .align 1 _Z20InitialiseNeighboursP6float4PjPiS2_P5uint2PfS1_ii_param_1,
	.param .u64 .ptr .align 1 _Z20InitialiseNeighboursP6float4PjPiS2_P5uint2PfS1_ii_param_2,
	.param .u64 .ptr .align 1 _Z20InitialiseNeighboursP6float4PjPiS2_P5uint2PfS1_ii_param_3,
	.param .u64 .ptr .align 1 _Z20InitialiseNeighboursP6float4PjPiS2_P5uint2PfS1_ii_param_4,
	.param .u64 .ptr .align 1 _Z20InitialiseNeighboursP6float4PjPiS2_P5uint2PfS1_ii_param_5,
	.param .u64 .ptr .align 1 _Z20InitialiseNeighboursP6float4PjPiS2_P5uint2PfS1_ii_param_6,
	.param .u32 _Z20InitialiseNeighboursP6float4PjPiS2_P5uint2PfS1_ii_param_7,
	.param .u32 _Z20InitialiseNeighboursP6float4PjPiS2_P5uint2PfS1_ii_param_8
)
{
	.reg .pred 	%p<55>;
	.reg .b32 	%r<112>;
	.reg .b32 	%f<53>;
	.reg .b64 	%rd<61>;

	ld.param.u64 	%rd10, [_Z20InitialiseNeighboursP6float4PjPiS2_P5uint2PfS1_ii_param_0];
	ld.param.u64 	%rd11, [_Z20InitialiseNeighboursP6float4PjPiS2_P5uint2PfS1_ii_param_1];
	ld.param.u64 	%rd12, [_Z20InitialiseNeighboursP6float4PjPiS2_P5uint2PfS1_ii_param_2];
	ld.param.u64 	%rd13, [_Z20InitialiseNeighboursP6float4PjPiS2_P5uint2PfS1_ii_param_3];
	ld.param.u64 	%rd14, [_Z20InitialiseNeighboursP6float4PjPiS2_P5uint2PfS1_ii_param_4];
	ld.param.u64 	%rd15, [_Z20InitialiseNeighboursP6float4PjPiS2_P5uint2PfS1_ii_param_5];
	ld.param.u64 	%rd16, [_Z20InitialiseNeighboursP6float4PjPiS2_P5uint2PfS1_ii_param_6];
	ld.param.u32 	%r50, [_Z20InitialiseNeighboursP6float4PjPiS2_P5uint2PfS1_ii_param_7];
	ld.param.u32 	%r49, [_Z20InitialiseNeighboursP6float4PjPiS2_P5uint2PfS1_ii_param_8];
	cvta.to.global.u64 	%rd1, %rd15;
	cvta.to.global.u64 	%rd2, %rd14;
	cvta.to.global.u64 	%rd3, %rd13;
	cvta.to.global.u64 	%rd4, %rd16;
	cvta.to.global.u64 	%rd5, %rd11;
	cvta.to.global.u64 	%rd6, %rd12;
	cvta.to.global.u64 	%rd7, %rd10;
	mov.u32 	%r51, %ntid.x;
	mov.u32 	%r52, %ctaid.x;
	mov.u32 	%r53, %tid.x;
	mul.lo.s32 	%r54, %r52, %r51;
	mad.lo.s32 	%r93, %r54, %r49, %r53;
	setp.lt.s32 	%p2, %r49, 1;
	setp.ge.s32 	%p3, %r93, %r50;
	or.pred  	%p4, %p2, %p3;
	@%p4 bra 	$L__BB6_29;
	mov.b32 	%r92, 0;
$L__BB6_2:
	mul.wide.s32 	%rd17, %r93, 16;
	add.s64 	%rd8, %rd7, %rd17;
	.pragma "used_bytes_mask 4095";
	ld.global.v4.f32 	{%f4, %f5, %f6, %f7}, [%rd8];
	div.rn.f32 	%f8, %f4, 0f40400000;
	cvt.rzi.s32.f32 	%r4, %f8;
	div.rn.f32 	%f9, %f5, 0f40400000;
	cvt.rzi.s32.f32 	%r5, %f9;
	div.rn.f32 	%f10, %f6, 0f40400000;
	cvt.rzi.s32.f32 	%r6, %f10;
	mul.wide.s32 	%rd18, %r93, 4;
	add.s64 	%rd9, %rd4, %rd18;
	mov.b32 	%r107, 0;
	mov.b32 	%r94, -1;
$L__BB6_3:
	add.s32 	%r9, %r94, %r4;
	mov.b32 	%r96, -1;
$L__BB6_4:
	setp.gt.s32 	%p5, %r9, 255;
	add.s32 	%r12, %r96, %r5;
	or.b32  	%r60, %r9, %r12;
	setp.gt.s32 	%p6, %r6, 256;
	setp.lt.s32 	%p7, %r6, 1;
	setp.lt.s32 	%p1, %r60, 0;
	setp.gt.s32 	%p8, %r12, 255;
	shl.b32 	%r61, %r12, 8;
	shl.b32 	%r62, %r9, 16;
	add.s32 	%r13, %r61, %r62;
	or.pred  	%p9, %p1, %p7;
	or.pred  	%p10, %p5, %p9;
	or.pred  	%p11, %p10, %p8;
	or.pred  	%p12, %p11, %p6;
	@%p12 bra 	$L__BB6_12;
	add.s32 	%r63, %r6, %r13;
	add.s32 	%r14, %r63, -1;
	mul.wide.u32 	%rd19, %r14, 4;
	add.s64 	%rd20, %rd6, %rd19;
	ld.global.u32 	%r101, [%rd20];
	setp.eq.s32 	%p13, %r101, -1;
	setp.ge.s32 	%p14, %r101, %r50;
	or.pred  	%p15, %p13, %p14;
	@%p15 bra 	$L__BB6_12;
	sub.s32 	%r99, %r101, %r50;
	sub.s32 	%r98, %r101, %r93;
$L__BB6_7:
	mul.wide.s32 	%rd21, %r101, 4;
	add.s64 	%rd22, %rd5, %rd21;
	ld.global.u32 	%r64, [%rd22];
	setp.ne.s32 	%p16, %r64, %r14;
	@%p16 bra 	$L__BB6_12;
	setp.eq.s32 	%p17, %r98, 0;
	@%p17 bra 	$L__BB6_11;
	mul.wide.s32 	%rd23, %r101, 16;
	add.s64 	%rd24, %rd7, %rd23;
	.pragma "used_bytes_mask 4095";
	ld.global.v4.f32 	{%f11, %f12, %f13, %f14}, [%rd24];
	.pragma "used_bytes_mask 4095";
	ld.global.v4.f32 	{%f15, %f16, %f17, %f18}, [%rd8];
	sub.f32 	%f19, %f11, %f15;
	sub.f32 	%f20, %f12, %f16;
	sub.f32 	%f21, %f13, %f17;
	mul.f32 	%f22, %f20, %f20;
	fma.rn.f32 	%f23, %f19, %f19, %f22;
	fma.rn.f32 	%f1, %f21, %f21, %f23;
	setp.geu.f32 	%p18, %f1, 0f40066666;
	@%p18 bra 	$L__BB6_11;
	ld.global.u32 	%r65, [%rd9];
	mul.wide.s32 	%rd25, %r101, 4;
	add.s64 	%rd26, %rd4, %rd25;
	ld.global.u32 	%r66, [%rd26];
	mul.wide.s32 	%rd27, %r65, 4;
	add.s64 	%rd28, %rd3, %rd27;
	ld.global.u32 	%r67, [%rd28];
	add.s32 	%r68, %r67, %r107;
	mul.wide.s32 	%rd29, %r68, 8;
	add.s64 	%rd30, %rd2, %rd29;
	st.global.v2.u32 	[%rd30], {%r65, %r66};
	sqrt.rn.f32 	%f24, %f1;
	mul.wide.s32 	%rd31, %r68, 4;
	add.s64 	%rd32, %rd1, %rd31;
	st.global.f32 	[%rd32], %f24;
	add.s32 	%r107, %r107, 1;
$L__BB6_11:
	add.s32 	%r101, %r101, 1;
	add.s32 	%r99, %r99, 1;
	setp.ne.s32 	%p19, %r99, 0;
	add.s32 	%r98, %r98, 1;
	@%p19 bra 	$L__BB6_7;
$L__BB6_12:
	setp.gt.s32 	%p20, %r12, 255;
	setp.gt.s32 	%p21, %r9, 255;
	setp.gt.s32 	%p22, %r6, 255;
	setp.lt.s32 	%p23, %r6, 0;
	or.pred  	%p24, %p1, %p23;
	or.pred  	%p25, %p21, %p24;
	or.pred  	%p26, %p25, %p20;
	or.pred  	%p27, %p26, %p22;
	@%p27 bra 	$L__BB6_19;
	shl.b32 	%r69, %r12, 8;
	shl.b32 	%r70, %r9, 16;
	add.s32 	%r71, %r69, %r70;
	add.s32 	%r28, %r71, %r6;
	mul.wide.u32 	%rd33, %r28, 4;
	add.s64 	%rd34, %rd6, %rd33;
	ld.global.u32 	%r105, [%rd34];
	setp.eq.s32 	%p28, %r105, -1;
	setp.ge.s32 	%p29, %r105, %r50;
	or.pred  	%p30, %p28, %p29;
	@%p30 bra 	$L__BB6_19;
$L__BB6_14:
	mul.wide.s32 	%rd35, %r105, 4;
	add.s64 	%rd36, %rd5, %rd35;
	ld.global.u32 	%r72, [%rd36];
	setp.ne.s32 	%p31, %r72, %r28;
	@%p31 bra 	$L__BB6_19;
	setp.eq.s32 	%p32, %r105, %r93;
	@%p32 bra 	$L__BB6_18;
	mul.wide.s32 	%rd37, %r105, 16;
	add.s64 	%rd38, %rd7, %rd37;
	.pragma "used_bytes_mask 4095";
	ld.global.v4.f32 	{%f25, %f26, %f27, %f28}, [%rd38];
	.pragma "used_bytes_mask 4095";
	ld.global.v4.f32 	{%f29, %f30, %f31, %f32}, [%rd8];
	sub.f32 	%f33, %f25, %f29;
	sub.f32 	%f34, %f26, %f30;
	sub.f32 	%f35, %f27, %f31;
	mul.f32 	%f36, %f34, %f34;
	fma.rn.f32 	%f37, %f33, %f33, %f36;
	fma.rn.f32 	%f2, %f35, %f35, %f37;
	setp.geu.f32 	%p33, %f2, 0f40066666;
	@%p33 bra 	$L__BB6_18;
	ld.global.u32 	%r73, [%rd9];
	mul.wide.s32 	%rd39, %r105, 4;
	add.s64 	%rd40, %rd4, %rd39;
	ld.global.u32 	%r74, [%rd40];
	mul.wide.s32 	%rd41, %r73, 4;
	add.s64 	%rd42, %rd3, %rd41;
	ld.global.u32 	%r75, [%rd42];
	add.s32 	%r76, %r75, %r107;
	mul.wide.s32 	%rd43, %r76, 8;
	add.s64 	%rd44, %rd2, %rd43;
	st.global.v2.u32 	[%rd44], {%r73, %r74};
	sqrt.rn.f32 	%f38, %f2;
	mul.wide.s32 	%rd45, %r76, 4;
	add.s64 	%rd46, %rd1, %rd45;
	st.global.f32 	[%rd46], %f38;
	add.s32 	%r107, %r107, 1;
$L__BB6_18:
	add.s32 	%r105, %r105, 1;
	setp.ne.s32 	%p34, %r105, %r50;
	@%p34 bra 	$L__BB6_14;
$L__BB6_19:
	setp.gt.s32 	%p35, %r12, 255;
	setp.gt.s32 	%p36, %r9, 255;
	setp.gt.s32 	%p37, %r6, 254;
	setp.lt.s32 	%p38, %r6, -1;
	or.pred  	%p39, %p1, %p38;
	or.pred  	%p40, %p36, %p39;
	or.pred  	%p41, %p40, %p35;
	or.pred  	%p42, %p41, %p37;
	@%p42 bra 	$L__BB6_26;
	shl.b32 	%r78, %r12, 8;
	shl.b32 	%r79, %r9, 16;
	add.s32 	%r80, %r78, %r79;
	add.s32 	%r81, %r6, %r80;
	add.s32 	%r36, %r81, 1;
	mul.wide.u32 	%rd47, %r36, 4;
	add.s64 	%rd48, %rd6, %rd47;
	ld.global.u32 	%r109, [%rd48];
	setp.eq.s32 	%p43, %r109, -1;
	setp.ge.s32 	%p44, %r109, %r50;
	or.pred  	%p45, %p43, %p44;
	@%p45 bra 	$L__BB6_26;
$L__BB6_21:
	mul.wide.s32 	%rd49, %r109, 4;
	add.s64 	%rd50, %rd5, %rd49;
	ld.global.u32 	%r82, [%rd50];
	setp.ne.s32 	%p46, %r82, %r36;
	@%p46 bra 	$L__BB6_26;
	setp.eq.s32 	%p47, %r109, %r93;
	@%p47 bra 	$L__BB6_25;
	mul.wide.s32 	%rd51, %r109, 16;
	add.s64 	%rd52, %rd7, %rd51;
	.pragma "used_bytes_mask 4095";
	ld.global.v4.f32 	{%f39, %f40, %f41, %f42}, [%rd52];
	.pragma "used_bytes_mask 4095";
	ld.global.v4.f32 	{%f43, %f44, %f45, %f46}, [%rd8];
	sub.f32 	%f47, %f39, %f43;
	sub.f32 	%f48, %f40, %f44;
	sub.f32 	%f49, %f41, %f45;
	mul.f32 	%f50, %f48, %f48;
	fma.rn.f32 	%f51, %f47, %f47, %f50;
	fma.rn.f32 	%f3, %f49, %f49, %f51;
	setp.geu.f32 	%p48, %f3, 0f40066666;
	@%p48 bra 	$L__BB6_25;
	ld.global.u32 	%r83, [%rd9];
	mul.wide.s32 	%rd53, %r109, 4;
	add.s64 	%rd54, %rd4, %rd53;
	ld.global.u32 	%r84, [%rd54];
	mul.wide.s32 	%rd55, %r83, 4;
	add.s64 	%rd56, %rd3, %rd55;
	ld.global.u32 	%r85, [%rd56];
	add.s32 	%r86, %r85, %r107;
	mul.wide.s32 	%rd57, %r86, 8;
	add.s64 	%rd58, %rd2, %rd57;
	st.global.v2.u32 	[%rd58], {%r83, %r84};
	sqrt.rn.f32 	%f52, %f3;
	mul.wide.s32 	%rd59, %r86, 4;
	add.s64 	%rd60, %rd1, %rd59;
	st.global.f32 	[%rd60], %f52;
	add.s32 	%r107, %r107, 1;
$L__BB6_25:
	add.s32 	%r109, %r109, 1;
	setp.ne.s32 	%p49, %r109, %r50;
	@%p49 bra 	$L__BB6_21;
$L__BB6_26:
	add.s32 	%r96, %r96, 1;
	setp.ne.s32 	%p50, %r96, 2;
	@%p50 bra 	$L__BB6_4;
	add.s32 	%r94, %r94, 1;
	setp.ne.s32 	%p51, %r94, 2;
	@%p51 bra 	$L__BB6_3;
	ld.param.u32 	%r91, [_Z20InitialiseNeighboursP6float4PjPiS2_P5uint2PfS1_ii_param_8];
	mov.u32 	%r87, %ntid.x;
	mov.u32 	%r88, %nctaid.x;
	mul.lo.s32 	%r89, %r87, %r88;
	add.s32 	%r93, %r93, %r89;
	add.s32 	%r92, %r92, 1;
	setp.lt.s32 	%p52, %r92, %r91;
	setp.lt.s32 	%p53, %r93, %r50;
	and.pred  	%p54, %p52, %p53;
	@%p54 bra 	$L__BB6_2;
$L__BB6_29:
	ret;

}
	// .globl	_Z14ParticleForcesP6float4S0_S0_PjPiiiS1_
.visible .entry _Z14ParticleForcesP6float4S0_S0_PjPiiiS1_(
	.param .u64 .ptr .align 1 _Z14ParticleForcesP6float4S0_S0_PjPiiiS1__param_0,
	.param .u64 .ptr .align 1 _Z14ParticleForcesP6float4S0_S0_PjPiiiS1__param_1,
	.param .u64 .ptr .align 1 _Z14ParticleForcesP6float4S0_S0_PjPiiiS1__param_2,
	.param .u64 .ptr .align 1 _Z14ParticleForcesP6float4S0_S0_PjPiiiS1__param_3,
	.param .u64 .ptr .align 1 _Z14ParticleForcesP6float4S0_S0_PjPiiiS1__param_4,
	.param .u32 _Z14ParticleForcesP6float4S0_S0_PjPiiiS1__param_5,
	.param .u32 _Z14ParticleForcesP6float4S0_S0_PjPiiiS1__param_6,
	.param .u64 .ptr .align 1 _Z14ParticleForcesP6float4S0_S0_PjPiiiS1__param_7
)
{
	.local .align 8 .b8 	__local_depot7[88];
	.reg .b64 	%SP;
	.reg .b64 	%SPL;
	.reg .pred 	%p<58>;
	.reg .b32 	%r<85>;
	.reg .b32 	%f<168>;
	.reg .b64 	%rd<44>;
	.reg .b64 	%fd<31>;

	mov.u64 	%SPL, __local_depot7;
	cvta.local.u64 	%SP, %SPL;
	ld.param.u64 	%rd6, [_Z14ParticleForcesP6float4S0_S0_PjPiiiS1__param_0];
	ld.param.u64 	%rd7, [_Z14ParticleForcesP6float4S0_S0_PjPiiiS1__param_3];
	ld.param.u64 	%rd8, [_Z14ParticleForcesP6float4S0_S0_PjPiiiS1__param_4];
	ld.param.u32 	%r35, [_Z14ParticleForcesP6float4S0_S0_PjPiiiS1__param_5];
	ld.param.u32 	%r34, [_Z14ParticleForcesP6float4S0_S0_PjPiiiS1__param_6];
	cvta.to.global.u64 	%rd1, %rd7;
	cvta.to.global.u64 	%rd2, %rd8;
	cvta.to.global.u64 	%rd3, %rd6;
	mov.u32 	%r36, %ntid.x;
	mov.u32 	%r37, %ctaid.x;
	mov.u32 	%r38, %tid.x;
	mul.lo.s32 	%r39, %r37, %r36;
	mad.lo.s32 	%r77, %r39, %r34, %r38;
	setp.lt.s32 	%p2, %r34, 1;
	setp.ge.s32 	%p3, %r77, %r35;
	or.pred  	%p4, %p2, %p3;
	@%p4 bra 	$L__BB7_32;
	mov.b32 	%r76, 0;
	add.u64 	%rd36, %SP, 0;
$L__BB7_2:
	mul.wide.s32 	%rd9, %r77, 16;
	add.s64 	%rd4, %rd3, %rd9;
	.pragma "used_bytes_mask 4095";
	ld.global.v4.f32 	{%f77, %f78, %f79, %f80}, [%rd4];
	div.rn.f32 	%f81, %f77, 0f40400000;
	cvt.rzi.s32.f32 	%r4, %f81;
	div.rn.f32 	%f82, %f78, 0f40400000;
	cvt.rzi.s32.f32 	%r5, %f82;
	div.rn.f32 	%f83, %f79, 0f40400000;
	cvt.rzi.s32.f32 	%r6, %f83;
	mov.f32 	%f155, 0f00000000;
	mov.b32 	%r78, -1;
	mov.f32 	%f154, %f155;
	mov.f32 	%f153, %f155;
$L__BB7_3:
	add.s32 	%r8, %r78, %r4;
	mov.b32 	%r79, -1;
$L__BB7_4:
	setp.gt.s32 	%p5, %r8, 255;
	add.s32 	%r10, %r79, %r5;
	or.b32  	%r44, %r8, %r10;
	setp.gt.s32 	%p6, %r6, 256;
	setp.lt.s32 	%p7, %r6, 1;
	setp.lt.s32 	%p1, %r44, 0;
	setp.gt.s32 	%p8, %r10, 255;
	shl.b32 	%r45, %r10, 8;
	shl.b32 	%r46, %r8, 16;
	add.s32 	%r11, %r45, %r46;
	or.pred  	%p9, %p1, %p7;
	or.pred  	%p10, %p5, %p9;
	or.pred  	%p11, %p10, %p8;
	or.pred  	%p12, %p11, %p6;
	@%p12 bra 	$L__BB7_13;
	add.s32 	%r47, %r6, %r11;
	add.s32 	%r48, %r47, -1;
	mul.wide.u32 	%rd10, %r48, 4;
	add.s64 	%rd11, %rd2, %rd10;
	ld.global.u32 	%r82, [%rd11];
	setp.eq.s32 	%p13, %r82, -1;
	setp.ge.s32 	%p14, %r82, %r35;
	or.pred  	%p15, %p13, %p14;
	@%p15 bra 	$L__BB7_13;
	sub.s32 	%r81, %r82, %r35;
	sub.s32 	%r80, %r82, %r77;
$L__BB7_7:
	mul.wide.s32 	%rd12, %r82, 4;
	add.s64 	%rd13, %rd1, %rd12;
	ld.global.u32 	%r49, [%rd13];
	shl.b32 	%r50, %r10, 8;
	shl.b32 	%r51, %r8, 16;
	add.s32 	%r52, %r50, %r51;
	add.s32 	%r53, %r6, %r52;
	add.s32 	%r54, %r53, -1;
	setp.ne.s32 	%p16, %r49, %r54;
	@%p16 bra 	$L__BB7_13;
	setp.eq.s32 	%p17, %r80, 0;
	@%p17 bra 	$L__BB7_12;
	mul.wide.s32 	%rd14, %r82, 16;
	add.s64 	%rd15, %rd3, %rd14;
	.pragma "used_bytes_mask 4095";
	ld.global.v4.f32 	{%f10, %f11, %f12, %f84}, [%rd15];
	.pragma "used_bytes_mask 4095";
	ld.global.v4.f32 	{%f13, %f14, %f15, %f85}, [%rd4];
	sub.f32 	%f16, %f10, %f13;
	sub.f32 	%f17, %f11, %f14;
	sub.f32 	%f18, %f12, %f15;
	mul.f32 	%f86, %f17, %f17;
	fma.rn.f32 	%f87, %f16, %f16, %f86;
	fma.rn.f32 	%f88, %f18, %f18, %f87;
	sqrt.rn.f32 	%f19, %f88;
	setp.geu.f32 	%p18, %f19, 0f3F800000;
	@%p18 bra 	$L__BB7_12;
	mov.f32 	%f89, 0f3F800000;
	sub.f32 	%f90, %f89, %f19;
	mul.f32 	%f91, %f90, %f90;
	mul.f32 	%f92, %f91, 0f3E4CCCCD;
	div.rn.f32 	%f20, %f92, %f19;
	mul.f32 	%f93, %f16, %f20;
	sub.f32 	%f153, %f153, %f93;
	mul.f32 	%f94, %f17, %f20;
	sub.f32 	%f154, %f154, %f94;
	mul.f32 	%f95, %f18, %f20;
	sub.f32 	%f155, %f155, %f95;
	cvt.f64.f32 	%fd1, %f19;
	setp.geu.f64 	%p19, %fd1, 0d3FC999999999999A;
	@%p19 bra 	$L__BB7_12;
	cvt.f64.f32 	%fd4, %f13;
	cvt.f64.f32 	%fd5, %f14;
	cvt.f64.f32 	%fd6, %f15;
	cvt.f64.f32 	%fd7, %f10;
	cvt.f64.f32 	%fd8, %f11;
	cvt.f64.f32 	%fd9, %f12;
	neg.f32 	%f96, %f20;
	mul.f32 	%f97, %f16, %f96;
	cvt.f64.f32 	%fd10, %f97;
	mul.f32 	%f98, %f17, %f96;
	cvt.f64.f32 	%fd11, %f98;
	mul.f32 	%f99, %f18, %f96;
	cvt.f64.f32 	%fd12, %f99;
	add.u64 	%rd16, %SP, 0;
	add.u64 	%rd17, %SPL, 0;
	st.local.v2.u32 	[%rd17], {%r77, %r82};
	st.local.f64 	[%rd17+8], %fd1;
	st.local.f64 	[%rd17+16], %fd4;
	st.local.f64 	[%rd17+24], %fd5;
	st.local.f64 	[%rd17+32], %fd6;
	st.local.f64 	[%rd17+40], %fd7;
	st.local.f64 	[%rd17+48], %fd8;
	st.local.f64 	[%rd17+56], %fd9;
	st.local.f64 	[%rd17+64], %fd10;
	st.local.f64 	[%rd17+72], %fd11;
	st.local.f64 	[%rd17+80], %fd12;
	mov.u64 	%rd18, $str$2;
	cvta.global.u64 	%rd19, %rd18;
	{ // callseq 0, 0
	.param .b64 param0;
	st.param.b64 	[param0], %rd19;
	.param .b64 param1;
	st.param.b64 	[param1], %rd16;
	.param .b32 retval0;
	call.uni (retval0), 
	vprintf, 
	(
	param0, 
	param1
	);
	ld.param.b32 	%r55, [retval0];
	} // callseq 0
$L__BB7_12:
	add.s32 	%r82, %r82, 1;
	add.s32 	%r81, %r81, 1;
	setp.ne.s32 	%p20, %r81, 0;
	add.s32 	%r80, %r80, 1;
	@%p20 bra 	$L__BB7_7;
$L__BB7_13:
	setp.gt.s32 	%p21, %r10, 255;
	setp.gt.s32 	%p22, %r8, 255;
	setp.gt.s32 	%p23, %r6, 255;
	setp.lt.s32 	%p24, %r6, 0;
	or.pred  	%p25, %p1, %p24;
	or.pred  	%p26, %p22, %p25;
	or.pred  	%p27, %p26, %p21;
	or.pred  	%p28, %p27, %p23;
	@%p28 bra 	$L__BB7_21;
	shl.b32 	%r57, %r10, 8;
	shl.b32 	%r58, %r8, 16;
	add.s32 	%r59, %r57, %r58;
	add.s32 	%r21, %r59, %r6;
	mul.wide.u32 	%rd20, %r21, 4;
	add.s64 	%rd21, %rd2, %rd20;
	ld.global.u32 	%r83, [%rd21];
	setp.eq.s32 	%p29, %r83, -1;
	setp.ge.s32 	%p30, %r83, %r35;
	or.pred  	%p31, %p29, %p30;
	@%p31 bra 	$L__BB7_21;
$L__BB7_15:
	mul.wide.s32 	%rd22, %r83, 4;
	add.s64 	%rd23, %rd1, %rd22;
	ld.global.u32 	%r60, [%rd23];
	setp.ne.s32 	%p32, %r60, %r21;
	@%p32 bra 	$L__BB7_21;
	setp.eq.s32 	%p33, %r83, %r77;
	@%p33 bra 	$L__BB7_20;
	mul.wide.s32 	%rd24, %r83, 16;
	add.s64 	%rd25, %rd3, %rd24;
	.pragma "used_bytes_mask 4095";
	ld.global.v4.f32 	{%f33, %f34, %f35, %f100}, [%rd25];
	.pragma "used_bytes_mask 4095";
	ld.global.v4.f32 	{%f36, %f37, %f38, %f101}, [%rd4];
	sub.f32 	%f39, %f33, %f36;
	sub.f32 	%f40, %f34, %f37;
	sub.f32 	%f41, %f35, %f38;
	mul.f32 	%f102, %f40, %f40;
	fma.rn.f32 	%f103, %f39, %f39, %f102;
	fma.rn.f32 	%f104, %f41, %f41, %f103;
	sqrt.rn.f32 	%f42, %f104;
	setp.geu.f32 	%p34, %f42, 0f3F800000;
	@%p34 bra 	$L__BB7_20;
	mov.f32 	%f105, 0f3F800000;
	sub.f32 	%f106, %f105, %f42;
	mul.f32 	%f107, %f106, %f106;
	mul.f32 	%f108, %f107, 0f3E4CCCCD;
	div.rn.f32 	%f43, %f108, %f42;
	mul.f32 	%f109, %f39, %f43;
	sub.f32 	%f153, %f153, %f109;
	mul.f32 	%f110, %f40, %f43;
	sub.f32 	%f154, %f154, %f110;
	mul.f32 	%f111, %f41, %f43;
	sub.f32 	%f155, %f155, %f111;
	cvt.f64.f32 	%fd2, %f42;
	setp.geu.f64 	%p35, %fd2, 0d3FC999999999999A;
	@%p35 bra 	$L__BB7_20;
	cvt.f64.f32 	%fd13, %f36;
	cvt.f64.f32 	%fd14, %f37;
	cvt.f64.f32 	%fd15, %f38;
	cvt.f64.f32 	%fd16, %f33;
	cvt.f64.f32 	%fd17, %f34;
	cvt.f64.f32 	%fd18, %f35;
	neg.f32 	%f112, %f43;
	mul.f32 	%f113, %f39, %f112;
	cvt.f64.f32 	%fd19, %f113;
	mul.f32 	%f114, %f40, %f112;
	cvt.f64.f32 	%fd20, %f114;
	mul.f32 	%f115, %f41, %f112;
	cvt.f64.f32 	%fd21, %f115;
	add.u64 	%rd26, %SP, 0;
	add.u64 	%rd27, %SPL, 0;
	st.local.v2.u32 	[%rd27], {%r77, %r83};
	st.local.f64 	[%rd27+8], %fd2;
	st.local.f64 	[%rd27+16], %fd13;
	st.local.f64 	[%rd27+24], %fd14;
	st.local.f64 	[%rd27+32], %fd15;
	st.local.f64 	[%rd27+40], %fd16;
	st.local.f64 	[%rd27+48], %fd17;
	st.local.f64 	[%rd27+56], %fd18;
	st.local.f64 	[%rd27+64], %fd19;
	st.local.f64 	[%rd27+72], %fd20;
	st.local.f64 	[%rd27+80], %fd21;
	mov.u64 	%rd28, $str$2;
	cvta.global.u64 	%rd29, %rd28;
	{ // callseq 1, 0
	.param .b64 param0;
	st.param.b64 	[param0], %rd29;
	.param .b64 param1;
	st.param.b64 	[param1], %rd26;
	.param .b32 retval0;
	call.uni (retval0), 
	vprintf, 
	(
	param0, 
	param1
	);
	ld.param.b32 	%r61, [retval0];
	} // callseq 1
$L__BB7_20:
	add.s32 	%r83, %r83, 1;
	setp.ne.s32 	%p36, %r83, %r35;
	@%p36 bra 	$L__BB7_15;
$L__BB7_21:
	setp.gt.s32 	%p37, %r10, 255;
	setp.gt.s32 	%p38, %r8, 255;
	setp.gt.s32 	%p39, %r6, 254;
	setp.lt.s32 	%p40, %r6, -1;
	or.pred  	%p41, %p1, %p40;
	or.pred  	%p42, %p38, %p41;
	or.pred  	%p43, %p42, %p37;
	or.pred  	%p44, %p43, %p39;
	@%p44 bra 	$L__BB7_29;
	shl.b32 	%r64, %r10, 8;
	shl.b32 	%r65, %r8, 16;
	add.s32 	%r66, %r64, %r65;
	add.s32 	%r67, %r6, %r66;
	add.s32 	%r25, %r67, 1;
	mul.wide.u32 	%rd30, %r25, 4;
	add.s64 	%rd31, %rd2, %rd30;
	ld.global.u32 	%r84, [%rd31];
	setp.eq.s32 	%p45, %r84, -1;
	setp.ge.s32 	%p46, %r84, %r35;
	or.pred  	%p47, %p45, %p46;
	@%p47 bra 	$L__BB7_29;
$L__BB7_23:
	mul.wide.s32 	%rd32, %r84, 4;
	add.s64 	%rd33, %rd1, %rd32;
	ld.global.u32 	%r68, [%rd33];
	setp.ne.s32 	%p48, %r68, %r25;
	@%p48 bra 	$L__BB7_29;
	setp.eq.s32 	%p49, %r84, %r77;
	@%p49 bra 	$L__BB7_28;
	mul.wide.s32 	%rd34, %r84, 16;
	add.s64 	%rd35, %rd3, %rd34;
	.pragma "used_bytes_mask 4095";
	ld.global.v4.f32 	{%f56, %f57, %f58, %f116}, [%rd35];
	.pragma "used_bytes_mask 4095";
	ld.global.v4.f32 	{%f59, %f60, %f61, %f117}, [%rd4];
	sub.f32 	%f62, %f56, %f59;
	sub.f32 	%f63, %f57, %f60;
	sub.f32 	%f64, %f58, %f61;
	mul.f32 	%f118, %f63, %f63;
	fma.rn.f32 	%f119, %f62, %f62, %f118;
	fma.rn.f32 	%f120, %f64, %f64, %f119;
	sqrt.rn.f32 	%f65, %f120;
	setp.geu.f32 	%p50, %f65, 0f3F800000;
	@%p50 bra 	$L__BB7_28;
	mov.f32 	%f121, 0f3F800000;
	sub.f32 	%f122, %f121, %f65;
	mul.f32 	%f123, %f122, %f122;
	mul.f32 	%f124, %f123, 0f3E4CCCCD;
	div.rn.f32 	%f66, %f124, %f65;
	mul.f32 	%f125, %f62, %f66;
	sub.f32 	%f153, %f153, %f125;
	mul.f32 	%f126, %f63, %f66;
	sub.f32 	%f154, %f154, %f126;
	mul.f32 	%f127, %f64, %f66;
	sub.f32 	%f155, %f155, %f127;
	cvt.f64.f32 	%fd3, %f65;
	setp.geu.f64 	%p51, %fd3, 0d3FC999999999999A;
	@%p51 bra 	$L__BB7_28;
	cvt.f64.f32 	%fd22, %f59;
	cvt.f64.f32 	%fd23, %f60;
	cvt.f64.f32 	%fd24, %f61;
	cvt.f64.f32 	%fd25, %f56;
	cvt.f64.f32 	%fd26, %f57;
	cvt.f64.f32 	%fd27, %f58;
	neg.f32 	%f128, %f66;
	mul.f32 	%f129, %f62, %f128;
	cvt.f64.f32 	%fd28, %f129;
	mul.f32 	%f130, %f63, %f128;
	cvt.f64.f32 	%fd29, %f130;
	mul.f32 	%f131, %f64, %f128;
	cvt.f64.f32 	%fd30, %f131;
	cvta.to.local.u64 	%rd37, %rd36;
	st.local.v2.u32 	[%rd37], {%r77, %r84};
	st.local.f64 	[%rd37+8], %fd3;
	st.local.f64 	[%rd37+16], %fd22;
	st.local.f64 	[%rd37+24], %fd23;
	st.local.f64 	[%rd37+32], %fd24;
	st.local.f64 	[%rd37+40], %fd25;
	st.local.f64 	[%rd37+48], %fd26;
	st.local.f64 	[%rd37+56], %fd27;
	st.local.f64 	[%rd37+64], %fd28;
	st.local.f64 	[%rd37+72], %fd29;
	st.local.f64 	[%rd37+80], %fd30;
	mov.u64 	%rd38, $str$2;
	cvta.global.u64 	%rd39, %rd38;
	{ // callseq 2, 0
	.param .b64 param0;
	st.param.b64 	[param0], %rd39;
	.param .b64 param1;
	st.param.b64 	[param1], %rd36;
	.param .b32 retval0;
	call.uni (retval0), 
	vprintf, 
	(
	param0, 
	param1
	);
	ld.param.b32 	%r69, [retval0];
	} // callseq 2
$L__BB7_28:
	add.s32 	%r84, %r84, 1;
	setp.ne.s32 	%p52, %r84, %r35;
	@%p52 bra 	$L__BB7_23;
$L__BB7_29:
	add.s32 	%r79, %r79, 1;
	setp.ne.s32 	%p53, %r79, 2;
	@%p53 bra 	$L__BB7_4;
	add.s32 	%r78, %r78, 1;
	setp.ne.s32 	%p54, %r78, 2;
	@%p54 bra 	$L__BB7_3;
	ld.param.u32 	%r75, [_Z14ParticleForcesP6float4S0_S0_PjPiiiS1__param_6];
	ld.param.u64 	%rd43, [_Z14ParticleForcesP6float4S0_S0_PjPiiiS1__param_2];
	cvta.to.global.u64 	%rd40, %rd43;
	mul.wide.s32 	%rd41, %r77, 16;
	add.s64 	%rd42, %rd40, %rd41;
	atom.global.add.f32 	%f132, [%rd42], %f153;
	atom.global.add.f32 	%f133, [%rd42+4], %f154;
	atom.global.add.f32 	%f134, [%rd42+8], %f155;
	mov.u32 	%r71, %ntid.x;
	mov.u32 	%r72, %nctaid.x;
	mul.lo.s32 	%r73, %r71, %r72;
	add.s32 	%r77, %r77, %r73;
	add.s32 	%r76, %r76, 1;
	setp.lt.s32 	%p55, %r76, %r75;
	setp.lt.s32 	%p56, %r77, %r35;
	and.pred  	%p57, %p55, %p56;
	@%p57 bra 	$L__BB7_2;
$L__BB7_32:
	ret;

}
	// .globl	_Z13ConnectForcesP6float4S0_S0_PjPiP5uint2PfiiS1_i
.visible .entry _Z13ConnectForcesP6float4S0_S0_PjPiP5uint2PfiiS1_i(
	.param .u64 .ptr .align 1 _Z13ConnectForcesP6float4S0_S0_PjPiP5uint2PfiiS1_i_param_0,
	.param .u64 .ptr .align 1 _Z13ConnectForcesP6float4S0_S0_PjPiP5uint2PfiiS1_i_param_1,
	.param .u64 .ptr .align 1 _Z13ConnectForcesP6float4S0_S0_PjPiP5uint2PfiiS1_i_param_2,
	.param .u64 .ptr .align 1 _Z13ConnectForcesP6float4S0_S0_PjPiP5uint2PfiiS1_i_param_3,
	.param .u64 .ptr .align 1 _Z13ConnectForcesP6float4S0_S0_PjPiP5uint2PfiiS1_i_param_4,
	.param .u64 .ptr .align 1 _Z13ConnectForcesP6float4S0_S0_PjPiP5uint2PfiiS1_i_param_5,
	.param .u64 .ptr .align 1 _Z13ConnectForcesP6float4S0_S0_PjPiP5uint2PfiiS1_i_param_6,
	.param .u32 _Z13ConnectForcesP6float4S0_S0_PjPiP5uint2PfiiS1_i_param_7,
	.param .u32 _Z13ConnectForcesP6float4S0_S0_PjPiP5uint2PfiiS1_i_param_8,
	.param .u64 .ptr .align 1 _Z13ConnectForcesP6float4S0_S0_PjPiP5uint2PfiiS1_i_param_9,
	.param .u32 _Z13ConnectForcesP6float4S0_S0_PjPiP5uint2PfiiS1_i_param_10
)
{
	.reg .pred 	%p<7>;
	.reg .b32 	%r<23>;
	.reg .b32 	%f<26>;
	.reg .b64 	%rd<24>;

	ld.param.u64 	%rd6, [_Z13ConnectForcesP6float4S0_S0_PjPiP5uint2PfiiS1_i_param_0];
	ld.param.u64 	%rd7, [_Z13ConnectForcesP6float4S0_S0_PjPiP5uint2PfiiS1_i_param_2];
	ld.param.u64 	%rd8, [_Z13ConnectForcesP6float4S0_S0_PjPiP5uint2PfiiS1_i_param_5];
	ld.param.u64 	%rd9, [_Z13ConnectForcesP6float4S0_S0_PjPiP5uint2PfiiS1_i_param_6];
	ld.param.u32 	%r10, [_Z13ConnectForcesP6float4S0_S0_PjPiP5uint2PfiiS1_i_param_7];
	ld.param.u32 	%r9, [_Z13ConnectForcesP6float4S0_S0_PjPiP5uint2PfiiS1_i_param_8];
	ld.param.u64 	%rd10, [_Z13ConnectForcesP6float4S0_S0_PjPiP5uint2PfiiS1_i_param_9];
	mov.u32 	%r1, %ntid.x;
	mov.u32 	%r11, %ctaid.x;
	mov.u32 	%r12, %tid.x;
	mul.lo.s32 	%r13, %r11, %r1;
	mad.lo.s32 	%r22, %r13, %r9, %r12;
	setp.lt.s32 	%p1, %r9, 1;
	setp.ge.s32 	%p2, %r22, %r10;
	or.pred  	%p3, %p1, %p2;
	@%p3 bra 	$L__BB8_3;
	cvta.to.global.u64 	%rd1, %rd6;
	cvta.to.global.u64 	%rd2, %rd10;
	mov.u32 	%r16, %nctaid.x;
	mul.lo.s32 	%r3, %r1, %r16;
	cvta.to.global.u64 	%rd3, %rd8;
	cvta.to.global.u64 	%rd4, %rd9;
	cvta.to.global.u64 	%rd5, %rd7;
	mov.b32 	%r21, 0;
$L__BB8_2:
	mul.wide.s32 	%rd11, %r22, 8;
	add.s64 	%rd12, %rd3, %rd11;
	ld.global.v2.u32 	{%r17, %r18}, [%rd12];
	mul.wide.u32 	%rd13, %r17, 4;
	add.s64 	%rd14, %rd2, %rd13;
	ld.global.u32 	%r19, [%rd14];
	mul.wide.u32 	%rd15, %r18, 4;
	add.s64 	%rd16, %rd2, %rd15;
	ld.global.u32 	%r20, [%rd16];
	mul.wide.s32 	%rd17, %r22, 4;
	add.s64 	%rd18, %rd4, %rd17;
	ld.global.f32 	%f1, [%rd18];
	mul.wide.s32 	%rd19, %r19, 16;
	add.s64 	%rd20, %rd1, %rd19;
	.pragma "used_bytes_mask 4095";
	ld.global.v4.f32 	{%f2, %f3, %f4, %f5}, [%rd20];
	mul.wide.s32 	%rd21, %r20, 16;
	add.s64 	%rd22, %rd1, %rd21;
	.pragma "used_bytes_mask 4095";
	ld.global.v4.f32 	{%f6, %f7, %f8, %f9}, [%rd22];
	sub.f32 	%f10, %f2, %f6;
	sub.f32 	%f11, %f3, %f7;
	sub.f32 	%f12, %f4, %f8;
	mul.f32 	%f13, %f11, %f11;
	fma.rn.f32 	%f14, %f10, %f10, %f13;
	fma.rn.f32 	%f15, %f12, %f12, %f14;
	sqrt.rn.f32 	%f16, %f15;
	sub.f32 	%f17, %f16, %f1;
	mul.f32 	%f18, %f17, 0fBD23D70A;
	div.rn.f32 	%f19, %f18, %f16;
	mul.f32 	%f20, %f10, %f19;
	mul.f32 	%f21, %f11, %f19;
	mul.f32 	%f22, %f12, %f19;
	add.s64 	%rd23, %rd5, %rd19;
	atom.global.add.f32 	%f23, [%rd23], %f20;
	atom.global.add.f32 	%f24, [%rd23+4], %f21;
	atom.global.add.f32 	%f25, [%rd23+8], %f22;
	add.s32 	%r22, %r22, %r3;
	add.s32 	%r21, %r21, 1;
	setp.lt.s32 	%p4, %r21, %r9;
	setp.lt.s32 	%p5, %r22, %r10;
	and.pred  	%p6, %p4, %p5;
	@%p6 bra 	$L__BB8_2;
$L__BB8_3:
	ret;

}
	// .globl	_ZN3cub18CUB_300001_SM_10006detail11EmptyKernelIvEEvv
.visible .entry _ZN3cub18CUB_300001_SM_10006detail11EmptyKernelIvEEvv()
{


	ret;

}
	// .globl	_ZN3cub18CUB_300001_SM_10006detail10radix_sort31DeviceRadixSortSingleTileKernelINS1_5radix10policy_hubIjjyE10Policy1000ELNS0_9SortOrderE0EjjyNS1_21identity_decomposer_tEEEvPKT1_PSA_PKT2_PSE_T3_iiT4_
.visible .entry _ZN3cub18CUB_300001_SM_10006detail10radix_sort31DeviceRadixSortSingleTileKernelINS1_5radix10policy_hubIjjyE10Policy1000ELNS0_9SortOrderE0EjjyNS1_21identity_decomposer_tEEEvPKT1_PSA_PKT2_PSE_T3_iiT4_(
	.param .u64 .ptr .align 1 _ZN3cub18CUB_300001_SM_10006detail10radix_sort31DeviceRadixSortSingleTileKernelINS1_5radix10policy_hubIjjyE10Policy1000ELNS0_9SortOrderE0EjjyNS1_21identity_decomposer_tEEEvPKT1_PSA_PKT2_PSE_T3_iiT4__param_0,
	.param .u64 .ptr .align 1 _ZN3cub18CUB_300001_SM_10006detail10radix_sort31DeviceRadixSortSingleTileKernelINS1_5radix10policy_hubIjjyE10Policy1000ELNS0_9SortOrderE0EjjyNS1_21identity_decomposer_tEEEvPKT1_PSA_PKT2_PSE_T3_iiT4__param_1,
	.param .u64 .ptr .align 1 _ZN3cub18CUB_300001_SM_10006detail10radix_sort31DeviceRadixSortSingleTileKernelINS1_5radix10policy_hubIjjyE10Policy1000ELNS0_9SortOrderE0EjjyNS1_21identity_decomposer_tEEEvPKT1_PSA_PKT2_PSE_T3_iiT4__param_2,
	.param .u64 .ptr .align 1 _ZN3cub18CUB_300001_SM_10006detail10radix_sort31DeviceRadixSortSingleTileKernelINS1_5radix10policy_hubIjjyE10Policy1000ELNS0_9SortOrderE0EjjyNS1_21identity_decomposer_tEEEvPKT1_PSA_PKT2_PSE_T3_iiT4__param_3,
	.param .u64 _ZN3cub18CUB_300001_SM_10006detail10radix_sort31DeviceRadixSortSingleTileKernelINS1_5radix10policy_hubIjjyE10Policy1000ELNS0_9SortOrderE0EjjyNS1_21identity_decomposer_tEEEvPKT1_PSA_PKT2_PSE_T3_iiT4__param_4,
	.param .u32 _ZN3cub18CUB_300001_SM_10006detail10radix_sort31DeviceRadixSortSingleTileKernelINS1_5radix10policy_hubIjjyE10Policy1000ELNS0_9SortOrderE0EjjyNS1_21identity_decomposer_tEEEvPKT1_PSA_PKT2_PSE_T3_iiT4__param_5,
	.param .u32 _ZN3cub18CUB_300001_SM_10006detail10radix_sort31DeviceRadixSortSingleTileKernelINS1_5radix10policy_hubIjjyE10Policy1000ELNS0_9SortOrderE0EjjyNS1_21identity_decomposer_tEEEvPKT1_PSA_PKT2_PSE_T3_iiT4__param_6,
	.param .align 1 .b8 _ZN3cub18CUB_300001_SM_10006detail10radix_sort31DeviceRadixSortSingleTileKernelINS1_5radix10policy_hubIjjyE10Policy1000ELNS0_9SortOrderE0EjjyNS1_21identity_decomposer_tEEEvPKT1_PSA_PKT2_PSE_T3_iiT4__param_7[1]
)
.maxntid 256
.minnctapersm 1
{
	.reg .pred 	%p<73>;
	.reg .b16 	%rs<39>;
	.reg .b32 	%r<862>;
	.reg .b64 	%rd<37>;
	// demoted variable
	.shared .align 16 .b8 _ZZN3cub18CUB_300001_SM_10006detail10radix_sort31DeviceRadixSortSingleTileKernelINS1_5radix10policy_hubIjjyE10Policy1000ELNS0_9SortOrderE0EjjyNS1_21identity_decomposer_tEEEvPKT1_PSA_PKT2_PSE_T3_iiT4_E12temp_storage[33856];
	ld.param.u64 	%rd10, [_ZN3cub18CUB_300001_SM_10006detail10radix_sort31DeviceRadixSortSingleTileKernelINS1_5radix10policy_hubIjjyE10Policy1000ELNS0_9SortOrderE0EjjyNS1_21identity_decomposer_tEEEvPKT1_PSA_PKT2_PSE_T3_iiT4__param_0];
	ld.param.u64 	%rd6, [_ZN3cub18CUB_300001_SM_10006detail10radix_sort31DeviceRadixSortSingleTileKernelINS1_5radix10policy_hubIjjyE10Policy1000ELNS0_9SortOrderE0EjjyNS1_21identity_decomposer_tEEEvPKT1_PSA_PKT2_PSE_T3_iiT4__param_1];
	ld.param.u64 	%rd7, [_ZN3cub18CUB_300001_SM_10006detail10radix_sort31DeviceRadixSortSingleTileKernelINS1_5radix10policy_hubIjjyE10Policy1000ELNS0_9SortOrderE0EjjyNS1_21identity_decomposer_tEEEvPKT1_PSA_PKT2_PSE_T3_iiT4__param_2];
	ld.param.u64 	%rd8, [_ZN3cub18CUB_300001_SM_10006detail10radix_sort31DeviceRadixSortSingleTileKernelINS1_5radix10policy_hubIjjyE10Policy1000ELNS0_9SortOrderE0EjjyNS1_21identity_decomposer_tEEEvPKT1_PSA_PKT2_PSE_T3_iiT4__param_3];
	ld.param.u64 	%rd9, [_ZN3cub18CUB_300001_SM_10006detail10radix_sort31DeviceRadixSortSingleTileKernelINS1_5radix10policy_hubIjjyE10Policy1000ELNS0_9SortOrderE0EjjyNS1_21identity_decomposer_tEEEvPKT1_PSA_PKT2_PSE_T3_iiT4__param_4];
	ld.param.u32 	%r303, [_ZN3cub18CUB_300001_SM_10006detail10radix_sort31DeviceRadixSortSingleTileKernelINS1_5radix10policy_hubIjjyE10Policy1000ELNS0_9SortOrderE0EjjyNS1_21identity_decomposer_tEEEvPKT1_PSA_PKT2_PSE_T3_iiT4__param_5];
	ld.param.u32 	%r304, [_ZN3cub18CUB_300001_SM_10006detail10radix_sort31DeviceRadixSortSingleTileKernelINS1_5radix10policy_hubIjjyE10Policy1000ELNS0_9SortOrderE0EjjyNS1_21identity_decomposer_tEEEvPKT1_PSA_PKT2_PSE_T3_iiT4__param_6];
	cvta.to.global.u64 	%rd11, %rd10;
	cvt.u32.u64 	%r1, %rd9;
	mov.u32 	%r2, %tid.x;
	mul.lo.s32 	%r3, %r2, 19;
	setp.ge.s32 	%p1, %r3, %r1;
	mul.wide.u32 	%rd12, %r3, 4;
	add.s64 	%rd1, %rd11, %rd12;
	mov.b32 	%r840, -1;
	@%p1 bra 	$L__BB10_2;
	ld.global.u32 	%r840, [%rd1];
$L__BB10_2:
	add.s32 	%r6, %r3, 1;
	setp.ge.s32 	%p2, %r6, %r1;
	mov.b32 	%r839, -1;
	@%p2 bra 	$L__BB10_4;
	ld.global.u32 	%r839, [%rd1+4];
$L__BB10_4:
	add.s32 	%r9, %r3, 2;
	setp.ge.s32 	%p3, %r9, %r1;
	mov.b32 	%r838, -1;
	@%p3 bra 	$L__BB10_6;
	ld.global.u32 	%r838, [%rd1+8];
$L__BB10_6:
	add.s32 	%r12, %r3, 3;
	setp.ge.s32 	%p4, %r12, %r1;
	mov.b32 	%r837, -1;
	@%p4 bra 	$L__BB10_8;
	ld.global.u32 	%r837, [%rd1+12];
$L__BB10_8:
	add.s32 	%r15, %r3, 4;
	setp.ge.s32 	%p5, %r15, %r1;
	mov.b32 	%r836, -1;
	@%p5 bra 	$L__BB10_10;
	ld.global.u32 	%r836, [%rd1+16];
$L__BB10_10:
	add.s32 	%r18, %r3, 5;
	setp.ge.s32 	%p6, %r18, %r1;
	mov.b32 	%r835, -1;
	@%p6 bra 	$L__BB10_12;
	ld.global.u32 	%r835, [%rd1+20];
$L__BB10_12:
	add.s32 	%r21, %r3, 6;
	setp.ge.s32 	%p7, %r21, %r1;
	mov.b32 	%r834, -1;
	@%p7 bra 	$L__BB10_14;
	ld.global.u32 	%r834, [%rd1+24];
$L__BB10_14:
	add.s32 	%r24, %r3, 7;
	setp.ge.s32 	%p8, %r24, %r1;
	mov.b32 	%r833, -1;
	@%p8 bra 	$L__BB10_16;
	ld.global.u32 	%r833, [%rd1+28];
$L__BB10_16:
	add.s32 	%r27, %r3, 8;
	setp.ge.s32 	%p9, %r27, %r1;
	mov.b32 	%r832, -1;
	@%p9 bra 	$L__BB10_18;
	ld.global.u32 	%r832, [%rd1+32];
$L__BB10_18:
	add.s32 	%r30, %r3, 9;
	setp.ge.s32 	%p10, %r30, %r1;
	mov.b32 	%r831, -1;
	@%p10 bra 	$L__BB10_20;
	ld.global.u32 	%r831, [%rd1+36];
$L__BB10_20:
	add.s32 	%r33, %r3, 10;
	setp.ge.s32 	%p11, %r33, %r1;
	mov.b32 	%r830, -1;
	@%p11 bra 	$L__BB10_22;
	ld.global.u32 	%r830, [%rd1+40];
$L__BB10_22:
	add.s32 	%r36, %r3, 11;
	setp.ge.s32 	%p12, %r36, %r1;
	mov.b32 	%r829, -1;
	@%p12 bra 	$L__BB10_24;
	ld.global.u32 	%r829, [%rd1+44];
$L__BB10_24:
	add.s32 	%r39, %r3, 12;
	setp.ge.s32 	%p13, %r39, %r1;
	mov.b32 	%r828, -1;
	@%p13 bra 	$L__BB10_26;
	ld.global.u32 	%r828, [%rd1+48];
$L__BB10_26:
	add.s32 	%r42, %r3, 13;
	setp.ge.s32 	%p14, %r42, %r1;
	mov.b32 	%r827, -1;
	@%p14 bra 	$L__BB10_28;
	ld.global.u32 	%r827, [%rd1+52];
$L__BB10_28:
	add.s32 	%r45, %r3, 14;
	setp.ge.s32 	%p15, %r45, %r1;
	mov.b32 	%r826, -1;
	@%p15 bra 	$L__BB10_30;
	ld.global.u32 	%r826, [%rd1+56];
$L__BB10_30:
	add.s32 	%r48, %r3, 15;
	setp.ge.s32 	%p16, %r48, %r1;
	mov.b32 	%r825, -1;
	@%p16 bra 	$L__BB10_32;
	ld.global.u32 	%r825, [%rd1+60];
$L__BB10_32:
	add.s32 	%r51, %r3, 16;
	setp.ge.s32 	%p17, %r51, %r1;
	mov.b32 	%r824, -1;
	@%p17 bra 	$L__BB10_34;
	ld.global.u32 	%r824, [%rd1+64];
$L__BB10_34:
	add.s32 	%r54, %r3, 17;
	setp.ge.s32 	%p18, %r54, %r1;
	mov.b32 	%r823, -1;
	@%p18 bra 	$L__BB10_36;
	ld.global.u32 	%r823, [%rd1+68];
$L__BB10_36:
	add.s32 	%r57, %r3, 18;
	setp.ge.s32 	%p19, %r57, %r1;
	mov.b32 	%r822, -1;
	@%p19 bra 	$L__BB10_38;
	ld.global.u32 	%r822, [%rd1+72];
$L__BB10_38:
	bar.sync 	0;
	mov.b64 	{%r325, %r326}, %rd9;
	shfl.sync.idx.b32	%r60|%p20, %r325, 0, 31, -1;
	shfl.sync.idx.b32	%r327|%p21, %r326, 0, 31, -1;
	mov.b64 	%rd2, {%r60, %r327};
	setp.ge.s32 	%p22, %r3, %r60;
	cvta.to.global.u64 	%rd13, %rd7;
	add.s64 	%rd3, %rd13, %rd12;
	@%p22 bra 	$L__BB10_40;
	ld.global.u32 	%r859, [%rd3];
$L__BB10_40:
	setp.ge.s32 	%p23, %r6, %r60;
	@%p23 bra 	$L__BB10_42;
	ld.global.u32 	%r858, [%rd3+4];
$L__BB10_42:
	setp.ge.s32 	%p24, %r9, %r60;
	@%p24 bra 	$L__BB10_44;
	ld.global.u32 	%r857, [%rd3+8];
$L__BB10_44:
	setp.ge.s32 	%p25, %r12, %r60;
	@%p25 bra 	$L__BB10_46;
	ld.global.u32 	%r856, [%rd3+12];
$L__BB10_46:
	setp.ge.s32 	%p26, %r15, %r60;
	@%p26 bra 	$L__BB10_48;
	ld.global.u32 	%r855, [%rd3+16];
$L__BB10_48:
	setp.ge.s32 	%p27, %r18, %r60;
	@%p27 bra 	$L__BB10_50;
	ld.global.u32 	%r854, [%rd3+20];
$L__BB10_50:
	setp.ge.s32 	%p28, %r21, %r60;
	@%p28 bra 	$L__BB10_52;
	ld.global.u32 	%r853, [%rd3+24];
$L__BB10_52:
	setp.ge.s32 	%p29, %r24, %r60;
	@%p29 bra 	$L__BB10_54;
	ld.global.u32 	%r852, [%rd3+28];
$L__BB10_54:
	setp.ge.s32 	%p30, %r27, %r60;
	@%p30 bra 	$L__BB10_56;
	ld.global.u32 	%r851, [%rd3+32];
$L__BB10_56:
	setp.ge.s32 	%p31, %r30, %r60;
	@%p31 bra 	$L__BB10_58;
	ld.global.u32 	%r850, [%rd3+36];
$L__BB10_58:
	setp.ge.s32 	%p32, %r33, %r60;
	@%p32 bra 	$L__BB10_60;
	ld.global.u32 	%r849, [%rd3+40];
$L__BB10_60:
	setp.ge.s32 	%p33, %r36, %r60;
	@%p33 bra 	$L__BB10_62;
	ld.global.u32 	%r848, [%rd3+44];
$L__BB10_62:
	setp.ge.s32 	%p34, %r39, %r60;
	@%p34 bra 	$L__BB10_64;
	ld.global.u32 	%r847, [%rd3+48];
$L__BB10_64:
	setp.ge.s32 	%p35, %r42, %r60;
	@%p35 bra 	$L__BB10_66;
	ld.global.u32 	%r846, [%rd3+52];
$L__BB10_66:
	setp.ge.s32 	%p36, %r45, %r60;
	@%p36 bra 	$L__BB10_68;
	ld.global.u32 	%r845, [%rd3+56];
$L__BB10_68:
	setp.ge.s32 	%p37, %r48, %r60;
	@%p37 bra 	$L__BB10_70;
	ld.global.u32 	%r844, [%rd3+60];
$L__BB10_70:
	setp.ge.s32 	%p38, %r51, %r60;
	@%p38 bra 	$L__BB10_72;
	ld.global.u32 	%r843, [%rd3+64];
$L__BB10_72:
	setp.ge.s32 	%p39, %r54, %r60;
	@%p39 bra 	$L__BB10_74;
	ld.global.u32 	%r842, [%rd3+68];
$L__BB10_74:
	setp.ge.s32 	%p40, %r57, %r60;
	@%p40 bra 	$L__BB10_76;
	ld.global.u32 	%r841, [%rd3+72];
$L__BB10_76:
	bar.sync 	0;
	shr.u32 	%r99, %r2, 5;
	shl.b32 	%r347, %r2, 2;
	mov.u32 	%r348, _ZZN3cub18CUB_300001_SM_10006detail10radix_sort31DeviceRadixSortSingleTileKernelINS1_5radix10policy_hubIjjyE10Policy1000ELNS0_9SortOrderE0EjjyNS1_21identity_decomposer_tEEEvPKT1_PSA_PKT2_PSE_T3_iiT4_E12temp_storage;
	add.s32 	%r100, %r348, %r347;
	shl.b32 	%r349, %r2, 7;
	add.s32 	%r101, %r100, %r349;
	shl.b32 	%r350, %r99, 2;
	add.s32 	%r351, %r348, %r350;
	add.s32 	%r102, %r351, 33792;
	mad.lo.s32 	%r103, %r2, -56, %r101;
	add.s32 	%r821, %r303, 6;
	sub.s32 	%r820, %r304, %r303;
$L__BB10_77:
	add.s32 	%r411, %r821, -6;
	min.s32 	%r354, %r820, 6;
	mov.b32 	%r440, 0;
	st.shared.u32 	[%r100], %r440;
	st.shared.u32 	[%r100+1024], %r440;
	st.shared.u32 	[%r100+2048], %r440;
	st.shared.u32 	[%r100+3072], %r440;
	st.shared.u32 	[%r100+4096], %r440;
	st.shared.u32 	[%r100+5120], %r440;
	st.shared.u32 	[%r100+6144], %r440;
	st.shared.u32 	[%r100+7168], %r440;
	st.shared.u32 	[%r100+8192], %r440;
	st.shared.u32 	[%r100+9216], %r440;
	st.shared.u32 	[%r100+10240], %r440;
	st.shared.u32 	[%r100+11264], %r440;
	st.shared.u32 	[%r100+12288], %r440;
	st.shared.u32 	[%r100+13312], %r440;
	st.shared.u32 	[%r100+14336], %r440;
	st.shared.u32 	[%r100+15360], %r440;
	st.shared.u32 	[%r100+16384], %r440;
	st.shared.u32 	[%r100+17408], %r440;
	st.shared.u32 	[%r100+18432], %r440;
	st.shared.u32 	[%r100+19456], %r440;
	st.shared.u32 	[%r100+20480], %r440;
	st.shared.u32 	[%r100+21504], %r440;
	st.shared.u32 	[%r100+22528], %r440;
	st.shared.u32 	[%r100+23552], %r440;
	st.shared.u32 	[%r100+24576], %r440;
	st.shared.u32 	[%r100+25600], %r440;
	st.shared.u32 	[%r100+26624], %r440;
	st.shared.u32 	[%r100+27648], %r440;
	st.shared.u32 	[%r100+28672], %r440;
	st.shared.u32 	[%r100+29696], %r440;
	st.shared.u32 	[%r100+30720], %r440;
	st.shared.u32 	[%r100+31744], %r440;
	st.shared.u32 	[%r100+32768], %r440;
	// begin inline asm
	bmsk.clamp.b32 %r352, %r440, %r354;
	// end inline asm
	// begin inline asm
	shr.b32 %r355, %r840, %r411;
	// end inline asm
	and.b32  	%r443, %r352, %r355;
	shl.b32 	%r444, %r443, 10;
	and.b32  	%r445, %r444, 31744;
	add.s32 	%r446, %r100, %r445;
	shr.u32 	%r447, %r443, 4;
	and.b32  	%r448, %r447, 268435454;
	add.s32 	%r147, %r446, %r448;
	ld.shared.u16 	%rs1, [%r147];
	add.s16 	%rs20, %rs1, 1;
	st.shared.u16 	[%r147], %rs20;
	// begin inline asm
	shr.b32 %r358, %r839, %r411;
	// end inline asm
	and.b32  	%r449, %r352, %r358;
	shl.b32 	%r450, %r449, 10;
	and.b32  	%r451, %r450, 31744;
	add.s32 	%r452, %r100, %r451;
	shr.u32 	%r453, %r449, 4;
	and.b32  	%r454, %r453, 268435454;
	add.s32 	%r148, %r452, %r454;
	ld.shared.u16 	%rs2, [%r148];
	add.s16 	%rs21, %rs2, 1;
	st.shared.u16 	[%r148], %rs21;
	// begin inline asm
	shr.b32 %r361, %r838, %r411;
	// end inline asm
	and.b32  	%r455, %r352, %r361;
	shl.b32 	%r456, %r455, 10;
	and.b32  	%r457, %r456, 31744;
	add.s32 	%r458, %r100, %r457;
	shr.u32 	%r459, %r455, 4;
	and.b32  	%r460, %r459, 268435454;
	add.s32 	%r149, %r458, %r460;
	ld.shared.u16 	%rs3, [%r149];
	add.s16 	%rs22, %rs3, 1;
	st.shared.u16 	[%r149], %rs22;
	// begin inline asm
	shr.b32 %r364, %r837, %r411;
	// end inline asm
	and.b32  	%r461, %r352, %r364;
	shl.b32 	%r462, %r461, 10;
	and.b32  	%r463, %r462, 31744;
	add.s32 	%r464, %r100, %r463;
	shr.u32 	%r465, %r461, 4;
	and.b32  	%r466, %r465, 268435454;
	add.s32 	%r150, %r464, %r466;
	ld.shared.u16 	%rs4, [%r150];
	add.s16 	%rs23, %rs4, 1;
	st.shared.u16 	[%r150], %rs23;
	// begin inline asm
	shr.b32 %r367, %r836, %r411;
	// end inline asm
	and.b32  	%r467, %r352, %r367;
	shl.b32 	%r468, %r467, 10;
	and.b32  	%r469, %r468, 31744;
	add.s32 	%r470, %r100, %r469;
	shr.u32 	%r471, %r467, 4;
	and.b32  	%r472, %r471, 268435454;
	add.s32 	%r151, %r470, %r472;
	ld.shared.u16 	%rs5, [%r151];
	add.s16 	%rs24, %rs5, 1;
	st.shared.u16 	[%r151], %rs24;
	// begin inline asm
	shr.b32 %r370, %r835, %r411;
	// end inline asm
	and.b32  	%r473, %r352, %r370;
	shl.b32 	%r474, %r473, 10;
	and.b32  	%r475, %r474, 31744;
	add.s32 	%r476, %r100, %r475;
	shr.u32 	%r477, %r473, 4;
	and.b32  	%r478, %r477, 268435454;
	add.s32 	%r152, %r476, %r478;
	ld.shared.u16 	%rs6, [%r152];
	add.s16 	%rs25, %rs6, 1;
	st.shared.u16 	[%r152], %rs25;
	// begin inline asm
	shr.b32 %r373, %r834, %r411;
	// end inline asm
	and.b32  	%r479, %r352, %r373;
	shl.b32 	%r480, %r479, 10;
	and.b32  	%r481, %r480, 31744;
	add.s32 	%r482, %r100, %r481;
	shr.u32 	%r483, %r479, 4;
	and.b32  	%r484, %r483, 268435454;
	add.s32 	%r153, %r482, %r484;
	ld.shared.u16 	%rs7, [%r153];
	add.s16 	%rs26, %rs7, 1;
	st.shared.u16 	[%r153], %rs26;
	// begin inline asm
	shr.b32 %r376, %r833, %r411;
	// end inline asm
	and.b32  	%r485, %r352, %r376;
	shl.b32 	%r486, %r485, 10;
	and.b32  	%r487, %r486, 31744;
	add.s32 	%r488, %r100, %r487;
	shr.u32 	%r489, %r485, 4;
	and.b32  	%r490, %r489, 268435454;
	add.s32 	%r154, %r488, %r490;
	ld.shared.u16 	%rs8, [%r154];
	add.s16 	%rs27, %rs8, 1;
	st.shared.u16 	[%r154], %rs27;
	// begin inline asm
	shr.b32 %r379, %r832, %r411;
	// end inline asm
	and.b32  	%r491, %r352, %r379;
	shl.b32 	%r492, %r491, 10;
	and.b32  	%r493, %r492, 31744;
	add.s32 	%r494, %r100, %r493;
	shr.u32 	%r495, %r491, 4;
	and.b32  	%r496, %r495, 268435454;
	add.s32 	%r155, %r494, %r496;
	ld.shared.u16 	%rs9, [%r155];
	add.s16 	%rs28, %rs9, 1;
	st.shared.u16 	[%r155], %rs28;
	// begin inline asm
	shr.b32 %r382, %r831, %r411;
	// end inline asm
	and.b32  	%r497, %r352, %r382;
	shl.b32 	%r498, %r497, 10;
	and.b32  	%r499, %r498, 31744;
	add.s32 	%r500, %r100, %r499;
	shr.u32 	%r501, %r497, 4;
	and.b32  	%r502, %r501, 268435454;
	add.s32 	%r156, %r500, %r502;
	ld.shared.u16 	%rs10, [%r156];
	add.s16 	%rs29, %rs10, 1;
	st.shared.u16 	[%r156], %rs29;
	// begin inline asm
	shr.b32 %r385, %r830, %r411;
	// end inline asm
	and.b32  	%r503, %r352, %r385;
	shl.b32 	%r504, %r503, 10;
	and.b32  	%r505, %r504, 31744;
	add.s32 	%r506, %r100, %r505;
	shr.u32 	%r507, %r503, 4;
	and.b32  	%r508, %r507, 268435454;
	add.s32 	%r157, %r506, %r508;
	ld.shared.u16 	%rs11, [%r157];
	add.s16 	%rs30, %rs11, 1;
	st.shared.u16 	[%r157], %rs30;
	// begin inline asm
	shr.b32 %r388, %r829, %r411;
	// end inline asm
	and.b32  	%r509, %r352, %r388;
	shl.b32 	%r510, %r509, 10;
	and.b32  	%r511, %r510, 31744;
	add.s32 	%r512, %r100, %r511;
	shr.u32 	%r513, %r509, 4;
	and.b32  	%r514, %r513, 268435454;
	add.s32 	%r158, %r512, %r514;
	ld.shared.u16 	%rs12, [%r158];
	add.s16 	%rs31, %rs12, 1;
	st.shared.u16 	[%r158], %rs31;
	// begin inline asm
	shr.b32 %r391, %r828, %r411;
	// end inline asm
	and.b32  	%r515, %r352, %r391;
	shl.b32 	%r516, %r515, 10;
	and.b32  	%r517, %r516, 31744;
	add.s32 	%r518, %r100, %r517;
	shr.u32 	%r519, %r515, 4;
	and.b32  	%r520, %r519, 268435454;
	add.s32 	%r159, %r518, %r520;
	ld.shared.u16 	%rs13, [%r159];
	add.s16 	%rs32, %rs13, 1;
	st.shared.u16 	[%r159], %rs32;
	// begin inline asm
	shr.b32 %r394, %r827, %r411;
	// end inline asm
	and.b32  	%r521, %r352, %r394;
	shl.b32 	%r522, %r521, 10;
	and.b32  	%r523, %r522, 31744;
	add.s32 	%r524, %r100, %r523;
	shr.u32 	%r525, %r521, 4;
	and.b32  	%r526, %r525, 268435454;
	add.s32 	%r160, %r524, %r526;
	ld.shared.u16 	%rs14, [%r160];
	add.s16 	%rs33, %rs14, 1;
	st.shared.u16 	[%r160], %rs33;
	// begin inline asm
	shr.b32 %r397, %r826, %r411;
	// end inline asm
	and.b32  	%r527, %r352, %r397;
	shl.b32 	%r528, %r527, 10;
	and.b32  	%r529, %r528, 31744;
	add.s32 	%r530, %r100, %r529;
	shr.u32 	%r531, %r527, 4;
	and.b32  	%r532, %r531, 268435454;
	add.s32 	%r161, %r530, %r532;
	ld.shared.u16 	%rs15, [%r161];
	add.s16 	%rs34, %rs15, 1;
	st.shared.u16 	[%r161], %rs34;
	// begin inline asm
	shr.b32 %r400, %r825, %r411;
	// end inline asm
	and.b32  	%r533, %r352, %r400;
	shl.b32 	%r534, %r533, 10;
	and.b32  	%r535, %r534, 31744;
	add.s32 	%r536, %r100, %r535;
	shr.u32 	%r537, %r533, 4;
	and.b32  	%r538, %r537, 268435454;
	add.s32 	%r162, %r536, %r538;
	ld.shared.u16 	%rs16, [%r162];
	add.s16 	%rs35, %rs16, 1;
	st.shared.u16 	[%r162], %rs35;
	// begin inline asm
	shr.b32 %r403, %r824, %r411;
	// end inline asm
	and.b32  	%r539, %r352, %r403;
	shl.b32 	%r540, %r539, 10;
	and.b32  	%r541, %r540, 31744;
	add.s32 	%r542, %r100, %r541;
	shr.u32 	%r543, %r539, 4;
	and.b32  	%r544, %r543, 268435454;
	add.s32 	%r163, %r542, %r544;
	ld.shared.u16 	%rs17, [%r163];
	add.s16 	%rs36, %rs17, 1;
	st.shared.u16 	[%r163], %rs36;
	// begin inline asm
	shr.b32 %r406, %r823, %r411;
	// end inline asm
	and.b32  	%r545, %r352, %r406;
	shl.b32 	%r546, %r545, 10;
	and.b32  	%r547, %r546, 31744;
	add.s32 	%r548, %r100, %r547;
	shr.u32 	%r549, %r545, 4;
	and.b32  	%r550, %r549, 268435454;
	add.s32 	%r164, %r548, %r550;
	ld.shared.u16 	%rs18, [%r164];
	add.s16 	%rs37, %rs18, 1;
	st.shared.u16 	[%r164], %rs37;
	// begin inline asm
	shr.b32 %r409, %r822, %r411;
	// end inline asm
	and.b32  	%r551, %r352, %r409;
	shl.b32 	%r552, %r551, 10;
	and.b32  	%r553, %r552, 31744;
	add.s32 	%r554, %r100, %r553;
	shr.u32 	%r555, %r551, 4;
	and.b32  	%r556, %r555, 268435454;
	add.s32 	%r165, %r554, %r556;
	ld.shared.u16 	%rs19, [%r165];
	add.s16 	%rs38, %rs19, 1;
	st.shared.u16 	[%r165], %rs38;
	bar.sync 	0;
	ld.shared.u32 	%r166, [%r101];
	ld.shared.u32 	%r557, [%r101+4];
	ld.shared.u32 	%r558, [%r101+8];
	ld.shared.u32 	%r559, [%r101+12];
	ld.shared.u32 	%r560, [%r101+16];
	ld.shared.u32 	%r561, [%r101+20];
	ld.shared.u32 	%r562, [%r101+24];
	ld.shared.u32 	%r563, [%r101+28];
	ld.shared.u32 	%r564, [%r101+32];
	ld.shared.u32 	%r565, [%r101+36];
	ld.shared.u32 	%r566, [%r101+40];
	ld.shared.u32 	%r567, [%r101+44];
	ld.shared.u32 	%r568, [%r101+48];
	ld.shared.u32 	%r569, [%r101+52];
	ld.shared.u32 	%r570, [%r101+56];
	ld.shared.u32 	%r571, [%r101+60];
	ld.shared.u32 	%r572, [%r101+64];
	ld.shared.u32 	%r573, [%r101+68];
	ld.shared.u32 	%r574, [%r101+72];
	ld.shared.u32 	%r575, [%r101+76];
	ld.shared.u32 	%r576, [%r101+80];
	ld.shared.u32 	%r577, [%r101+84];
	ld.shared.u32 	%r578, [%r101+88];
	ld.shared.u32 	%r579, [%r101+92];
	ld.shared.u32 	%r580, [%r101+96];
	ld.shared.u32 	%r581, [%r101+100];
	ld.shared.u32 	%r582, [%r101+104];
	ld.shared.u32 	%r583, [%r101+108];
	ld.shared.u32 	%r584, [%r101+112];
	ld.shared.u32 	%r585, [%r101+116];
	ld.shared.u32 	%r586, [%r101+120];
	ld.shared.u32 	%r587, [%r101+124];
	ld.shared.u32 	%r588, [%r101+128];
	add.s32 	%r167, %r557, %r166;
	add.s32 	%r168, %r558, %r167;
	add.s32 	%r169, %r559, %r168;
	add.s32 	%r170, %r560, %r169;
	add.s32 	%r171, %r561, %r170;
	add.s32 	%r172, %r562, %r171;
	add.s32 	%r173, %r563, %r172;
	add.s32 	%r174, %r564, %r173;
	add.s32 	%r175, %r565, %r174;
	add.s32 	%r176, %r566, %r175;
	add.s32 	%r177, %r567, %r176;
	add.s32 	%r178, %r568, %r177;
	add.s32 	%r179, %r569, %r178;
	add.s32 	%r180, %r570, %r179;
	add.s32 	%r181, %r571, %r180;
	add.s32 	%r182, %r572, %r181;
	add.s32 	%r183, %r573, %r182;
	add.s32 	%r184, %r574, %r183;
	add.s32 	%r185, %r575, %r184;
	add.s32 	%r186, %r576, %r185;
	add.s32 	%r187, %r577, %r186;
	add.s32 	%r188, %r578, %r187;
	add.s32 	%r189, %r579, %r188;
	add.s32 	%r190, %r580, %r189;
	add.s32 	%r191, %r581, %r190;
	add.s32 	%r192, %r582, %r191;
	add.s32 	%r193, %r583, %r192;
	add.s32 	%r194, %r584, %r193;
	add.s32 	%r195, %r585, %r194;
	add.s32 	%r196, %r586, %r195;
	add.s32 	%r197, %r587, %r196;
	add.s32 	%r417, %r588, %r197;
	// begin inline asm
	mov.u32 %r412, %laneid;
	// end inline asm
	mov.b32 	%r415, 1;
	mov.b32 	%r442, -1;
	// begin inline asm
	{  .reg .u32 r0;  .reg .pred p;  shfl.sync.up.b32 r0|p, %r417, %r415, %r440, %r442;  @p add.u32 r0, r0, %r417;  mov.u32 %r413, r0;}
	// end inline asm
	mov.b32 	%r421, 2;
	// begin inline asm
	{  .reg .u32 r0;  .reg .pred p;  shfl.sync.up.b32 r0|p, %r413, %r421, %r440, %r442;  @p add.u32 r0, r0, %r413;  mov.u32 %r419, r0;}
	// end inline asm
	mov.b32 	%r427, 4;
	// begin inline asm
	{  .reg .u32 r0;  .reg .pred p;  shfl.sync.up.b32 r0|p, %r419, %r427, %r440, %r442;  @p add.u32 r0, r0, %r419;  mov.u32 %r425, r0;}
	// end inline asm
	mov.b32 	%r433, 8;
	// begin inline asm
	{  .reg .u32 r0;  .reg .pred p;  shfl.sync.up.b32 r0|p, %r425, %r433, %r440, %r442;  @p add.u32 r0, r0, %r425;  mov.u32 %r431, r0;}
	// end inline asm
	mov.b32 	%r439, 16;
	// begin inline asm
	{  .reg .u32 r0;  .reg .pred p;  shfl.sync.up.b32 r0|p, %r431, %r439, %r440, %r442;  @p add.u32 r0, r0, %r431;  mov.u32 %r437, r0;}
	// end inline asm
	setp.ne.s32 	%p41, %r412, 31;
	@%p41 bra 	$L__BB10_79;
	st.shared.u32 	[%r102], %r437;
$L__BB10_79:
	sub.s32 	%r589, %r437, %r417;
	setp.gt.u32 	%p42, %r2, 31;
	setp.eq.s32 	%p43, %r99, 7;
	setp.eq.s32 	%p44, %r99, 6;
	setp.eq.s32 	%p45, %r99, 5;
	setp.eq.s32 	%p46, %r99, 4;
	setp.eq.s32 	%p47, %r99, 3;
	setp.eq.s32 	%p48, %r99, 2;
	setp.eq.s32 	%p49, %r99, 1;
	bar.sync 	0;
	ld.shared.v4.u32 	{%r590, %r591, %r592, %r593}, [_ZZN3cub18CUB_300001_SM_10006detail10radix_sort31DeviceRadixSortSingleTileKernelINS1_5radix10policy_hubIjjyE10Policy1000ELNS0_9SortOrderE0EjjyNS1_21identity_decomposer_tEEEvPKT1_PSA_PKT2_PSE_T3_iiT4_E12temp_storage+33792];
	selp.b32 	%r594, %r590, %r860, %p49;
	add.s32 	%r595, %r591, %r590;
	selp.b32 	%r596, %r595, %r594, %p48;
	add.s32 	%r597, %r595, %r592;
	selp.b32 	%r598, %r597, %r596, %p47;
	add.s32 	%r599, %r597, %r593;
	selp.b32 	%r600, %r599, %r598, %p46;
	ld.shared.v4.u32 	{%r601, %r602, %r603, %r604}, [_ZZN3cub18CUB_300001_SM_10006detail10radix_sort31DeviceRadixSortSingleTileKernelINS1_5radix10policy_hubIjjyE10Policy1000ELNS0_9SortOrderE0EjjyNS1_21identity_decomposer_tEEEvPKT1_PSA_PKT2_PSE_T3_iiT4_E12temp_storage+33808];
	add.s32 	%r605, %r599, %r601;
	selp.b32 	%r606, %r605, %r600, %p45;
	add.s32 	%r607, %r605, %r602;
	selp.b32 	%r608, %r607, %r606, %p44;
	add.s32 	%r609, %r607, %r603;
	selp.b32 	%r860, %r609, %r608, %p43;
	add.s32 	%r202, %r609, %r604;
	setp.ne.s32 	%p50, %r412, 0;
	selp.b32 	%r610, %r589, 0, %p50;
	add.s32 	%r611, %r860, %r610;
	or.pred  	%p51, %p42, %p50;
	selp.b32 	%r861, %r611, %r589, %p42;
	@%p51 bra 	$L__BB10_81;
	shl.b32 	%r861, %r202, 16;
	st.shared.u32 	[_ZZN3cub18CUB_300001_SM_10006detail10radix_sort31DeviceRadixSortSingleTileKernelINS1_5radix10policy_hubIjjyE10Policy1000ELNS0_9SortOrderE0EjjyNS1_21identity_decomposer_tEEEvPKT1_PSA_PKT2_PSE_T3_iiT4_E12temp_storage+33832], %r861;
$L__BB10_81:
	setp.eq.s32 	%p52, %r2, 0;
	bar.sync 	0;
	ld.shared.u32 	%r612, [_ZZN3cub18CUB_300001_SM_10006detail10radix_sort31DeviceRadixSortSingleTileKernelINS1_5radix10policy_hubIjjyE10Policy1000ELNS0_9SortOrderE0EjjyNS1_21identity_decomposer_tEEEvPKT1_PSA_PKT2_PSE_T3_iiT4_E12temp_storage+33832];
	selp.b32 	%r613, 0, %r612, %p52;
	add.s32 	%r614, %r861, %r613;
	add.s32 	%r615, %r166, %r614;
	add.s32 	%r616, %r167, %r614;
	add.s32 	%r617, %r168, %r614;
	add.s32 	%r618, %r169, %r614;
	add.s32 	%r619, %r170, %r614;
	add.s32 	%r620, %r171, %r614;
	add.s32 	%r621, %r172, %r614;
	add.s32 	%r622, %r173, %r614;
	add.s32 	%r623, %r174, %r614;
	add.s32 	%r624, %r175, %r614;
	add.s32 	%r625, %r176, %r614;
	add.s32 	%r626, %r177, %r614;
	add.s32 	%r627, %r178, %r614;
	add.s32 	%r628, %r179, %r614;
	add.s32 	%r629, %r180, %r614;
	add.s32 	%r630, %r181, %r614;
	add.s32 	%r631, %r182, %r614;
	add.s32 	%r632, %r183, %r614;
	add.s32 	%r633, %r184, %r614;
	add.s32 	%r634, %r185, %r614;
	add.s32 	%r635, %r186, %r614;
	add.s32 	%r636, %r187, %r614;
	add.s32 	%r637, %r188, %r614;
	add.s32 	%r638, %r189, %r614;
	add.s32 	%r639, %r190, %r614;
	add.s32 	%r640, %r191, %r614;
	add.s32 	%r641, %r192, %r614;
	add.s32 	%r642, %r193, %r614;
	add.s32 	%r643, %r194, %r614;
	add.s32 	%r644, %r195, %r614;
	add.s32 	%r645, %r196, %r614;
	add.s32 	%r646, %r197, %r614;
	st.shared.u32 	[%r101], %r614;
	st.shared.u32 	[%r101+4], %r615;
	st.shared.u32 	[%r101+8], %r616;
	st.shared.u32 	[%r101+12], %r617;
	st.shared.u32 	[%r101+16], %r618;
	st.shared.u32 	[%r101+20], %r619;
	st.shared.u32 	[%r101+24], %r620;
	st.shared.u32 	[%r101+28], %r621;
	st.shared.u32 	[%r101+32], %r622;
	st.shared.u32 	[%r101+36], %r623;
	st.shared.u32 	[%r101+40], %r624;
	st.shared.u32 	[%r101+44], %r625;
	st.shared.u32 	[%r101+48], %r626;
	st.shared.u32 	[%r101+52], %r627;
	st.shared.u32 	[%r101+56], %r628;
	st.shared.u32 	[%r101+60], %r629;
	st.shared.u32 	[%r101+64], %r630;
	st.shared.u32 	[%r101+68], %r631;
	st.shared.u32 	[%r101+72], %r632;
	st.shared.u32 	[%r101+76], %r633;
	st.shared.u32 	[%r101+80], %r634;
	st.shared.u32 	[%r101+84], %r635;
	st.shared.u32 	[%r101+88], %r636;
	st.shared.u32 	[%r101+92], %r637;
	st.shared.u32 	[%r101+96], %r638;
	st.shared.u32 	[%r101+100], %r639;
	st.shared.u32 	[%r101+104], %r640;
	st.shared.u32 	[%r101+108], %r641;
	st.shared.u32 	[%r101+112], %r642;
	st.shared.u32 	[%r101+116], %r643;
	st.shared.u32 	[%r101+120], %r644;
	st.shared.u32 	[%r101+124], %r645;
	st.shared.u32 	[%r101+128], %r646;
	bar.sync 	0;
	cvt.u32.u16 	%r647, %rs1;
	ld.shared.u16 	%r648, [%r147];
	add.s32 	%r206, %r648, %r647;
	cvt.u32.u16 	%r649, %rs2;
	ld.shared.u16 	%r650, [%r148];
	add.s32 	%r207, %r650, %r649;
	cvt.u32.u16 	%r651, %rs3;
	ld.shared.u16 	%r652, [%r149];
	add.s32 	%r208, %r652, %r651;
	cvt.u32.u16 	%r653, %rs4;
	ld.shared.u16 	%r654, [%r150];
	add.s32 	%r209, %r654, %r653;
	cvt.u32.u16 	%r655, %rs5;
	ld.shared.u16 	%r656, [%r151];
	add.s32 	%r210, %r656, %r655;
	cvt.u32.u16 	%r657, %rs6;
	ld.shared.u16 	%r658, [%r152];
	add.s32 	%r211, %r658, %r657;
	cvt.u32.u16 	%r659, %rs7;
	ld.shared.u16 	%r660, [%r153];
	add.s32 	%r212, %r660, %r659;
	cvt.u32.u16 	%r661, %rs8;
	ld.shared.u16 	%r662, [%r154];
	add.s32 	%r213, %r662, %r661;
	cvt.u32.u16 	%r663, %rs9;
	ld.shared.u16 	%r664, [%r155];
	add.s32 	%r214, %r664, %r663;
	cvt.u32.u16 	%r665, %rs10;
	ld.shared.u16 	%r666, [%r156];
	add.s32 	%r215, %r666, %r665;
	cvt.u32.u16 	%r667, %rs11;
	ld.shared.u16 	%r668, [%r157];
	add.s32 	%r216, %r668, %r667;
	cvt.u32.u16 	%r669, %rs12;
	ld.shared.u16 	%r670, [%r158];
	add.s32 	%r217, %r670, %r669;
	cvt.u32.u16 	%r671, %rs13;
	ld.shared.u16 	%r672, [%r159];
	add.s32 	%r218, %r672, %r671;
	cvt.u32.u16 	%r673, %rs14;
	ld.shared.u16 	%r674, [%r160];
	add.s32 	%r219, %r674, %r673;
	cvt.u32.u16 	%r675, %rs15;
	ld.shared.u16 	%r676, [%r161];
	add.s32 	%r220, %r676, %r675;
	cvt.u32.u16 	%r677, %rs16;
	ld.shared.u16 	%r678, [%r162];
	add.s32 	%r221, %r678, %r677;
	cvt.u32.u16 	%r679, %rs17;
	ld.shared.u16 	%r680, [%r163];
	add.s32 	%r222, %r680, %r679;
	cvt.u32.u16 	%r681, %rs18;
	ld.shared.u16 	%r682, [%r164];
	add.s32 	%r223, %r682, %r681;
	cvt.u32.u16 	%r683, %rs19;
	ld.shared.u16 	%r684, [%r165];
	add.s32 	%r224, %r684, %r683;
	bar.sync 	0;
	setp.lt.s32 	%p53, %r821, %r304;
	@%p53 bra 	$L__BB10_121;
	cvt.u64.u32 	%rd15, %r2;
	shl.b32 	%r685, %r206, 2;
	mov.u32 	%r686, _ZZN3cub18CUB_300001_SM_10006detail10radix_sort31DeviceRadixSortSingleTileKernelINS1_5radix10policy_hubIjjyE10Policy1000ELNS0_9SortOrderE0EjjyNS1_21identity_decomposer_tEEEvPKT1_PSA_PKT2_PSE_T3_iiT4_E12temp_storage;
	add.s32 	%r687, %r686, %r685;
	st.shared.u32 	[%r687], %r840;
	shl.b32 	%r688, %r207, 2;
	add.s32 	%r689, %r686, %r688;
	st.shared.u32 	[%r689], %r839;
	shl.b32 	%r690, %r208, 2;
	add.s32 	%r691, %r686, %r690;
	st.shared.u32 	[%r691], %r838;
	shl.b32 	%r692, %r209, 2;
	add.s32 	%r693, %r686, %r692;
	st.shared.u32 	[%r693], %r837;
	shl.b32 	%r694, %r210, 2;
	add.s32 	%r695, %r686, %r694;
	st.shared.u32 	[%r695], %r836;
	shl.b32 	%r696, %r211, 2;
	add.s32 	%r697, %r686, %r696;
	st.shared.u32 	[%r697], %r835;
	shl.b32 	%r698, %r212, 2;
	add.s32 	%r699, %r686, %r698;
	st.shared.u32 	[%r699], %r834;
	shl.b32 	%r700, %r213, 2;
	add.s32 	%r701, %r686, %r700;
	st.shared.u32 	[%r701], %r833;
	shl.b32 	%r702, %r214, 2;
	add.s32 	%r703, %r686, %r702;
	st.shared.u32 	[%r703], %r832;
	shl.b32 	%r704, %r215, 2;
	add.s32 	%r705, %r686, %r704;
	st.shared.u32 	[%r705], %r831;
	shl.b32 	%r706, %r216, 2;
	add.s32 	%r707, %r686, %r706;
	st.shared.u32 	[%r707], %r830;
	shl.b32 	%r708, %r217, 2;
	add.s32 	%r709, %r686, %r708;
	st.shared.u32 	[%r709], %r829;
	shl.b32 	%r710, %r218, 2;
	add.s32 	%r711, %r686, %r710;
	st.shared.u32 	[%r711], %r828;
	shl.b32 	%r712, %r219, 2;
	add.s32 	%r713, %r686, %r712;
	st.shared.u32 	[%r713], %r827;
	shl.b32 	%r714, %r220, 2;
	add.s32 	%r715, %r686, %r714;
	st.shared.u32 	[%r715], %r826;
	shl.b32 	%r716, %r221, 2;
	add.s32 	%r717, %r686, %r716;
	st.shared.u32 	[%r717], %r825;
	shl.b32 	%r718, %r222, 2;
	add.s32 	%r719, %r686, %r718;
	st.shared.u32 	[%r719], %r824;
	shl.b32 	%r720, %r223, 2;
	add.s32 	%r721, %r686, %r720;
	st.shared.u32 	[%r721], %r823;
	shl.b32 	%r722, %r224, 2;
	add.s32 	%r723, %r686, %r722;
	st.shared.u32 	[%r723], %r822;
	bar.sync 	0;
	mad.lo.s32 	%r225, %r2, -72, %r103;
	ld.shared.u32 	%r226, [%r225];
	ld.shared.u32 	%r227, [%r225+1024];
	ld.shared.u32 	%r228, [%r225+2048];
	ld.shared.u32 	%r229, [%r225+3072];
	ld.shared.u32 	%r230, [%r225+4096];
	ld.shared.u32 	%r231, [%r225+5120];
	ld.shared.u32 	%r232, [%r225+6144];
	ld.shared.u32 	%r233, [%r225+7168];
	ld.shared.u32 	%r234, [%r225+8192];
	ld.shared.u32 	%r235, [%r225+9216];
	ld.shared.u32 	%r236, [%r225+10240];
	ld.shared.u32 	%r237, [%r225+11264];
	ld.shared.u32 	%r238, [%r225+12288];
	ld.shared.u32 	%r239, [%r225+13312];
	ld.shared.u32 	%r240, [%r225+14336];
	ld.shared.u32 	%r241, [%r225+15360];
	ld.shared.u32 	%r242, [%r225+16384];
	ld.shared.u32 	%r243, [%r225+17408];
	ld.shared.u32 	%r244, [%r225+18432];
	bar.sync 	0;
	st.shared.u32 	[%r687], %r859;
	st.shared.u32 	[%r689], %r858;
	st.shared.u32 	[%r691], %r857;
	st.shared.u32 	[%r693], %r856;
	st.shared.u32 	[%r695], %r855;
	st.shared.u32 	[%r697], %r854;
	st.shared.u32 	[%r699], %r853;
	st.shared.u32 	[%r701], %r852;
	st.shared.u32 	[%r703], %r851;
	st.shared.u32 	[%r705], %r850;
	st.shared.u32 	[%r707], %r849;
	st.shared.u32 	[%r709], %r848;
	st.shared.u32 	[%r711], %r847;
	st.shared.u32 	[%r713], %r846;
	st.shared.u32 	[%r715], %r845;
	st.shared.u32 	[%r717], %r844;
	st.shared.u32 	[%r719], %r843;
	st.shared.u32 	[%r721], %r842;
	st.shared.u32 	[%r723], %r841;
	bar.sync 	0;
	ld.shared.u32 	%r245, [%r225+1024];
	ld.shared.u32 	%r246, [%r225+2048];
	ld.shared.u32 	%r247, [%r225+3072];
	ld.shared.u32 	%r248, [%r225+4096];
	ld.shared.u32 	%r249, [%r225+5120];
	ld.shared.u32 	%r250, [%r225+6144];
	ld.shared.u32 	%r251, [%r225+7168];
	ld.shared.u32 	%r252, [%r225+8192];
	ld.shared.u32 	%r253, [%r225+9216];
	ld.shared.u32 	%r254, [%r225+10240];
	ld.shared.u32 	%r255, [%r225+11264];
	ld.shared.u32 	%r256, [%r225+12288];
	ld.shared.u32 	%r257, [%r225+13312];
	ld.shared.u32 	%r258, [%r225+14336];
	ld.shared.u32 	%r259, [%r225+15360];
	ld.shared.u32 	%r260, [%r225+16384];
	ld.shared.u32 	%r261, [%r225+17408];
	ld.shared.u32 	%r262, [%r225+18432];
	setp.gt.u64 	%p54, %rd2, %rd15;
	cvta.to.global.u64 	%rd16, %rd6;
	mul.wide.u32 	%rd17, %r2, 4;
	add.s64 	%rd4, %rd16, %rd17;
	cvta.to.global.u64 	%rd18, %rd8;
	add.s64 	%rd5, %rd18, %rd17;
	@%p54 bra 	$L__BB10_83;
	bra.uni 	$L__BB10_84;
$L__BB10_83:
	ld.shared.u32 	%r724, [%r225];
	st.global.u32 	[%rd4], %r226;
	st.global.u32 	[%rd5], %r724;
$L__BB10_84:
	add.s32 	%r725, %r2, 256;
	cvt.u64.u32 	%rd19, %r725;
	setp.le.u64 	%p55, %rd2, %rd19;
	@%p55 bra 	$L__BB10_86;
	st.global.u32 	[%rd4+1024], %r227;
	st.global.u32 	[%rd5+1024], %r245;
$L__BB10_86:
	add.s32 	%r726, %r2, 512;
	cvt.u64.u32 	%rd20, %r726;
	setp.le.u64 	%p56, %rd2, %rd20;
	@%p56 bra 	$L__BB10_88;
	st.global.u32 	[%rd4+2048], %r228;
	st.global.u32 	[%rd5+2048], %r246;
$L__BB10_88:
	add.s32 	%r727, %r2, 768;
	cvt.u64.u32 	%rd21, %r727;
	setp.le.u64 	%p57, %rd2, %rd21;
	@%p57 bra 	$L__BB10_90;
	st.global.u32 	[%rd4+3072], %r229;
	st.global.u32 	[%rd5+3072], %r247;
$L__BB10_90:
	or.b32  	%r728, %r2, 1024;
	cvt.u64.u32 	%rd22, %r728;
	setp.le.u64 	%p58, %rd2, %rd22;
	@%p58 bra 	$L__BB10_92;
	st.global.u32 	[%rd4+4096], %r230;
	st.global.u32 	[%rd5+4096], %r248;
$L__BB10_92:
	add.s32 	%r729, %r2, 1280;
	cvt.u64.u32 	%rd23, %r729;
	setp.le.u64 	%p59, %rd2, %rd23;
	@%p59 bra 	$L__BB10_94;
	st.global.u32 	[%rd4+5120], %r231;
	st.global.u32 	[%rd5+5120], %r249;
$L__BB10_94:
	add.s32 	%r730, %r2, 1536;
	cvt.u64.u32 	%rd24, %r730;
	setp.le.u64 	%p60, %rd2, %rd24;
	@%p60 bra 	$L__BB10_96;
	st.global.u32 	[%rd4+6144], %r232;
	st.global.u32 	[%rd5+6144], %r250;
$L__BB10_96:
	add.s32 	%r731, %r2, 1792;
	cvt.u64.u32 	%rd25, %r731;
	setp.le.u64 	%p61, %rd2, %rd25;
	@%p61 bra 	$L__BB10_98;
	st.global.u32 	[%rd4+7168], %r233;
	st.global.u32 	[%rd5+7168], %r251;
$L__BB10_98:
	or.b32  	%r732, %r2, 2048;
	cvt.u64.u32 	%rd26, %r732;
	setp.le.u64 	%p62, %rd2, %rd26;
	@%p62 bra 	$L__BB10_100;
	st.global.u32 	[%rd4+8192], %r234;
	st.global.u32 	[%rd5+8192], %r252;
$L__BB10_100:
	add.s32 	%r733, %r2, 2304;
	cvt.u64.u32 	%rd27, %r733;
	setp.le.u64 	%p63, %rd2, %rd27;
	@%p63 bra 	$L__BB10_102;
	st.global.u32 	[%rd4+9216], %r235;
	st.global.u32 	[%rd5+9216], %r253;
$L__BB10_102:
	add.s32 	%r734, %r2, 2560;
	cvt.u64.u32 	%rd28, %r734;
	setp.le.u64 	%p64, %rd2, %rd28;
	@%p64 bra 	$L__BB10_104;
	st.global.u32 	[%rd4+10240], %r236;
	st.global.u32 	[%rd5+10240], %r254;
$L__BB10_104:
	add.s32 	%r735, %r2, 2816;
	cvt.u64.u32 	%rd29, %r735;
	setp.le.u64 	%p65, %rd2, %rd29;
	@%p65 bra 	$L__BB10_106;
	st.global.u32 	[%rd4+11264], %r237;
	st.global.u32 	[%rd5+11264], %r255;
$L__BB10_106:
	or.b32  	%r736, %r2, 3072;
	cvt.u64.u32 	%rd30, %r736;
	setp.le.u64 	%p66, %rd2, %rd30;
	@%p66 bra 	$L__BB10_108;
	st.global.u32 	[%rd4+12288], %r238;
	st.global.u32 	[%rd5+12288], %r256;
$L__BB10_108:
	add.s32 	%r737, %r2, 3328;
	cvt.u64.u32 	%rd31, %r737;
	setp.le.u64 	%p67, %rd2, %rd31;
	@%p67 bra 	$L__BB10_110;
	st.global.u32 	[%rd4+13312], %r239;
	st.global.u32 	[%rd5+13312], %r257;
$L__BB10_110:
	add.s32 	%r738, %r2, 3584;
	cvt.u64.u32 	%rd32, %r738;
	setp.le.u64 	%p68, %rd2, %rd32;
	@%p68 bra 	$L__BB10_112;
	st.global.u32 	[%rd4+14336], %r240;
	st.global.u32 	[%rd5+14336], %r258;
$L__BB10_112:
	add.s32 	%r739, %r2, 3840;
	cvt.u64.u32 	%rd33, %r739;
	setp.le.u64 	%p69, %rd2, %rd33;
	@%p69 bra 	$L__BB10_114;
	st.global.u32 	[%rd4+15360], %r241;
	st.global.u32 	[%rd5+15360], %r259;
$L__BB10_114:
	or.b32  	%r740, %r2, 4096;
	cvt.u64.u32 	%rd34, %r740;
	setp.le.u64 	%p70, %rd2, %rd34;
	@%p70 bra 	$L__BB10_116;
	st.global.u32 	[%rd4+16384], %r242;
	st.global.u32 	[%rd5+16384], %r260;
$L__BB10_116:
	add.s32 	%r741, %r2, 4352;
	cvt.u64.u32 	%rd35, %r741;
	setp.le.u64 	%p71, %rd2, %rd35;
	@%p71 bra 	$L__BB10_118;
	st.global.u32 	[%rd4+17408], %r243;
	st.global.u32 	[%rd5+17408], %r261;
$L__BB10_118:
	add.s32 	%r742, %r2, 4608;
	cvt.u64.u32 	%rd36, %r742;
	setp.le.u64 	%p72, %rd2, %rd36;
	@%p72 bra 	$L__BB10_120;
	st.global.u32 	[%rd4+18432], %r244;
	st.global.u32 	[%rd5+18432], %r262;
$L__BB10_120:
	ret;
$L__BB10_121:
	shl.b32 	%r743, %r206, 2;
	mov.u32 	%r744, _ZZN3cub18CUB_300001_SM_10006detail10radix_sort31DeviceRadixSortSingleTileKernelINS1_5radix10policy_hubIjjyE10Policy1000ELNS0_9SortOrderE0EjjyNS1_21identity_decomposer_tEEEvPKT1_PSA_PKT2_PSE_T3_iiT4_E12temp_storage;
	add.s32 	%r745, %r744, %r743;
	st.shared.u32 	[%r745], %r840;
	shl.b32 	%r746, %r207, 2;
	add.s32 	%r747, %r744, %r746;
	st.shared.u32 	[%r747], %r839;
	shl.b32 	%r748, %r208, 2;
	add.s32 	%r749, %r744, %r748;
	st.shared.u32 	[%r749], %r838;
	shl.b32 	%r750, %r209, 2;
	add.s32 	%r751, %r744, %r750;
	st.shared.u32 	[%r751], %r837;
	shl.b32 	%r752, %r210, 2;
	add.s32 	%r753, %r744, %r752;
	st.shared.u32 	[%r753], %r836;
	shl.b32 	%r754, %r211, 2;
	add.s32 	%r755, %r744, %r754;
	st.shared.u32 	[%r755], %r835;
	shl.b32 	%r756, %r212, 2;
	add.s32 	%r757, %r744, %r756;
	st.shared.u32 	[%r757], %r834;
	shl.b32 	%r758, %r213, 2;
	add.s32 	%r759, %r744, %r758;
	st.shared.u32 	[%r759], %r833;
	shl.b32 	%r760, %r214, 2;
	add.s32 	%r761, %r744, %r760;
	st.shared.u32 	[%r761], %r832;
	shl.b32 	%r762, %r215, 2;
	add.s32 	%r763, %r744, %r762;
	st.shared.u32 	[%r763], %r831;
	shl.b32 	%r764, %r216, 2;
	add.s32 	%r765, %r744, %r764;
	st.shared.u32 	[%r765], %r830;
	shl.b32 	%r766, %r217, 2;
	add.s32 	%r767, %r744, %r766;
	st.shared.u32 	[%r767], %r829;
	shl.b32 	%r768, %r218, 2;
	add.s32 	%r769, %r744, %r768;
	st.shared.u32 	[%r769], %r828;
	shl.b32 	%r770, %r219, 2;
	add.s32 	%r771, %r744, %r770;
	st.shared.u32 	[%r771], %r827;
	shl.b32 	%r772, %r220, 2;
	add.s32 	%r773, %r744, %r772;
	st.shared.u32 	[%r773], %r826;
	shl.b32 	%r774, %r221, 2;
	add.s32 	%r775, %r744, %r774;
	st.shared.u32 	[%r775], %r825;
	shl.b32 	%r776, %r222, 2;
	add.s32 	%r777, %r744, %r776;
	st.shared.u32 	[%r777], %r824;
	shl.b32 	%r778, %r223, 2;
	add.s32 	%r779, %r744, %r778;
	st.shared.u32 	[%r779], %r823;
	shl.b32 	%r780, %r224, 2;
	add.s32 	%r781, %r744, %r780;
	st.shared.u32 	[%r781], %r822;
	bar.sync 	0;
	ld.shared.u32 	%r840, [%r103];
	ld.shared.u32 	%r839, [%r103+4];
	ld.shared.u32 	%r838, [%r103+8];
	ld.shared.u32 	%r837, [%r103+12];
	ld.shared.u32 	%r836, [%r103+16];
	ld.shared.u32 	%r835, [%r103+20];
	ld.shared.u32 	%r834, [%r103+24];
	ld.shared.u32 	%r833, [%r103+28];
	ld.shared.u32 	%r832, [%r103+32];
	ld.shared.u32 	%r831, [%r103+36];
	ld.shared.u32 	%r830, [%r103+40];
	ld.shared.u32 	%r829, [%r103+44];
	ld.shared.u32 	%r828, [%r103+48];
	ld.shared.u32 	%r827, [%r103+52];
	ld.shared.u32 	%r826, [%r103+56];
	ld.shared.u32 	%r825, [%r103+60];
	ld.shared.u32 	%r824, [%r103+64];
	ld.shared.u32 	%r823, [%r103+68];
	ld.shared.u32 	%r822, [%r103+72];
	bar.sync 	0;
	st.shared.u32 	[%r745], %r859;
	st.shared.u32 	[%r747], %r858;
	st.shared.u32 	[%r749], %r857;
	st.shared.u32 	[%r751], %r856;
	st.shared.u32 	[%r753], %r855;
	st.shared.u32 	[%r755], %r854;
	st.shared.u32 	[%r757], %r853;
	st.shared.u32 	[%r759], %r852;
	st.shared.u32 	[%r761], %r851;
	st.shared.u32 	[%r763], %r850;
	st.shared.u32 	[%r765], %r849;
	st.shared.u32 	[%r767], %r848;
	st.shared.u32 	[%r769], %r847;
	st.shared.u32 	[%r771], %r846;
	st.shared.u32 	[%r773], %r845;
	st.shared.u32 	[%r775], %r844;
	st.shared.u32 	[%r777], %r843;
	st.shared.u32 	[%r779], %r842;
	st.shared.u32 	[%r781], %r841;
	bar.sync 	0;
	ld.shared.u32 	%r859, [%r103];
	ld.shared.u32 	%r858, [%r103+4];
	ld.shared.u32 	%r857, [%r103+8];
	ld.shared.u32 	%r856, [%r103+12];
	ld.shared.u32 	%r855, [%r103+16];
	ld.shared.u32 	%r854, [%r103+20];
	ld.shared.u32 	%r853, [%r103+24];
	ld.shared.u32 	%r852, [%r103+28];
	ld.shared.u32 	%r851, [%r103+32];
	ld.shared.u32 	%r850, [%r103+36];
	ld.shared.u32 	%r849, [%r103+40];
	ld.shared.u32 	%r848, [%r103+44];
	ld.shared.u32 	%r847, [%r103+48];
	ld.shared.u32 	%r846, [%r103+52];
	ld.shared.u32 	%r845, [%r103+56];
	ld.shared.u32 	%r844, [%r103+60];
	ld.shared.u32 	%r843, [%r103+64];
	ld.shared.u32 	%r842, [%r103+68];
	ld.shared.u32 	%r841, [%r103+72];
	bar.sync 	0;
	add.s32 	%r821, %r821, 6;
	add.s32 	%r820, %r820, -6;
	bra.uni 	$L__BB10_77;

}
	// .globl	_ZN3cub18CUB_300001_SM_10006detail10radix_sort30DeviceRadixSortHistogramKernelINS1_5radix10policy_hubIjjyE10Policy1000ELNS0_9SortOrderE0EjyNS1_21identity_decomposer_tEEEvPT2_PKT1_SA_iiT3_
.visible .entry _ZN3cub18CUB_300001_SM_10006detail10radix_sort30DeviceRadixSortHistogramKernelINS1_5radix10policy_hubIjjyE10Policy1000ELNS0_9SortOrderE0EjyNS1_21identity_decomposer_tEEEvPT2_PKT1_SA_iiT3_(
	.param .u64 .ptr .align 1 _ZN3cub18CUB_300001_SM_10006detail10radix_sort30DeviceRadixSortHistogramKernelINS1_5radix10policy_hubIjjyE10Policy1000ELNS0_9SortOrderE0EjyNS1_21identity_decomposer_tEEEvPT2_PKT1_SA_iiT3__param_0,
	.param .u64 .ptr .align 1 _ZN3cub18CUB_300001_SM_10006detail10radix_sort30DeviceRadixSortHistogramKernelINS1_5radix10policy_hubIjjyE10Policy1000ELNS0_9SortOrderE0EjyNS1_21identity_decomposer_tEEEvPT2_PKT1_SA_iiT3__param_1,
	.param .u64 _ZN3cub18CUB_300001_SM_10006detail10radix_sort30DeviceRadixSortHistogramKernelINS1_5radix10policy_hubIjjyE10Policy1000ELNS0_9SortOrderE0EjyNS1_21identity_decomposer_tEEEvPT2_PKT1_SA_iiT3__param_2,
	.param .u32 _ZN3cub18CUB_300001_SM_10006detail10radix_sort30DeviceRadixSortHistogramKernelINS1_5radix10policy_hubIjjyE10Policy1000ELNS0_9SortOrderE0EjyNS1_21identity_decomposer_tEEEvPT2_PKT1_SA_iiT3__param_3,
	.param .u32 _ZN3cub18CUB_300001_SM_10006detail10radix_sort30DeviceRadixSortHistogramKernelINS1_5radix10policy_hubIjjyE10Policy1000ELNS0_9SortOrderE0EjyNS1_21identity_decomposer_tEEEvPT2_PKT1_SA_iiT3__param_4,
	.param .align 1 .b8 _ZN3cub18CUB_300001_SM_10006detail10radix_sort30DeviceRadixSortHistogramKernelINS1_5radix10policy_hubIjjyE10Policy1000ELNS0_9SortOrderE0EjyNS1_21identity_decomposer_tEEEvPT2_PKT1_SA_iiT3__param_5[1]
)
.maxntid 128
{
	.reg .pred 	%p<91>;
	.reg .b32 	%r<470>;
	.reg .b64 	%rd<137>;
	// demoted variable
	.shared .align 4 .b8 _ZZN3cub18CUB_300001_SM_10006detail10radix_sort30DeviceRadixSortHistogramKernelINS1_5radix10policy_hubIjjyE10Policy1000ELNS0_9SortOrderE0EjyNS1_21identity_decomposer_tEEEvPT2_PKT1_SA_iiT3_E12temp_storage[4096];
	ld.param.u64 	%rd18, [_ZN3cub18CUB_300001_SM_10006detail10radix_sort30DeviceRadixSortHistogramKernelINS1_5radix10policy_hubIjjyE10Policy1000ELNS0_9SortOrderE0EjyNS1_21identity_decomposer_tEEEvPT2_PKT1_SA_iiT3__param_0];
	ld.param.u64 	%rd19, [_ZN3cub18CUB_300001_SM_10006detail10radix_sort30DeviceRadixSortHistogramKernelINS1_5radix10policy_hubIjjyE10Policy1000ELNS0_9SortOrderE0EjyNS1_21identity_decomposer_tEEEvPT2_PKT1_SA_iiT3__param_1];
	ld.param.u64 	%rd17, [_ZN3cub18CUB_300001_SM_10006detail10radix_sort30DeviceRadixSortHistogramKernelINS1_5radix10policy_hubIjjyE10Policy1000ELNS0_9SortOrderE0EjyNS1_21identity_decomposer_tEEEvPT2_PKT1_SA_iiT3__param_2];
	ld.param.u32 	%r158, [_ZN3cub18CUB_300001_SM_10006detail10radix_sort30DeviceRadixSortHistogramKernelINS1_5radix10policy_hubIjjyE10Policy1000ELNS0_9SortOrderE0EjyNS1_21identity_decomposer_tEEEvPT2_PKT1_SA_iiT3__param_3];
	ld.param.u32 	%r159, [_ZN3cub18CUB_300001_SM_10006detail10radix_sort30DeviceRadixSortHistogramKernelINS1_5radix10policy_hubIjjyE10Policy1000ELNS0_9SortOrderE0EjyNS1_21identity_decomposer_tEEEvPT2_PKT1_SA_iiT3__param_4];
	cvta.to.global.u64 	%rd1, %rd19;
	cvta.to.global.u64 	%rd2, %rd18;
	setp.eq.s64 	%p2, %rd17, 0;
	@%p2 bra 	$L__BB11_153;
	sub.s32 	%r160, %r159, %r158;
	add.s32 	%r161, %r160, 7;
	shr.s32 	%r162, %r161, 31;
	shr.u32 	%r163, %r162, 29;
	add.s32 	%r164, %r161, %r163;
	shr.s32 	%r165, %r164, 3;
	mov.u32 	%r166, %tid.x;
	setp.gt.u32 	%p3, %r166, 255;
	setp.lt.s32 	%p4, %r161, 8;
	mov.u32 	%r167, %ctaid.x;
	shl.b32 	%r168, %r167, 11;
	cvt.u64.u32 	%rd3, %r168;
	mov.u32 	%r169, %nctaid.x;
	shl.b32 	%r170, %r169, 11;
	cvt.u64.u32 	%rd4, %r170;
	add.s32 	%r1, %r165, -1;
	and.b32  	%r2, %r165, 15;
	and.b32  	%r3, %r165, 7;
	add.s32 	%r4, %r3, -1;
	and.b32  	%r5, %r165, 3;
	or.pred  	%p1, %p3, %p4;
	shl.b32 	%r171, %r166, 2;
	mov.u32 	%r172, _ZZN3cub18CUB_300001_SM_10006detail10radix_sort30DeviceRadixSortHistogramKernelINS1_5radix10policy_hubIjjyE10Policy1000ELNS0_9SortOrderE0EjyNS1_21identity_decomposer_tEEEvPT2_PKT1_SA_iiT3_E12temp_storage;
	add.s32 	%r6, %r172, %r171;
	and.b32  	%r7, %r165, 268435440;
	cvt.u64.u32 	%rd5, %r166;
	add.s32 	%r8, %r166, 128;
	add.s32 	%r9, %r166, 256;
	add.s32 	%r10, %r166, 384;
	add.s32 	%r11, %r166, 512;
	add.s32 	%r12, %r166, 640;
	add.s32 	%r13, %r166, 768;
	add.s32 	%r14, %r166, 1280;
	add.s32 	%r15, %r166, 1920;
	and.b32  	%r16, %r165, 268435448;
	and.b32  	%r17, %r165, 1;
	neg.s32 	%r18, %r7;
	add.s32 	%r19, %r6, 8192;
	add.s64 	%rd21, %rd17, -1;
	shr.u64 	%rd22, %rd21, 30;
	add.s64 	%rd23, %rd22, 1;
	min.u64 	%rd6, %rd23, %rd17;
	mov.b64 	%rd135, 0;
$L__BB11_2:
	@%p1 bra 	$L__BB11_30;
	setp.lt.u32 	%p5, %r1, 15;
	mov.b32 	%r423, 0;
	@%p5 bra 	$L__BB11_6;
	mov.u32 	%r420, %r19;
	mov.u32 	%r421, %r18;
$L__BB11_5:
	.pragma "nounroll";
	mov.b32 	%r174, 0;
	st.shared.u32 	[%r420+-8192], %r174;
	st.shared.u32 	[%r420+-7168], %r174;
	st.shared.u32 	[%r420+-6144], %r174;
	st.shared.u32 	[%r420+-5120], %r174;
	st.shared.u32 	[%r420+-4096], %r174;
	st.shared.u32 	[%r420+-3072], %r174;
	st.shared.u32 	[%r420+-2048], %r174;
	st.shared.u32 	[%r420+-1024], %r174;
	st.shared.u32 	[%r420], %r174;
	st.shared.u32 	[%r420+1024], %r174;
	st.shared.u32 	[%r420+2048], %r174;
	st.shared.u32 	[%r420+3072], %r174;
	st.shared.u32 	[%r420+4096], %r174;
	st.shared.u32 	[%r420+5120], %r174;
	st.shared.u32 	[%r420+6144], %r174;
	st.shared.u32 	[%r420+7168], %r174;
	add.s32 	%r421, %r421, 16;
	add.s32 	%r420, %r420, 16384;
	setp.ne.s32 	%p6, %r421, 0;
	mov.u32 	%r423, %r7;
	@%p6 bra 	$L__BB11_5;
$L__BB11_6:
	add.s32 	%r25, %r2, -1;
	setp.eq.s32 	%p7, %r2, 0;
	@%p7 bra 	$L__BB11_16;
	setp.lt.u32 	%p8, %r25, 7;
	@%p8 bra 	$L__BB11_9;
	shl.b32 	%r175, %r423, 10;
	add.s32 	%r176, %r6, %r175;
	mov.b32 	%r177, 0;
	st.shared.u32 	[%r176], %r177;
	st.shared.u32 	[%r176+1024], %r177;
	st.shared.u32 	[%r176+2048], %r177;
	st.shared.u32 	[%r176+3072], %r177;
	st.shared.u32 	[%r176+4096], %r177;
	st.shared.u32 	[%r176+5120], %r177;
	st.shared.u32 	[%r176+6144], %r177;
	st.shared.u32 	[%r176+7168], %r177;
	add.s32 	%r423, %r423, 8;
$L__BB11_9:
	setp.eq.s32 	%p9, %r3, 0;
	@%p9 bra 	$L__BB11_16;
	setp.lt.u32 	%p10, %r4, 3;
	@%p10 bra 	$L__BB11_12;
	shl.b32 	%r178, %r423, 10;
	add.s32 	%r179, %r6, %r178;
	mov.b32 	%r180, 0;
	st.shared.u32 	[%r179], %r180;
	st.shared.u32 	[%r179+1024], %r180;
	st.shared.u32 	[%r179+2048], %r180;
	st.shared.u32 	[%r179+3072], %r180;
	add.s32 	%r423, %r423, 4;
$L__BB11_12:
	setp.eq.s32 	%p11, %r5, 0;
	@%p11 bra 	$L__BB11_16;
	setp.eq.s32 	%p12, %r5, 1;
	shl.b32 	%r181, %r423, 10;
	add.s32 	%r30, %r6, %r181;
	mov.b32 	%r182, 0;
	st.shared.u32 	[%r30], %r182;
	@%p12 bra 	$L__BB11_16;
	setp.eq.s32 	%p13, %r5, 2;
	mov.b32 	%r183, 0;
	st.shared.u32 	[%r30+1024], %r183;
	@%p13 bra 	$L__BB11_16;
	mov.b32 	%r184, 0;
	st.shared.u32 	[%r30+2048], %r184;
$L__BB11_16:
	cvt.u32.u64 	%r185, %rd5;
	setp.gt.u32 	%p14, %r185, 127;
	@%p14 bra 	$L__BB11_30;
	setp.lt.u32 	%p15, %r1, 15;
	mov.b32 	%r427, 0;
	@%p15 bra 	$L__BB11_20;
	mov.b32 	%r425, 0;
$L__BB11_19:
	.pragma "nounroll";
	shl.b32 	%r188, %r425, 10;
	add.s32 	%r189, %r6, %r188;
	mov.b32 	%r190, 0;
	st.shared.u32 	[%r189+512], %r190;
	st.shared.u32 	[%r189+1536], %r190;
	st.shared.u32 	[%r189+2560], %r190;
	st.shared.u32 	[%r189+3584], %r190;
	st.shared.u32 	[%r189+4608], %r190;
	st.shared.u32 	[%r189+5632], %r190;
	st.shared.u32 	[%r189+6656], %r190;
	st.shared.u32 	[%r189+7680], %r190;
	st.shared.u32 	[%r189+8704], %r190;
	st.shared.u32 	[%r189+9728], %r190;
	st.shared.u32 	[%r189+10752], %r190;
	st.shared.u32 	[%r189+11776], %r190;
	st.shared.u32 	[%r189+12800], %r190;
	st.shared.u32 	[%r189+13824], %r190;
	st.shared.u32 	[%r189+14848], %r190;
	st.shared.u32 	[%r189+15872], %r190;
	add.s32 	%r425, %r425, 16;
	setp.ne.s32 	%p16, %r425, %r7;
	mov.u32 	%r427, %r7;
	@%p16 bra 	$L__BB11_19;
$L__BB11_20:
	setp.eq.s32 	%p17, %r2, 0;
	@%p17 bra 	$L__BB11_30;
	setp.lt.u32 	%p18, %r25, 7;
	@%p18 bra 	$L__BB11_23;
	shl.b32 	%r191, %r427, 10;
	add.s32 	%r192, %r6, %r191;
	mov.b32 	%r193, 0;
	st.shared.u32 	[%r192+512], %r193;
	st.shared.u32 	[%r192+1536], %r193;
	st.shared.u32 	[%r192+2560], %r193;
	st.shared.u32 	[%r192+3584], %r193;
	st.shared.u32 	[%r192+4608], %r193;
	st.shared.u32 	[%r192+5632], %r193;
	st.shared.u32 	[%r192+6656], %r193;
	st.shared.u32 	[%r192+7680], %r193;
	add.s32 	%r427, %r427, 8;
$L__BB11_23:
	setp.eq.s32 	%p19, %r3, 0;
	@%p19 bra 	$L__BB11_30;
	setp.lt.u32 	%p20, %r4, 3;
	@%p20 bra 	$L__BB11_26;
	shl.b32 	%r194, %r427, 10;
	add.s32 	%r195, %r6, %r194;
	mov.b32 	%r196, 0;
	st.shared.u32 	[%r195+512], %r196;
	st.shared.u32 	[%r195+1536], %r196;
	st.shared.u32 	[%r195+2560], %r196;
	st.shared.u32 	[%r195+3584], %r196;
	add.s32 	%r427, %r427, 4;
$L__BB11_26:
	setp.eq.s32 	%p21, %r5, 0;
	@%p21 bra 	$L__BB11_30;
	setp.eq.s32 	%p22, %r5, 1;
	shl.b32 	%r197, %r427, 10;
	add.s32 	%r38, %r6, %r197;
	mov.b32 	%r198, 0;
	st.shared.u32 	[%r38+512], %r198;
	@%p22 bra 	$L__BB11_30;
	setp.eq.s32 	%p23, %r5, 2;
	mov.b32 	%r199, 0;
	st.shared.u32 	[%r38+1536], %r199;
	@%p23 bra 	$L__BB11_30;
	mov.b32 	%r200, 0;
	st.shared.u32 	[%r38+2560], %r200;
$L__BB11_30:
	bar.sync 	0;
	bar.sync 	0;
	shl.b64 	%rd8, %rd135, 30;
	sub.s64 	%rd24, %rd17, %rd8;
	min.u64 	%rd9, %rd24, 1073741824;
	setp.le.u64 	%p24, %rd9, %rd3;
	@%p24 bra 	$L__BB11_70;
	mov.u64 	%rd136, %rd3;
$L__BB11_32:
	add.s64 	%rd11, %rd136, %rd8;
	sub.s64 	%rd12, %rd17, %rd11;
	setp.lt.u64 	%p25, %rd12, 2048;
	@%p25 bra 	$L__BB11_34;
	add.s64 	%rd27, %rd11, %rd5;
	shl.b64 	%rd28, %rd27, 2;
	add.s64 	%rd29, %rd1, %rd28;
	ld.global.u32 	%r459, [%rd29];
	ld.global.u32 	%r458, [%rd29+512];
	ld.global.u32 	%r457, [%rd29+1024];
	ld.global.u32 	%r456, [%rd29+1536];
	ld.global.u32 	%r455, [%rd29+2048];
	ld.global.u32 	%r454, [%rd29+2560];
	ld.global.u32 	%r453, [%rd29+3072];
	ld.global.u32 	%r452, [%rd29+3584];
	ld.global.u32 	%r451, [%rd29+4096];
	ld.global.u32 	%r450, [%rd29+4608];
	ld.global.u32 	%r449, [%rd29+5120];
	ld.global.u32 	%r448, [%rd29+5632];
	ld.global.u32 	%r447, [%rd29+6144];
	ld.global.u32 	%r446, [%rd29+6656];
	ld.global.u32 	%r445, [%rd29+7168];
	ld.global.u32 	%r444, [%rd29+7680];
	bra.uni 	$L__BB11_66;
$L__BB11_34:
	cvt.u32.u64 	%r202, %rd5;
	cvt.u32.u64 	%r55, %rd12;
	setp.ge.s32 	%p26, %r202, %r55;
	add.s64 	%rd25, %rd11, %rd5;
	shl.b64 	%rd26, %rd25, 2;
	add.s64 	%rd13, %rd1, %rd26;
	mov.b32 	%r459, -1;
	@%p26 bra 	$L__BB11_36;
	ld.global.u32 	%r459, [%rd13];
$L__BB11_36:
	setp.ge.s32 	%p27, %r8, %r55;
	mov.b32 	%r458, -1;
	@%p27 bra 	$L__BB11_38;
	ld.global.u32 	%r458, [%rd13+512];
$L__BB11_38:
	setp.ge.s32 	%p28, %r9, %r55;
	mov.b32 	%r457, -1;
	@%p28 bra 	$L__BB11_40;
	ld.global.u32 	%r457, [%rd13+1024];
$L__BB11_40:
	setp.ge.s32 	%p29, %r10, %r55;
	mov.b32 	%r456, -1;
	@%p29 bra 	$L__BB11_42;
	ld.global.u32 	%r456, [%rd13+1536];
$L__BB11_42:
	setp.ge.s32 	%p30, %r11, %r55;
	mov.b32 	%r455, -1;
	@%p30 bra 	$L__BB11_44;
	ld.global.u32 	%r455, [%rd13+2048];
$L__BB11_44:
	setp.ge.s32 	%p31, %r12, %r55;
	mov.b32 	%r454, -1;
	@%p31 bra 	$L__BB11_46;
	ld.global.u32 	%r454, [%rd13+2560];
$L__BB11_46:
	setp.ge.s32 	%p32, %r13, %r55;
	mov.b32 	%r453, -1;
	@%p32 bra 	$L__BB11_48;
	ld.global.u32 	%r453, [%rd13+3072];
$L__BB11_48:
	mov.u32 	%r210, %tid.x;
	add.s32 	%r211, %r210, 896;
	setp.ge.s32 	%p33, %r211, %r55;
	mov.b32 	%r452, -1;
	@%p33 bra 	$L__BB11_50;
	ld.global.u32 	%r452, [%rd13+3584];
$L__BB11_50:
	or.b32  	%r214, %r210, 1024;
	setp.ge.s32 	%p34, %r214, %r55;
	mov.b32 	%r451, -1;
	@%p34 bra 	$L__BB11_52;
	ld.global.u32 	%r451, [%rd13+4096];
$L__BB11_52:
	add.s32 	%r217, %r210, 1152;
	setp.ge.s32 	%p35, %r217, %r55;
	mov.b32 	%r450, -1;
	@%p35 bra 	$L__BB11_54;
	ld.global.u32 	%r450, [%rd13+4608];
$L__BB11_54:
	setp.ge.s32 	%p36, %r14, %r55;
	mov.b32 	%r449, -1;
	@%p36 bra 	$L__BB11_56;
	ld.global.u32 	%r449, [%rd13+5120];
$L__BB11_56:
	add.s32 	%r221, %r210, 1408;
	setp.ge.s32 	%p37, %r221, %r55;
	mov.b32 	%r448, -1;
	@%p37 bra 	$L__BB11_58;
	ld.global.u32 	%r448, [%rd13+5632];
$L__BB11_58:
	add.s32 	%r224, %r210, 1536;
	setp.ge.s32 	%p38, %r224, %r55;
	mov.b32 	%r447, -1;
	@%p38 bra 	$L__BB11_60;
	ld.global.u32 	%r447, [%rd13+6144];
$L__BB11_60:
	add.s32 	%r227, %r210, 1664;
	setp.ge.s32 	%p39, %r227, %r55;
	mov.b32 	%r446, -1;
	@%p39 bra 	$L__BB11_62;
	ld.global.u32 	%r446, [%rd13+6656];
$L__BB11_62:
	add.s32 	%r230, %r210, 1792;
	setp.ge.s32 	%p40, %r230, %r55;
	mov.b32 	%r445, -1;
	@%p40 bra 	$L__BB11_64;
	ld.global.u32 	%r445, [%rd13+7168];
$L__BB11_64:
	setp.ge.s32 	%p41, %r15, %r55;
	mov.b32 	%r444, -1;
	@%p41 bra 	$L__BB11_66;
	ld.global.u32 	%r444, [%rd13+7680];
$L__BB11_66:
	setp.le.s32 	%p42, %r159, %r158;
	@%p42 bra 	$L__BB11_69;
	mov.b32 	%r460, 0;
	mov.u32 	%r461, %r158;
$L__BB11_68:
	sub.s32 	%r233, %r159, %r461;
	shl.b32 	%r234, %r460, 10;
	mov.u32 	%r235, _ZZN3cub18CUB_300001_SM_10006detail10radix_sort30DeviceRadixSortHistogramKernelINS1_5radix10policy_hubIjjyE10Policy1000ELNS0_9SortOrderE0EjyNS1_21identity_decomposer_tEEEvPT2_PKT1_SA_iiT3_E12temp_storage;
	add.s32 	%r236, %r235, %r234;
	min.s32 	%r237, %r233, 8;
	mov.b32 	%r238, -1;
	shl.b32 	%r239, %r238, %r237;
	not.b32 	%r240, %r239;
	shr.u32 	%r241, %r459, %r461;
	and.b32  	%r242, %r241, %r240;
	shl.b32 	%r243, %r242, 2;
	add.s32 	%r244, %r236, %r243;
	atom.shared.add.u32 	%r245, [%r244], 1;
	shr.u32 	%r246, %r458, %r461;
	and.b32  	%r247, %r246, %r240;
	shl.b32 	%r248, %r247, 2;
	add.s32 	%r249, %r236, %r248;
	atom.shared.add.u32 	%r250, [%r249], 1;
	shr.u32 	%r251, %r457, %r461;
	and.b32  	%r252, %r251, %r240;
	shl.b32 	%r253, %r252, 2;
	add.s32 	%r254, %r236, %r253;
	atom.shared.add.u32 	%r255, [%r254], 1;
	shr.u32 	%r256, %r456, %r461;
	and.b32  	%r257, %r256, %r240;
	shl.b32 	%r258, %r257, 2;
	add.s32 	%r259, %r236, %r258;
	atom.shared.add.u32 	%r260, [%r259], 1;
	shr.u32 	%r261, %r455, %r461;
	and.b32  	%r262, %r261, %r240;
	shl.b32 	%r263, %r262, 2;
	add.s32 	%r264, %r236, %r263;
	atom.shared.add.u32 	%r265, [%r264], 1;
	shr.u32 	%r266, %r454, %r461;
	and.b32  	%r267, %r266, %r240;
	shl.b32 	%r268, %r267, 2;
	add.s32 	%r269, %r236, %r268;
	atom.shared.add.u32 	%r270, [%r269], 1;
	shr.u32 	%r271, %r453, %r461;
	and.b32  	%r272, %r271, %r240;
	shl.b32 	%r273, %r272, 2;
	add.s32 	%r274, %r236, %r273;
	atom.shared.add.u32 	%r275, [%r274], 1;
	shr.u32 	%r276, %r452, %r461;
	and.b32  	%r277, %r276, %r240;
	shl.b32 	%r278, %r277, 2;
	add.s32 	%r279, %r236, %r278;
	atom.shared.add.u32 	%r280, [%r279], 1;
	shr.u32 	%r281, %r451, %r461;
	and.b32  	%r282, %r281, %r240;
	shl.b32 	%r283, %r282, 2;
	add.s32 	%r284, %r236, %r283;
	atom.shared.add.u32 	%r285, [%r284], 1;
	shr.u32 	%r286, %r450, %r461;
	and.b32  	%r287, %r286, %r240;
	shl.b32 	%r288, %r287, 2;
	add.s32 	%r289, %r236, %r288;
	atom.shared.add.u32 	%r290, [%r289], 1;
	shr.u32 	%r291, %r449, %r461;
	and.b32  	%r292, %r291, %r240;
	shl.b32 	%r293, %r292, 2;
	add.s32 	%r294, %r236, %r293;
	atom.shared.add.u32 	%r295, [%r294], 1;
	shr.u32 	%r296, %r448, %r461;
	and.b32  	%r297, %r296, %r240;
	shl.b32 	%r298, %r297, 2;
	add.s32 	%r299, %r236, %r298;
	atom.shared.add.u32 	%r300, [%r299], 1;
	shr.u32 	%r301, %r447, %r461;
	and.b32  	%r302, %r301, %r240;
	shl.b32 	%r303, %r302, 2;
	add.s32 	%r304, %r236, %r303;
	atom.shared.add.u32 	%r305, [%r304], 1;
	shr.u32 	%r306, %r446, %r461;
	and.b32  	%r307, %r306, %r240;
	shl.b32 	%r308, %r307, 2;
	add.s32 	%r309, %r236, %r308;
	atom.shared.add.u32 	%r310, [%r309], 1;
	shr.u32 	%r311, %r445, %r461;
	and.b32  	%r312, %r311, %r240;
	shl.b32 	%r313, %r312, 2;
	add.s32 	%r314, %r236, %r313;
	atom.shared.add.u32 	%r315, [%r314], 1;
	shr.u32 	%r316, %r444, %r461;
	and.b32  	%r317, %r316, %r240;
	shl.b32 	%r318, %r317, 2;
	add.s32 	%r319, %r236, %r318;
	atom.shared.add.u32 	%r320, [%r319], 1;
	add.s32 	%r461, %r461, 8;
	add.s32 	%r460, %r460, 1;
	setp.lt.s32 	%p43, %r461, %r159;
	@%p43 bra 	$L__BB11_68;
$L__BB11_69:
	add.s64 	%rd136, %rd136, %rd4;
	setp.lt.u64 	%p44, %rd136, %rd9;
	@%p44 bra 	$L__BB11_32;
$L__BB11_70:
	bar.sync 	0;
	@%p1 bra 	$L__BB11_152;
	setp.lt.u32 	%p45, %r1, 7;
	mov.b32 	%r464, 0;
	@%p45 bra 	$L__BB11_90;
	mov.b32 	%r462, 0;
$L__BB11_73:
	.pragma "nounroll";
	shl.b32 	%r323, %r462, 10;
	add.s32 	%r108, %r6, %r323;
	ld.shared.u32 	%r109, [%r108];
	setp.eq.s32 	%p46, %r109, 0;
	@%p46 bra 	$L__BB11_75;
	cvt.u32.u64 	%r324, %rd5;
	shl.b32 	%r325, %r462, 8;
	add.s32 	%r326, %r325, %r324;
	mul.wide.u32 	%rd30, %r326, 8;
	add.s64 	%rd31, %rd2, %rd30;
	cvt.u64.u32 	%rd32, %r109;
	atom.global.add.u64 	%rd33, [%rd31], %rd32;
$L__BB11_75:
	ld.shared.u32 	%r110, [%r108+1024];
	setp.eq.s32 	%p47, %r110, 0;
	@%p47 bra 	$L__BB11_77;
	cvt.u32.u64 	%r327, %rd5;
	shl.b32 	%r328, %r462, 8;
	add.s32 	%r329, %r328, %r327;
	add.s32 	%r330, %r329, 256;
	mul.wide.u32 	%rd34, %r330, 8;
	add.s64 	%rd35, %rd2, %rd34;
	cvt.u64.u32 	%rd36, %r110;
	atom.global.add.u64 	%rd37, [%rd35], %rd36;
$L__BB11_77:
	ld.shared.u32 	%r111, [%r108+2048];
	setp.eq.s32 	%p48, %r111, 0;
	@%p48 bra 	$L__BB11_79;
	cvt.u32.u64 	%r331, %rd5;
	shl.b32 	%r332, %r462, 8;
	add.s32 	%r333, %r332, %r331;
	add.s32 	%r334, %r333, 512;
	mul.wide.u32 	%rd38, %r334, 8;
	add.s64 	%rd39, %rd2, %rd38;
	cvt.u64.u32 	%rd40, %r111;
	atom.global.add.u64 	%rd41, [%rd39], %rd40;
$L__BB11_79:
	ld.shared.u32 	%r112, [%r108+3072];
	setp.eq.s32 	%p49, %r112, 0;
	@%p49 bra 	$L__BB11_81;
	cvt.u32.u64 	%r335, %rd5;
	shl.b32 	%r336, %r462, 8;
	add.s32 	%r337, %r336, %r335;
	add.s32 	%r338, %r337, 768;
	mul.wide.u32 	%rd42, %r338, 8;
	add.s64 	%rd43, %rd2, %rd42;
	cvt.u64.u32 	%rd44, %r112;
	atom.global.add.u64 	%rd45, [%rd43], %rd44;
$L__BB11_81:
	ld.shared.u32 	%r113, [%r108+4096];
	setp.eq.s32 	%p50, %r113, 0;
	@%p50 bra 	$L__BB11_83;
	cvt.u32.u64 	%r339, %rd5;
	shl.b32 	%r340, %r462, 8;
	add.s32 	%r341, %r340, %r339;
	add.s32 	%r342, %r341, 1024;
	mul.wide.u32 	%rd46, %r342, 8;
	add.s64 	%rd47, %rd2, %rd46;
	cvt.u64.u32 	%rd48, %r113;
	atom.global.add.u64 	%rd49, [%rd47], %rd48;
$L__BB11_83:
	ld.shared.u32 	%r114, [%r108+5120];
	setp.eq.s32 	%p51, %r114, 0;
	@%p51 bra 	$L__BB11_85;
	cvt.u32.u64 	%r343, %rd5;
	shl.b32 	%r344, %r462, 8;
	add.s32 	%r345, %r344, %r343;
	add.s32 	%r346, %r345, 1280;
	mul.wide.u32 	%rd50, %r346, 8;
	add.s64 	%rd51, %rd2, %rd50;
	cvt.u64.u32 	%rd52, %r114;
	atom.global.add.u64 	%rd53, [%rd51], %rd52;
$L__BB11_85:
	ld.shared.u32 	%r115, [%r108+6144];
	setp.eq.s32 	%p52, %r115, 0;
	@%p52 bra 	$L__BB11_87;
	cvt.u32.u64 	%r347, %rd5;
	shl.b32 	%r348, %r462, 8;
	add.s32 	%r349, %r348, %r347;
	add.s32 	%r350, %r349, 1536;
	mul.wide.u32 	%rd54, %r350, 8;
	add.s64 	%rd55, %rd2, %rd54;
	cvt.u64.u32 	%rd56, %r115;
	atom.global.add.u64 	%rd57, [%rd55], %rd56;
$L__BB11_87:
	ld.shared.u32 	%r116, [%r108+7168];
	setp.eq.s32 	%p53, %r116, 0;
	@%p53 bra 	$L__BB11_89;
	cvt.u32.u64 	%r351, %rd5;
	shl.b32 	%r352, %r462, 8;
	add.s32 	%r353, %r352, %r351;
	add.s32 	%r354, %r353, 1792;
	mul.wide.u32 	%rd58, %r354, 8;
	add.s64 	%rd59, %rd2, %rd58;
	cvt.u64.u32 	%rd60, %r116;
	atom.global.add.u64 	%rd61, [%rd59], %rd60;
$L__BB11_89:
	add.s32 	%r462, %r462, 8;
	setp.ne.s32 	%p54, %r462, %r16;
	mov.u32 	%r464, %r16;
	@%p54 bra 	$L__BB11_73;
$L__BB11_90:
	add.s32 	%r119, %r5, -1;
	setp.eq.s32 	%p55, %r3, 0;
	@%p55 bra 	$L__BB11_111;
	setp.lt.u32 	%p56, %r4, 3;
	@%p56 bra 	$L__BB11_101;
	shl.b32 	%r355, %r464, 10;
	add.s32 	%r120, %r6, %r355;
	ld.shared.u32 	%r121, [%r120];
	setp.eq.s32 	%p57, %r121, 0;
	@%p57 bra 	$L__BB11_94;
	cvt.u32.u64 	%r356, %rd5;
	shl.b32 	%r357, %r464, 8;
	add.s32 	%r358, %r357, %r356;
	mul.wide.u32 	%rd62, %r358, 8;
	add.s64 	%rd63, %rd2, %rd62;
	cvt.u64.u32 	%rd64, %r121;
	atom.global.add.u64 	%rd65, [%rd63], %rd64;
$L__BB11_94:
	ld.shared.u32 	%r122, [%r120+1024];
	setp.eq.s32 	%p58, %r122, 0;
	@%p58 bra 	$L__BB11_96;
	cvt.u32.u64 	%r359, %rd5;
	shl.b32 	%r360, %r464, 8;
	add.s32 	%r361, %r360, %r359;
	add.s32 	%r362, %r361, 256;
	mul.wide.u32 	%rd66, %r362, 8;
	add.s64 	%rd67, %rd2, %rd66;
	cvt.u64.u32 	%rd68, %r122;
	atom.global.add.u64 	%rd69, [%rd67], %rd68;
$L__BB11_96:
	ld.shared.u32 	%r123, [%r120+2048];
	setp.eq.s32 	%p59, %r123, 0;
	@%p59 bra 	$L__BB11_98;
	cvt.u32.u64 	%r363, %rd5;
	shl.b32 	%r364, %r464, 8;
	add.s32 	%r365, %r364, %r363;
	add.s32 	%r366, %r365, 512;
	mul.wide.u32 	%rd70, %r366, 8;
	add.s64 	%rd71, %rd2, %rd70;
	cvt.u64.u32 	%rd72, %r123;
	atom.global.add.u64 	%rd73, [%rd71], %rd72;
$L__BB11_98:
	ld.shared.u32 	%r124, [%r120+3072];
	setp.eq.s32 	%p60, %r124, 0;
	@%p60 bra 	$L__BB11_100;
	cvt.u32.u64 	%r367, %rd5;
	shl.b32 	%r368, %r464, 8;
	add.s32 	%r369, %r368, %r367;
	add.s32 	%r370, %r369, 768;
	mul.wide.u32 	%rd74, %r370, 8;
	add.s64 	%rd75, %rd2, %rd74;
	cvt.u64.u32 	%rd76, %r124;
	atom.global.add.u64 	%rd77, [%rd75], %rd76;
$L__BB11_100:
	add.s32 	%r464, %r464, 4;
$L__BB11_101:
	setp.eq.s32 	%p61, %r5, 0;
	@%p61 bra 	$L__BB11_111;
	setp.eq.s32 	%p62, %r119, 0;
	@%p62 bra 	$L__BB11_108;
	shl.b32 	%r371, %r464, 10;
	add.s32 	%r127, %r6, %r371;
	ld.shared.u32 	%r128, [%r127];
	setp.eq.s32 	%p63, %r128, 0;
	@%p63 bra 	$L__BB11_105;
	cvt.u32.u64 	%r372, %rd5;
	shl.b32 	%r373, %r464, 8;
	add.s32 	%r374, %r373, %r372;
	mul.wide.u32 	%rd78, %r374, 8;
	add.s64 	%rd79, %rd2, %rd78;
	cvt.u64.u32 	%rd80, %r128;
	atom.global.add.u64 	%rd81, [%rd79], %rd80;
$L__BB11_105:
	ld.shared.u32 	%r129, [%r127+1024];
	setp.eq.s32 	%p64, %r129, 0;
	@%p64 bra 	$L__BB11_107;
	cvt.u32.u64 	%r375, %rd5;
	shl.b32 	%r376, %r464, 8;
	add.s32 	%r377, %r376, %r375;
	add.s32 	%r378, %r377, 256;
	mul.wide.u32 	%rd82, %r378, 8;
	add.s64 	%rd83, %rd2, %rd82;
	cvt.u64.u32 	%rd84, %r129;
	atom.global.add.u64 	%rd85, [%rd83], %rd84;
$L__BB11_107:
	add.s32 	%r464, %r464, 2;
$L__BB11_108:
	setp.eq.s32 	%p65, %r17, 0;
	@%p65 bra 	$L__BB11_111;
	shl.b32 	%r379, %r464, 10;
	add.s32 	%r380, %r6, %r379;
	ld.shared.u32 	%r132, [%r380];
	setp.eq.s32 	%p66, %r132, 0;
	@%p66 bra 	$L__BB11_111;
	cvt.u32.u64 	%r381, %rd5;
	shl.b32 	%r382, %r464, 8;
	add.s32 	%r383, %r382, %r381;
	mul.wide.u32 	%rd86, %r383, 8;
	add.s64 	%rd87, %rd2, %rd86;
	cvt.u64.u32 	%rd88, %r132;
	atom.global.add.u64 	%rd89, [%rd87], %rd88;
$L__BB11_111:
	cvt.u32.u64 	%r384, %rd5;
	setp.gt.u32 	%p67, %r384, 127;
	@%p67 bra 	$L__BB11_152;
	setp.lt.u32 	%p68, %r1, 7;
	mov.b32 	%r468, 0;
	@%p68 bra 	$L__BB11_131;
	mov.b32 	%r466, 0;
$L__BB11_114:
	.pragma "nounroll";
	shl.b32 	%r388, %r466, 10;
	add.s32 	%r134, %r6, %r388;
	ld.shared.u32 	%r135, [%r134+512];
	setp.eq.s32 	%p69, %r135, 0;
	shl.b32 	%r389, %r466, 8;
	add.s32 	%r390, %r389, %r384;
	mul.wide.u32 	%rd90, %r390, 8;
	add.s64 	%rd15, %rd2, %rd90;
	@%p69 bra 	$L__BB11_116;
	cvt.u64.u32 	%rd91, %r135;
	atom.global.add.u64 	%rd92, [%rd15+1024], %rd91;
$L__BB11_116:
	ld.shared.u32 	%r136, [%r134+1536];
	setp.eq.s32 	%p70, %r136, 0;
	@%p70 bra 	$L__BB11_118;
	cvt.u64.u32 	%rd93, %r136;
	atom.global.add.u64 	%rd94, [%rd15+3072], %rd93;
$L__BB11_118:
	ld.shared.u32 	%r137, [%r134+2560];
	setp.eq.s32 	%p71, %r137, 0;
	@%p71 bra 	$L__BB11_120;
	cvt.u64.u32 	%rd95, %r137;
	atom.global.add.u64 	%rd96, [%rd15+5120], %rd95;
$L__BB11_120:
	ld.shared.u32 	%r138, [%r134+3584];
	setp.eq.s32 	%p72, %r138, 0;
	@%p72 bra 	$L__BB11_122;
	cvt.u64.u32 	%rd97, %r138;
	atom.global.add.u64 	%rd98, [%rd15+7168], %rd97;
$L__BB11_122:
	ld.shared.u32 	%r139, [%r134+4608];
	setp.eq.s32 	%p73, %r139, 0;
	@%p73 bra 	$L__BB11_124;
	cvt.u64.u32 	%rd99, %r139;
	atom.global.add.u64 	%rd100, [%rd15+9216], %rd99;
$L__BB11_124:
	ld.shared.u32 	%r140, [%r134+5632];
	setp.eq.s32 	%p74, %r140, 0;
	@%p74 bra 	$L__BB11_126;
	cvt.u64.u32 	%rd101, %r140;
	atom.global.add.u64 	%rd102, [%rd15+11264], %rd101;
$L__BB11_126:
	ld.shared.u32 	%r141, [%r134+6656];
	setp.eq.s32 	%p75, %r141, 0;
	@%p75 bra 	$L__BB11_128;
	cvt.u64.u32 	%rd103, %r141;
	atom.global.add.u64 	%rd104, [%rd15+13312], %rd103;
$L__BB11_128:
	ld.shared.u32 	%r142, [%r134+7680];
	setp.eq.s32 	%p76, %r142, 0;
	@%p76 bra 	$L__BB11_130;
	cvt.u64.u32 	%rd105, %r142;
	atom.global.add.u64 	%rd106, [%rd15+15360], %rd105;
$L__BB11_130:
	add.s32 	%r466, %r466, 8;
	setp.ne.s32 	%p77, %r466, %r16;
	mov.u32 	%r468, %r16;
	@%p77 bra 	$L__BB11_114;
$L__BB11_131:
	setp.eq.s32 	%p78, %r3, 0;
	@%p78 bra 	$L__BB11_152;
	setp.lt.u32 	%p79, %r4, 3;
	@%p79 bra 	$L__BB11_142;
	shl.b32 	%r391, %r468, 10;
	add.s32 	%r145, %r6, %r391;
	ld.shared.u32 	%r146, [%r145+512];
	setp.eq.s32 	%p80, %r146, 0;
	@%p80 bra 	$L__BB11_135;
	shl.b32 	%r393, %r468, 8;
	add.s32 	%r394, %r393, %r384;
	mul.wide.u32 	%rd107, %r394, 8;
	add.s64 	%rd108, %rd2, %rd107;
	cvt.u64.u32 	%rd109, %r146;
	atom.global.add.u64 	%rd110, [%rd108+1024], %rd109;
$L__BB11_135:
	ld.shared.u32 	%r147, [%r145+1536];
	setp.eq.s32 	%p81, %r147, 0;
	@%p81 bra 	$L__BB11_137;
	shl.b32 	%r396, %r468, 8;
	add.s32 	%r397, %r396, %r384;
	add.s32 	%r398, %r397, 256;
	mul.wide.u32 	%rd111, %r398, 8;
	add.s64 	%rd112, %rd2, %rd111;
	cvt.u64.u32 	%rd113, %r147;
	atom.global.add.u64 	%rd114, [%rd112+1024], %rd113;
$L__BB11_137:
	ld.shared.u32 	%r148, [%r145+2560];
	setp.eq.s32 	%p82, %r148, 0;
	@%p82 bra 	$L__BB11_139;
	shl.b32 	%r400, %r468, 8;
	add.s32 	%r401, %r400, %r384;
	add.s32 	%r402, %r401, 512;
	mul.wide.u32 	%rd115, %r402, 8;
	add.s64 	%rd116, %rd2, %rd115;
	cvt.u64.u32 	%rd117, %r148;
	atom.global.add.u64 	%rd118, [%rd116+1024], %rd117;
$L__BB11_139:
	ld.shared.u32 	%r149, [%r145+3584];
	setp.eq.s32 	%p83, %r149, 0;
	@%p83 bra 	$L__BB11_141;
	shl.b32 	%r404, %r468, 8;
	add.s32 	%r405, %r404, %r384;
	add.s32 	%r406, %r405, 768;
	mul.wide.u32 	%rd119, %r406, 8;
	add.s64 	%rd120, %rd2, %rd119;
	cvt.u64.u32 	%rd121, %r149;
	atom.global.add.u64 	%rd122, [%rd120+1024], %rd121;
$L__BB11_141:
	add.s32 	%r468, %r468, 4;
$L__BB11_142:
	setp.eq.s32 	%p84, %r5, 0;
	@%p84 bra 	$L__BB11_152;
	setp.eq.s32 	%p85, %r119, 0;
	@%p85 bra 	$L__BB11_149;
	shl.b32 	%r407, %r468, 10;
	add.s32 	%r152, %r6, %r407;
	ld.shared.u32 	%r153, [%r152+512];
	setp.eq.s32 	%p86, %r153, 0;
	@%p86 bra 	$L__BB11_146;
	shl.b32 	%r409, %r468, 8;
	add.s32 	%r410, %r409, %r384;
	mul.wide.u32 	%rd123, %r410, 8;
	add.s64 	%rd124, %rd2, %rd123;
	cvt.u64.u32 	%rd125, %r153;
	atom.global.add.u64 	%rd126, [%rd124+1024], %rd125;
$L__BB11_146:
	ld.shared.u32 	%r154, [%r152+1536];
	setp.eq.s32 	%p87, %r154, 0;
	@%p87 bra 	$L__BB11_148;
	shl.b32 	%r412, %r468, 8;
	add.s32 	%r413, %r412, %r384;
	add.s32 	%r414, %r413, 256;
	mul.wide.u32 	%rd127, %r414, 8;
	add.s64 	%rd128, %rd2, %rd127;
	cvt.u64.u32 	%rd129, %r154;
	atom.global.add.u64 	%rd130, [%rd128+1024], %rd129;
$L__BB11_148:
	add.s32 	%r468, %r468, 2;
$L__BB11_149:
	setp.eq.s32 	%p88, %r17, 0;
	@%p88 bra 	$L__BB11_152;
	shl.b32 	%r415, %r468, 10;
	add.s32 	%r416, %r6, %r415;
	ld.shared.u32 	%r157, [%r416+512];
	setp.eq.s32 	%p89, %r157, 0;
	@%p89 bra 	$L__BB11_152;
	shl.b32 	%r418, %r468, 8;
	add.s32 	%r419, %r418, %r384;
	mul.wide.u32 	%rd131, %r419, 8;
	add.s64 	%rd132, %rd2, %rd131;
	cvt.u64.u32 	%rd133, %r157;
	atom.global.add.u64 	%rd134, [%rd132+1024], %rd133;
$L__BB11_152:
	bar.sync 	0;
	add.s64 	%rd135, %rd135, 1;
	setp.ne.s64 	%p90, %rd135, %rd6;
	@%p90 bra 	$L__BB11_2;
$L__BB11_153:
	ret;

}
	// .globl	_ZN3cub18CUB_300001_SM_10006detail10radix_sort33DeviceRadixSortExclusiveSumKernelINS1_5radix10policy_hubIjjyE10Policy1000EyEEvPT0_
.visible .entry _ZN3cub18CUB_300001_SM_10006detail10radix_sort33DeviceRadixSortExclusiveSumKernelINS1_5radix10policy_hubIjjyE10Policy1000EyEEvPT0_(
	.param .u64 .ptr .align 1 _ZN3cub18CUB_300001_SM_10006detail10radix_sort33DeviceRadixSortExclusiveSumKernelINS1_5radix10policy_hubIjjyE10Policy1000EyEEvPT0__param_0
)
{
	.reg .pred 	%p<4>;
	.reg .b32 	%r<28>;
	.reg .b64 	%rd<54>;
	// demoted variable
	.shared .align 16 .b8 _ZZN3cub18CUB_300001_SM_10006detail10radix_sort33DeviceRadixSortExclusiveSumKernelINS1_5radix10policy_hubIjjyE10Policy1000EyEEvPT0_E12temp_storage[2336];
	ld.param.u64 	%rd5, [_ZN3cub18CUB_300001_SM_10006detail10radix_sort33DeviceRadixSortExclusiveSumKernelINS1_5radix10policy_hubIjjyE10Policy1000EyEEvPT0__param_0];
	cvta.to.global.u64 	%rd6, %rd5;
	mov.u32 	%r3, %ctaid.x;
	shl.b32 	%r4, %r3, 8;
	mov.u32 	%r1, %tid.x;
	setp.gt.u32 	%p1, %r1, 255;
	add.s32 	%r5, %r4, %r1;
	mul.wide.s32 	%rd7, %r5, 8;
	add.s64 	%rd1, %rd6, %rd7;
	@%p1 bra 	$L__BB12_2;
	ld.global.u64 	%rd53, [%rd1];
$L__BB12_2:
	shr.u32 	%r6, %r1, 3;
	add.s32 	%r7, %r6, %r1;
	shl.b32 	%r8, %r7, 3;
	mov.u32 	%r9, _ZZN3cub18CUB_300001_SM_10006detail10radix_sort33DeviceRadixSortExclusiveSumKernelINS1_5radix10policy_hubIjjyE10Policy1000EyEEvPT0_E12temp_storage;
	add.s32 	%r10, %r9, %r8;
	add.s32 	%r2, %r10, 16;
	st.shared.u64 	[%r10+16], %rd53;
	bar.sync 	0;
	setp.gt.u32 	%p2, %r1, 31;
	@%p2 bra 	$L__BB12_4;
	mad.lo.s32 	%r27, %r1, 72, %r9;
	ld.shared.u64 	%rd23, [%r27+16];
	ld.shared.u64 	%rd24, [%r27+24];
	ld.shared.u64 	%rd25, [%r27+32];
	ld.shared.u64 	%rd26, [%r27+40];
	ld.shared.u64 	%rd27, [%r27+48];
	ld.shared.u64 	%rd28, [%r27+56];
	ld.shared.u64 	%rd29, [%r27+64];
	ld.shared.u64 	%rd30, [%r27+72];
	add.s64 	%rd31, %rd24, %rd23;
	add.s64 	%rd32, %rd31, %rd25;
	add.s64 	%rd33, %rd32, %rd26;
	add.s64 	%rd34, %rd33, %rd27;
	add.s64 	%rd35, %rd34, %rd28;
	add.s64 	%rd36, %rd35, %rd29;
	add.s64 	%rd10, %rd36, %rd30;
	mov.b32 	%r11, 1;
	mov.b32 	%r24, 0;
	mov.b32 	%r25, -1;
	// begin inline asm
	{  .reg .u64 r0;  .reg .u32 lo;  .reg .u32 hi;  .reg .pred p;  mov.b64 {lo, hi}, %rd10;  shfl.sync.up.b32 lo|p, lo, %r11, %r24, %r25;  shfl.sync.up.b32 hi|p, hi, %r11, %r24, %r25;  mov.b64 r0, {lo, hi};  @p add.u64 r0, r0, %rd10;  mov.u64 %rd8, r0;}
	// end inline asm
	mov.b32 	%r14, 2;
	// begin inline asm
	{  .reg .u64 r0;  .reg .u32 lo;  .reg .u32 hi;  .reg .pred p;  mov.b64 {lo, hi}, %rd8;  shfl.sync.up.b32 lo|p, lo, %r14, %r24, %r25;  shfl.sync.up.b32 hi|p, hi, %r14, %r24, %r25;  mov.b64 r0, {lo, hi};  @p add.u64 r0, r0, %rd8;  mov.u64 %rd11, r0;}
	// end inline asm
	mov.b32 	%r17, 4;
	// begin inline asm
	{  .reg .u64 r0;  .reg .u32 lo;  .reg .u32 hi;  .reg .pred p;  mov.b64 {lo, hi}, %rd11;  shfl.sync.up.b32 lo|p, lo, %r17, %r24, %r25;  shfl.sync.up.b32 hi|p, hi, %r17, %r24, %r25;  mov.b64 r0, {lo, hi};  @p add.u64 r0, r0, %rd11;  mov.u64 %rd14, r0;}
	// end inline asm
	mov.b32 	%r20, 8;
	// begin inline asm
	{  .reg .u64 r0;  .reg .u32 lo;  .reg .u32 hi;  .reg .pred p;  mov.b64 {lo, hi}, %rd14;  shfl.sync.up.b32 lo|p, lo, %r20, %r24, %r25;  shfl.sync.up.b32 hi|p, hi, %r20, %r24, %r25;  mov.b64 r0, {lo, hi};  @p add.u64 r0, r0, %rd14;  mov.u64 %rd17, r0;}
	// end inline asm
	mov.b32 	%r23, 16;
	// begin inline asm
	{  .reg .u64 r0;  .reg .u32 lo;  .reg .u32 hi;  .reg .pred p;  mov.b64 {lo, hi}, %rd17;  shfl.sync.up.b32 lo|p, lo, %r23, %r24, %r25;  shfl.sync.up.b32 hi|p, hi, %r23, %r24, %r25;  mov.b64 r0, {lo, hi};  @p add.u64 r0, r0, %rd17;  mov.u64 %rd20, r0;}
	// end inline asm
	sub.s64 	%rd37, %rd20, %rd10;
	ld.shared.u64 	%rd38, [%r27+16];
	ld.shared.u64 	%rd39, [%r27+24];
	ld.shared.u64 	%rd40, [%r27+32];
	ld.shared.u64 	%rd41, [%r27+40];
	ld.shared.u64 	%rd42, [%r27+48];
	ld.shared.u64 	%rd43, [%r27+56];
	ld.shared.u64 	%rd44, [%r27+64];
	add.s64 	%rd45, %rd38, %rd37;
	add.s64 	%rd46, %rd39, %rd45;
	add.s64 	%rd47, %rd40, %rd46;
	add.s64 	%rd48, %rd41, %rd47;
	add.s64 	%rd49, %rd42, %rd48;
	add.s64 	%rd50, %rd43, %rd49;
	add.s64 	%rd51, %rd44, %rd50;
	st.shared.u64 	[%r27+16], %rd37;
	st.shared.u64 	[%r27+24], %rd45;
	st.shared.u64 	[%r27+32], %rd46;
	st.shared.u64 	[%r27+40], %rd47;
	st.shared.u64 	[%r27+48], %rd48;
	st.shared.u64 	[%r27+56], %rd49;
	st.shared.u64 	[%r27+64], %rd50;
	st.shared.u64 	[%r27+72], %rd51;
$L__BB12_4:
	setp.gt.u32 	%p3, %r1, 255;
	bar.sync 	0;
	@%p3 bra 	$L__BB12_6;
	ld.shared.u64 	%rd52, [%r2];
	st.global.u64 	[%rd1], %rd52;
$L__BB12_6:
	ret;

}
	// .globl	_ZN3cub18CUB_300001_SM_10006detail10radix_sort29DeviceRadixSortOnesweepKernelINS1_5radix10policy_hubIjjyE10Policy1000ELNS0_9SortOrderE0EjjyiiNS1_21identity_decomposer_tEEEvPT5_SB_PT3_PKSC_PT1_PKSG_PT2_PKSK_T4_iiT6_
.visible .entry _ZN3cub18CUB_300001_SM_10006detail10radix_sort29DeviceRadixSortOnesweepKernelINS1_5radix10policy_hubIjjyE10Policy1000ELNS0_9SortOrderE0EjjyiiNS1_21identity_decomposer_tEEEvPT5_SB_PT3_PKSC_PT1_PKSG_PT2_PKSK_T4_iiT6_(
	.param .u64 .ptr .align 1 _ZN3cub18CUB_300001_SM_10006detail10radix_sort29DeviceRadixSortOnesweepKernelINS1_5radix10policy_hubIjjyE10Policy1000ELNS0_9SortOrderE0EjjyiiNS1_21identity_decomposer_tEEEvPT5_SB_PT3_PKSC_PT1_PKSG_PT2_PKSK_T4_iiT6__param_0,
	.param .u64 .ptr .align 1 _ZN3cub18CUB_300001_SM_10006detail10radix_sort29DeviceRadixSortOnesweepKernelINS1_5radix10policy_hubIjjyE10Policy1000ELNS0_9SortOrderE0EjjyiiNS1_21identity_decomposer_tEEEvPT5_SB_PT3_PKSC_PT1_PKSG_PT2_PKSK_T4_iiT6__param_1,
	.param .u64 .ptr .align 1 _ZN3cub18CUB_300001_SM_10006detail10radix_sort29DeviceRadixSortOnesweepKernelINS1_5radix10policy_hubIjjyE10Policy1000ELNS0_9SortOrderE0EjjyiiNS1_21identity_decomposer_tEEEvPT5_SB_PT3_PKSC_PT1_PKSG_PT2_PKSK_T4_iiT6__param_2,
	.param .u64 .ptr .align 1 _ZN3cub18CUB_300001_SM_10006detail10radix_sort29DeviceRadixSortOnesweepKernelINS1_5radix10policy_hubIjjyE10Policy1000ELNS0_9SortOrderE0EjjyiiNS1_21identity_decomposer_tEEEvPT5_SB_PT3_PKSC_PT1_PKSG_PT2_PKSK_T4_iiT6__param_3,
	.param .u64 .ptr .align 1 _ZN3cub18CUB_300001_SM_10006detail10radix_sort29DeviceRadixSortOnesweepKernelINS1_5radix10policy_hubIjjyE10Policy1000ELNS0_9SortOrderE0EjjyiiNS1_21identity_decomposer_tEEEvPT5_SB_PT3_PKSC_PT1_PKSG_PT2_PKSK_T4_iiT6__param_4,
	.param .u64 .ptr .align 1 _ZN3cub18CUB_300001_SM_10006detail10radix_sort29DeviceRadixSortOnesweepKernelINS1_5radix10policy_hubIjjyE10Policy1000ELNS0_9SortOrderE0EjjyiiNS1_21identity_decomposer_tEEEvPT5_SB_PT3_PKSC_PT1_PKSG_PT2_PKSK_T4_iiT6__param_5,
	.param .u64 .ptr .align 1 _ZN3cub18CUB_300001_SM_10006detail10radix_sort29DeviceRadixSortOnesweepKernelINS1_5radix10policy_hubIjjyE10Policy1000ELNS0_9SortOrderE0EjjyiiNS1_21identity_decomposer_tEEEvPT5_SB_PT3_PKSC_PT1_PKSG_PT2_PKSK_T4_iiT6__param_6,
	.param .u64 .ptr .align 1 _ZN3cub18CUB_300001_SM_10006detail10radix_sort29DeviceRadixSortOnesweepKernelINS1_5radix10policy_hubIjjyE10Policy1000ELNS0_9SortOrderE0EjjyiiNS1_21identity_decomposer_tEEEvPT5_SB_PT3_PKSC_PT1_PKSG_PT2_PKSK_T4_iiT6__param_7,
	.param .u32 _ZN3cub18CUB_300001_SM_10006detail10radix_sort29DeviceRadixSortOnesweepKernelINS1_5radix10policy_hubIjjyE10Policy1000ELNS0_9SortOrderE0EjjyiiNS1_21identity_decomposer_tEEEvPT5_SB_PT3_PKSC_PT1_PKSG_PT2_PKSK_T4_iiT6__param_8,
	.param .u32 _ZN3cub18CUB_300001_SM_10006detail10radix_sort29DeviceRadixSortOnesweepKernelINS1_5radix10policy_hubIjjyE10Policy1000ELNS0_9SortOrderE0EjjyiiNS1_21identity_decomposer_tEEEvPT5_SB_PT3_PKSC_PT1_PKSG_PT2_PKSK_T4_iiT6__param_9,
	.param .u32 _ZN3cub18CUB_300001_SM_10006detail10radix_sort29DeviceRadixSortOnesweepKernelINS1_5radix10policy_hubIjjyE10Policy1000ELNS0_9SortOrderE0EjjyiiNS1_21identity_decomposer_tEEEvPT5_SB_PT3_PKSC_PT1_PKSG_PT2_PKSK_T4_iiT6__param_10,
	.param .align 1 .b8 _ZN3cub18CUB_300001_SM_10006detail10radix_sort29DeviceRadixSortOnesweepKernelINS1_5radix10policy_hubIjjyE10Policy1000ELNS0_9SortOrderE0EjjyiiNS1_21identity_decomposer_tEEEvPT5_SB_PT3_PKSC_PT1_PKSG_PT2_PKSK_T4_iiT6__param_11[1]
)
.maxntid 384
{
	.reg .pred 	%p<205>;
	.reg .b32 	%r<2012>;
	.reg .b64 	%rd<372>;
	// demoted variable
	.shared .align 16 .b8 _ZZN3cub18CUB_300001_SM_10006detail10radix_sort29DeviceRadixSortOnesweepKernelINS1_5radix10policy_hubIjjyE10Policy1000ELNS0_9SortOrderE0EjjyiiNS1_21identity_decomposer_tEEEvPT5_SB_PT3_PKSC_PT1_PKSG_PT2_PKSK_T4_iiT6_E1s[28160];
	ld.param.u64 	%rd42, [_ZN3cub18CUB_300001_SM_10006detail10radix_sort29DeviceRadixSortOnesweepKernelINS1_5radix10policy_hubIjjyE10Policy1000ELNS0_9SortOrderE0EjjyiiNS1_21identity_decomposer_tEEEvPT5_SB_PT3_PKSC_PT1_PKSG_PT2_PKSK_T4_iiT6__param_1];
	ld.param.u64 	%rd46, [_ZN3cub18CUB_300001_SM_10006detail10radix_sort29DeviceRadixSortOnesweepKernelINS1_5radix10policy_hubIjjyE10Policy1000ELNS0_9SortOrderE0EjjyiiNS1_21identity_decomposer_tEEEvPT5_SB_PT3_PKSC_PT1_PKSG_PT2_PKSK_T4_iiT6__param_4];
	ld.param.u64 	%rd47, [_ZN3cub18CUB_300001_SM_10006detail10radix_sort29DeviceRadixSortOnesweepKernelINS1_5radix10policy_hubIjjyE10Policy1000ELNS0_9SortOrderE0EjjyiiNS1_21identity_decomposer_tEEEvPT5_SB_PT3_PKSC_PT1_PKSG_PT2_PKSK_T4_iiT6__param_5];
	ld.param.u64 	%rd48, [_ZN3cub18CUB_300001_SM_10006detail10radix_sort29DeviceRadixSortOnesweepKernelINS1_5radix10policy_hubIjjyE10Policy1000ELNS0_9SortOrderE0EjjyiiNS1_21identity_decomposer_tEEEvPT5_SB_PT3_PKSC_PT1_PKSG_PT2_PKSK_T4_iiT6__param_6];
	ld.param.u32 	%r399, [_ZN3cub18CUB_300001_SM_10006detail10radix_sort29DeviceRadixSortOnesweepKernelINS1_5radix10policy_hubIjjyE10Policy1000ELNS0_9SortOrderE0EjjyiiNS1_21identity_decomposer_tEEEvPT5_SB_PT3_PKSC_PT1_PKSG_PT2_PKSK_T4_iiT6__param_8];
	ld.param.u32 	%r400, [_ZN3cub18CUB_300001_SM_10006detail10radix_sort29DeviceRadixSortOnesweepKernelINS1_5radix10policy_hubIjjyE10Policy1000ELNS0_9SortOrderE0EjjyiiNS1_21identity_decomposer_tEEEvPT5_SB_PT3_PKSC_PT1_PKSG_PT2_PKSK_T4_iiT6__param_9];
	ld.param.u32 	%r401, [_ZN3cub18CUB_300001_SM_10006detail10radix_sort29DeviceRadixSortOnesweepKernelINS1_5radix10policy_hubIjjyE10Policy1000ELNS0_9SortOrderE0EjjyiiNS1_21identity_decomposer_tEEEvPT5_SB_PT3_PKSC_PT1_PKSG_PT2_PKSK_T4_iiT6__param_10];
	cvta.to.global.u64 	%rd1, %rd48;
	cvta.to.global.u64 	%rd2, %rd46;
	cvta.to.global.u64 	%rd3, %rd47;
	mov.u32 	%r1, %tid.x;
	shr.u32 	%r2, %r1, 5;
	// begin inline asm
	mov.u32 %r402, %laneid;
	// end inline asm
	setp.ne.s32 	%p1, %r1, 0;
	@%p1 bra 	$L__BB13_2;
	cvta.to.global.u64 	%rd49, %rd42;
	atom.global.add.u32 	%r403, [%rd49], 1;
	st.shared.u32 	[_ZZN3cub18CUB_300001_SM_10006detail10radix_sort29DeviceRadixSortOnesweepKernelINS1_5radix10policy_hubIjjyE10Policy1000ELNS0_9SortOrderE0EjjyiiNS1_21identity_decomposer_tEEEvPT5_SB_PT3_PKSC_PT1_PKSG_PT2_PKSK_T4_iiT6_E1s+26112], %r403;
$L__BB13_2:
	bar.sync 	0;
	ld.shared.u32 	%r4, [_ZZN3cub18CUB_300001_SM_10006detail10radix_sort29DeviceRadixSortOnesweepKernelINS1_5radix10policy_hubIjjyE10Policy1000ELNS0_9SortOrderE0EjjyiiNS1_21identity_decomposer_tEEEvPT5_SB_PT3_PKSC_PT1_PKSG_PT2_PKSK_T4_iiT6_E1s+26112];
	mul.lo.s32 	%r404, %r4, 6528;
	add.s32 	%r5, %r404, 6528;
	setp.gt.s32 	%p2, %r5, %r399;
	cvt.s64.s32 	%rd4, %r404;
	@%p2 bra 	$L__BB13_4;
	and.b32  	%r405, %r1, 31;
	and.b32  	%r406, %r1, 992;
	mul.lo.s32 	%r407, %r406, 17;
	or.b32  	%r408, %r407, %r405;
	cvt.u64.u32 	%rd50, %r408;
	add.s64 	%rd51, %rd50, %rd4;
	shl.b64 	%rd52, %rd51, 2;
	add.s64 	%rd53, %rd3, %rd52;
	ld.global.u32 	%r1911, [%rd53];
	ld.global.u32 	%r1910, [%rd53+128];
	ld.global.u32 	%r1909, [%rd53+256];
	ld.global.u32 	%r1908, [%rd53+384];
	ld.global.u32 	%r1907, [%rd53+512];
	ld.global.u32 	%r1906, [%rd53+640];
	ld.global.u32 	%r1905, [%rd53+768];
	ld.global.u32 	%r1904, [%rd53+896];
	ld.global.u32 	%r1903, [%rd53+1024];
	ld.global.u32 	%r1902, [%rd53+1152];
	ld.global.u32 	%r1901, [%rd53+1280];
	ld.global.u32 	%r1900, [%rd53+1408];
	ld.global.u32 	%r1899, [%rd53+1536];
	ld.global.u32 	%r1898, [%rd53+1664];
	ld.global.u32 	%r1897, [%rd53+1792];
	ld.global.u32 	%r1896, [%rd53+1920];
	ld.global.u32 	%r1895, [%rd53+2048];
	bra.uni 	$L__BB13_38;
$L__BB13_4:
	cvt.u32.u64 	%r410, %rd4;
	sub.s32 	%r23, %r399, %r410;
	and.b32  	%r411, %r1, 31;
	and.b32  	%r412, %r1, 992;
	mul.lo.s32 	%r413, %r412, 17;
	or.b32  	%r24, %r413, %r411;
	setp.ge.s32 	%p3, %r24, %r23;
	cvt.u64.u32 	%rd54, %r24;
	add.s64 	%rd55, %rd54, %rd4;
	shl.b64 	%rd56, %rd55, 2;
	add.s64 	%rd5, %rd3, %rd56;
	mov.b32 	%r1911, -1;
	@%p3 bra 	$L__BB13_6;
	ld.global.u32 	%r1911, [%rd5];
$L__BB13_6:
	add.s32 	%r415, %r24, 32;
	setp.ge.s32 	%p4, %r415, %r23;
	mov.b32 	%r1910, -1;
	@%p4 bra 	$L__BB13_8;
	ld.global.u32 	%r1910, [%rd5+128];
$L__BB13_8:
	add.s32 	%r417, %r24, 64;
	setp.ge.s32 	%p5, %r417, %r23;
	mov.b32 	%r1909, -1;
	@%p5 bra 	$L__BB13_10;
	ld.global.u32 	%r1909, [%rd5+256];
$L__BB13_10:
	add.s32 	%r419, %r24, 96;
	setp.ge.s32 	%p6, %r419, %r23;
	mov.b32 	%r1908, -1;
	@%p6 bra 	$L__BB13_12;
	ld.global.u32 	%r1908, [%rd5+384];
$L__BB13_12:
	add.s32 	%r421, %r24, 128;
	setp.ge.s32 	%p7, %r421, %r23;
	mov.b32 	%r1907, -1;
	@%p7 bra 	$L__BB13_14;
	ld.global.u32 	%r1907, [%rd5+512];
$L__BB13_14:
	add.s32 	%r423, %r24, 160;
	setp.ge.s32 	%p8, %r423, %r23;
	mov.b32 	%r1906, -1;
	@%p8 bra 	$L__BB13_16;
	ld.global.u32 	%r1906, [%rd5+640];
$L__BB13_16:
	add.s32 	%r425, %r24, 192;
	setp.ge.s32 	%p9, %r425, %r23;
	mov.b32 	%r1905, -1;
	@%p9 bra 	$L__BB13_18;
	ld.global.u32 	%r1905, [%rd5+768];
$L__BB13_18:
	add.s32 	%r427, %r24, 224;
	setp.ge.s32 	%p10, %r427, %r23;
	mov.b32 	%r1904, -1;
	@%p10 bra 	$L__BB13_20;
	ld.global.u32 	%r1904, [%rd5+896];
$L__BB13_20:
	add.s32 	%r429, %r24, 256;
	setp.ge.s32 	%p11, %r429, %r23;
	mov.b32 	%r1903, -1;
	@%p11 bra 	$L__BB13_22;
	ld.global.u32 	%r1903, [%rd5+1024];
$L__BB13_22:
	add.s32 	%r431, %r24, 288;
	setp.ge.s32 	%p12, %r431, %r23;
	mov.b32 	%r1902, -1;
	@%p12 bra 	$L__BB13_24;
	ld.global.u32 	%r1902, [%rd5+1152];
$L__BB13_24:
	add.s32 	%r433, %r24, 320;
	setp.ge.s32 	%p13, %r433, %r23;
	mov.b32 	%r1901, -1;
	@%p13 bra 	$L__BB13_26;
	ld.global.u32 	%r1901, [%rd5+1280];
$L__BB13_26:
	add.s32 	%r435, %r24, 352;
	setp.ge.s32 	%p14, %r435, %r23;
	mov.b32 	%r1900, -1;
	@%p14 bra 	$L__BB13_28;
	ld.global.u32 	%r1900, [%rd5+1408];
$L__BB13_28:
	add.s32 	%r437, %r24, 384;
	setp.ge.s32 	%p15, %r437, %r23;
	mov.b32 	%r1899, -1;
	@%p15 bra 	$L__BB13_30;
	ld.global.u32 	%r1899, [%rd5+1536];
$L__BB13_30:
	add.s32 	%r439, %r24, 416;
	setp.ge.s32 	%p16, %r439, %r23;
	mov.b32 	%r1898, -1;
	@%p16 bra 	$L__BB13_32;
	ld.global.u32 	%r1898, [%rd5+1664];
$L__BB13_32:
	add.s32 	%r441, %r24, 448;
	setp.ge.s32 	%p17, %r441, %r23;
	mov.b32 	%r1897, -1;
	@%p17 bra 	$L__BB13_34;
	ld.global.u32 	%r1897, [%rd5+1792];
$L__BB13_34:
	add.s32 	%r443, %r24, 480;
	setp.ge.s32 	%p18, %r443, %r23;
	mov.b32 	%r1896, -1;
	@%p18 bra 	$L__BB13_36;
	ld.global.u32 	%r1896, [%rd5+1920];
$L__BB13_36:
	add.s32 	%r445, %r24, 512;
	setp.ge.s32 	%p19, %r445, %r23;
	mov.b32 	%r1895, -1;
	@%p19 bra 	$L__BB13_38;
	ld.global.u32 	%r1895, [%rd5+2048];
$L__BB13_38:
	mov.b32 	%r446, -1;
	shl.b32 	%r447, %r446, %r401;
	not.b32 	%r75, %r447;
	shl.b32 	%r448, %r2, 10;
	mov.u32 	%r449, _ZZN3cub18CUB_300001_SM_10006detail10radix_sort29DeviceRadixSortOnesweepKernelINS1_5radix10policy_hubIjjyE10Policy1000ELNS0_9SortOrderE0EjjyiiNS1_21identity_decomposer_tEEEvPT5_SB_PT3_PKSC_PT1_PKSG_PT2_PKSK_T4_iiT6_E1s;
	add.s32 	%r76, %r449, %r448;
	setp.gt.s32 	%p20, %r402, 255;
	@%p20 bra 	$L__BB13_51;
	max.s32 	%r450, %r402, 224;
	sub.s32 	%r451, %r450, %r402;
	add.s32 	%r452, %r451, 31;
	shr.u32 	%r453, %r452, 5;
	add.s32 	%r77, %r453, 1;
	and.b32  	%r78, %r77, 15;
	setp.lt.u32 	%p21, %r452, 480;
	mov.u32 	%r1915, %r402;
	@%p21 bra 	$L__BB13_42;
	and.b32  	%r454, %r77, 268435440;
	neg.s32 	%r1913, %r454;
	shl.b32 	%r456, %r402, 2;
	add.s32 	%r457, %r448, %r456;
	add.s32 	%r459, %r457, %r449;
	add.s32 	%r1912, %r459, 1024;
	mov.u32 	%r1915, %r402;
$L__BB13_41:
	.pragma "nounroll";
	mov.b32 	%r460, 0;
	st.shared.u32 	[%r1912+-1024], %r460;
	st.shared.u32 	[%r1912+-896], %r460;
	st.shared.u32 	[%r1912+-768], %r460;
	st.shared.u32 	[%r1912+-640], %r460;
	st.shared.u32 	[%r1912+-512], %r460;
	st.shared.u32 	[%r1912+-384], %r460;
	st.shared.u32 	[%r1912+-256], %r460;
	st.shared.u32 	[%r1912+-128], %r460;
	st.shared.u32 	[%r1912], %r460;
	st.shared.u32 	[%r1912+128], %r460;
	st.shared.u32 	[%r1912+256], %r460;
	st.shared.u32 	[%r1912+384], %r460;
	st.shared.u32 	[%r1912+512], %r460;
	st.shared.u32 	[%r1912+640], %r460;
	st.shared.u32 	[%r1912+768], %r460;
	st.shared.u32 	[%r1912+896], %r460;
	add.s32 	%r1915, %r1915, 512;
	add.s32 	%r1913, %r1913, 16;
	add.s32 	%r1912, %r1912, 2048;
	setp.ne.s32 	%p22, %r1913, 0;
	@%p22 bra 	$L__BB13_41;
$L__BB13_42:
	setp.eq.s32 	%p23, %r78, 0;
	@%p23 bra 	$L__BB13_51;
	and.b32  	%r88, %r77, 7;
	setp.lt.u32 	%p24, %r78, 8;
	@%p24 bra 	$L__BB13_45;
	shl.b32 	%r461, %r1915, 2;
	add.s32 	%r462, %r76, %r461;
	mov.b32 	%r463, 0;
	st.shared.u32 	[%r462], %r463;
	st.shared.u32 	[%r462+128], %r463;
	st.shared.u32 	[%r462+256], %r463;
	st.shared.u32 	[%r462+384], %r463;
	st.shared.u32 	[%r462+512], %r463;
	st.shared.u32 	[%r462+640], %r463;
	st.shared.u32 	[%r462+768], %r463;
	st.shared.u32 	[%r462+896], %r463;
	add.s32 	%r1915, %r1915, 256;
$L__BB13_45:
	setp.eq.s32 	%p25, %r88, 0;
	@%p25 bra 	$L__BB13_51;
	and.b32  	%r91, %r77, 3;
	setp.lt.u32 	%p26, %r88, 4;
	@%p26 bra 	$L__BB13_48;
	shl.b32 	%r464, %r1915, 2;
	add.s32 	%r465, %r76, %r464;
	mov.b32 	%r466, 0;
	st.shared.u32 	[%r465], %r466;
	st.shared.u32 	[%r465+128], %r466;
	st.shared.u32 	[%r465+256], %r466;
	st.shared.u32 	[%r465+384], %r466;
	add.s32 	%r1915, %r1915, 128;
$L__BB13_48:
	setp.eq.s32 	%p27, %r91, 0;
	@%p27 bra 	$L__BB13_51;
	shl.b32 	%r468, %r1915, 2;
	add.s32 	%r469, %r448, %r468;
	add.s32 	%r1919, %r449, %r469;
	neg.s32 	%r1918, %r91;
$L__BB13_50:
	.pragma "nounroll";
	mov.b32 	%r471, 0;
	st.shared.u32 	[%r1919], %r471;
	add.s32 	%r1919, %r1919, 128;
	add.s32 	%r1918, %r1918, 1;
	setp.ne.s32 	%p28, %r1918, 0;
	@%p28 bra 	$L__BB13_50;
$L__BB13_51:
	bar.warp.sync 	-1;
	shr.u32 	%r473, %r1911, %r400;
	and.b32  	%r100, %r473, %r75;
	shl.b32 	%r474, %r1, 5;
	and.b32  	%r475, %r474, 31744;
	mov.u32 	%r476, _ZZN3cub18CUB_300001_SM_10006detail10radix_sort29DeviceRadixSortOnesweepKernelINS1_5radix10policy_hubIjjyE10Policy1000ELNS0_9SortOrderE0EjjyiiNS1_21identity_decomposer_tEEEvPT5_SB_PT3_PKSC_PT1_PKSG_PT2_PKSK_T4_iiT6_E1s;
	add.s32 	%r477, %r476, %r475;
	shl.b32 	%r478, %r100, 2;
	add.s32 	%r101, %r477, %r478;
	atom.shared.add.u32 	%r479, [%r101], 1;
	shr.u32 	%r480, %r1910, %r400;
	and.b32  	%r481, %r480, %r75;
	shl.b32 	%r482, %r481, 2;
	add.s32 	%r102, %r477, %r482;
	atom.shared.add.u32 	%r483, [%r102], 1;
	shr.u32 	%r484, %r1909, %r400;
	and.b32  	%r485, %r484, %r75;
	shl.b32 	%r486, %r485, 2;
	add.s32 	%r103, %r477, %r486;
	atom.shared.add.u32 	%r487, [%r103], 1;
	shr.u32 	%r488, %r1908, %r400;
	and.b32  	%r489, %r488, %r75;
	shl.b32 	%r490, %r489, 2;
	add.s32 	%r104, %r477, %r490;
	atom.shared.add.u32 	%r491, [%r104], 1;
	shr.u32 	%r492, %r1907, %r400;
	and.b32  	%r493, %r492, %r75;
	shl.b32 	%r494, %r493, 2;
	add.s32 	%r105, %r477, %r494;
	atom.shared.add.u32 	%r495, [%r105], 1;
	shr.u32 	%r496, %r1906, %r400;
	and.b32  	%r497, %r496, %r75;
	shl.b32 	%r498, %r497, 2;
	add.s32 	%r106, %r477, %r498;
	atom.shared.add.u32 	%r499, [%r106], 1;
	shr.u32 	%r500, %r1905, %r400;
	and.b32  	%r501, %r500, %r75;
	shl.b32 	%r502, %r501, 2;
	add.s32 	%r107, %r477, %r502;
	atom.shared.add.u32 	%r503, [%r107], 1;
	shr.u32 	%r504, %r1904, %r400;
	and.b32  	%r505, %r504, %r75;
	shl.b32 	%r506, %r505, 2;
	add.s32 	%r108, %r477, %r506;
	atom.shared.add.u32 	%r507, [%r108], 1;
	shr.u32 	%r508, %r1903, %r400;
	and.b32  	%r509, %r508, %r75;
	shl.b32 	%r510, %r509, 2;
	add.s32 	%r109, %r477, %r510;
	atom.shared.add.u32 	%r511, [%r109], 1;
	shr.u32 	%r512, %r1902, %r400;
	and.b32  	%r513, %r512, %r75;
	shl.b32 	%r514, %r513, 2;
	add.s32 	%r110, %r477, %r514;
	atom.shared.add.u32 	%r515, [%r110], 1;
	shr.u32 	%r516, %r1901, %r400;
	and.b32  	%r517, %r516, %r75;
	shl.b32 	%r518, %r517, 2;
	add.s32 	%r111, %r477, %r518;
	atom.shared.add.u32 	%r519, [%r111], 1;
	shr.u32 	%r520, %r1900, %r400;
	and.b32  	%r521, %r520, %r75;
	shl.b32 	%r522, %r521, 2;
	add.s32 	%r112, %r477, %r522;
	atom.shared.add.u32 	%r523, [%r112], 1;
	shr.u32 	%r524, %r1899, %r400;
	and.b32  	%r525, %r524, %r75;
	shl.b32 	%r526, %r525, 2;
	add.s32 	%r527, %r477, %r526;
	atom.shared.add.u32 	%r528, [%r527], 1;
	shr.u32 	%r529, %r1898, %r400;
	and.b32  	%r530, %r529, %r75;
	shl.b32 	%r531, %r530, 2;
	add.s32 	%r113, %r477, %r531;
	atom.shared.add.u32 	%r532, [%r113], 1;
	shr.u32 	%r533, %r1897, %r400;
	and.b32  	%r534, %r533, %r75;
	shl.b32 	%r535, %r534, 2;
	add.s32 	%r114, %r477, %r535;
	atom.shared.add.u32 	%r536, [%r114], 1;
	shr.u32 	%r537, %r1896, %r400;
	and.b32  	%r538, %r537, %r75;
	shl.b32 	%r539, %r538, 2;
	add.s32 	%r115, %r477, %r539;
	atom.shared.add.u32 	%r540, [%r115], 1;
	shr.u32 	%r541, %r1895, %r400;
	and.b32  	%r542, %r541, %r75;
	shl.b32 	%r543, %r542, 2;
	add.s32 	%r116, %r477, %r543;
	atom.shared.add.u32 	%r544, [%r116], 1;
	bar.sync 	0;
	setp.gt.u32 	%p29, %r1, 255;
	shl.b32 	%r545, %r1, 2;
	add.s32 	%r117, %r476, %r545;
	mov.b32 	%r1920, 0;
	@%p29 bra 	$L__BB13_53;
	ld.shared.u32 	%r546, [%r117];
	mov.b32 	%r547, 0;
	st.shared.u32 	[%r117], %r547;
	ld.shared.u32 	%r548, [%r117+1024];
	st.shared.u32 	[%r117+1024], %r546;
	add.s32 	%r549, %r548, %r546;
	ld.shared.u32 	%r550, [%r117+2048];
	st.shared.u32 	[%r117+2048], %r549;
	add.s32 	%r551, %r550, %r549;
	ld.shared.u32 	%r552, [%r117+3072];
	st.shared.u32 	[%r117+3072], %r551;
	add.s32 	%r553, %r552, %r551;
	ld.shared.u32 	%r554, [%r117+4096];
	st.shared.u32 	[%r117+4096], %r553;
	add.s32 	%r555, %r554, %r553;
	ld.shared.u32 	%r556, [%r117+5120];
	st.shared.u32 	[%r117+5120], %r555;
	add.s32 	%r557, %r556, %r555;
	ld.shared.u32 	%r558, [%r117+6144];
	st.shared.u32 	[%r117+6144], %r557;
	add.s32 	%r559, %r558, %r557;
	ld.shared.u32 	%r560, [%r117+7168];
	st.shared.u32 	[%r117+7168], %r559;
	add.s32 	%r561, %r560, %r559;
	ld.shared.u32 	%r562, [%r117+8192];
	st.shared.u32 	[%r117+8192], %r561;
	add.s32 	%r563, %r562, %r561;
	ld.shared.u32 	%r564, [%r117+9216];
	st.shared.u32 	[%r117+9216], %r563;
	add.s32 	%r565, %r564, %r563;
	ld.shared.u32 	%r566, [%r117+10240];
	st.shared.u32 	[%r117+10240], %r565;
	add.s32 	%r567, %r566, %r565;
	ld.shared.u32 	%r568, [%r117+11264];
	st.shared.u32 	[%r117+11264], %r567;
	add.s32 	%r1920, %r568, %r567;
$L__BB13_53:
	ld.param.u64 	%rd360, [_ZN3cub18CUB_300001_SM_10006detail10radix_sort29DeviceRadixSortOnesweepKernelINS1_5radix10policy_hubIjjyE10Policy1000ELNS0_9SortOrderE0EjjyiiNS1_21identity_decomposer_tEEEvPT5_SB_PT3_PKSC_PT1_PKSG_PT2_PKSK_T4_iiT6__param_0];
	shl.b32 	%r569, %r4, 8;
	add.s32 	%r570, %r569, %r1;
	cvta.to.global.u64 	%rd6, %rd360;
	mul.wide.s32 	%rd57, %r570, 4;
	add.s64 	%rd7, %rd6, %rd57;
	@%p29 bra 	$L__BB13_55;
	or.b32  	%r571, %r1920, 1073741824;
	st.volatile.global.u32 	[%rd7], %r571;
$L__BB13_55:
	ld.param.u64 	%rd369, [_ZN3cub18CUB_300001_SM_10006detail10radix_sort29DeviceRadixSortOnesweepKernelINS1_5radix10policy_hubIjjyE10Policy1000ELNS0_9SortOrderE0EjjyiiNS1_21identity_decomposer_tEEEvPT5_SB_PT3_PKSC_PT1_PKSG_PT2_PKSK_T4_iiT6__param_7];
	ld.param.u64 	%rd367, [_ZN3cub18CUB_300001_SM_10006detail10radix_sort29DeviceRadixSortOnesweepKernelINS1_5radix10policy_hubIjjyE10Policy1000ELNS0_9SortOrderE0EjjyiiNS1_21identity_decomposer_tEEEvPT5_SB_PT3_PKSC_PT1_PKSG_PT2_PKSK_T4_iiT6__param_3];
	ld.param.u64 	%rd363, [_ZN3cub18CUB_300001_SM_10006detail10radix_sort29DeviceRadixSortOnesweepKernelINS1_5radix10policy_hubIjjyE10Policy1000ELNS0_9SortOrderE0EjjyiiNS1_21identity_decomposer_tEEEvPT5_SB_PT3_PKSC_PT1_PKSG_PT2_PKSK_T4_iiT6__param_2];
	setp.lt.u32 	%p31, %r1, 256;
	setp.eq.s32 	%p32, %r1920, 6528;
	and.pred  	%p33, %p31, %p32;
	selp.u32 	%r572, 1, 0, %p33;
	{ 
	.reg .pred 	%p1; 
	.reg .pred 	%p2; 
	setp.ne.u32 	%p1, %r572, 0; 
	bar.red.or.pred 	%p2, 0, %p1; 
	selp.u32 	%r573, 1, 0, %p2; 
	}
	setp.eq.s32 	%p34, %r573, 0;
	and.b32  	%r574, %r1, 992;
	and.b32  	%r575, %r1, 31;
	mul.lo.s32 	%r576, %r574, 17;
	or.b32  	%r577, %r576, %r575;
	cvt.u64.u32 	%rd8, %r577;
	mul.lo.s32 	%r578, %r4, 6528;
	cvt.s64.s32 	%rd58, %r578;
	add.s64 	%rd59, %rd8, %rd58;
	cvta.to.global.u64 	%rd60, %rd369;
	shl.b64 	%rd61, %rd59, 2;
	add.s64 	%rd9, %rd60, %rd61;
	cvt.u64.u32 	%rd10, %r1;
	cvta.to.global.u64 	%rd62, %rd363;
	mul.wide.u32 	%rd63, %r1, 8;
	add.s64 	%rd11, %rd62, %rd63;
	cvta.to.global.u64 	%rd64, %rd367;
	add.s64 	%rd12, %rd64, %rd63;
	@%p34 bra 	$L__BB13_175;
	shl.b32 	%r579, %r1, 3;
	mov.u32 	%r580, _ZZN3cub18CUB_300001_SM_10006detail10radix_sort29DeviceRadixSortOnesweepKernelINS1_5radix10policy_hubIjjyE10Policy1000ELNS0_9SortOrderE0EjjyiiNS1_21identity_decomposer_tEEEvPT5_SB_PT3_PKSC_PT1_PKSG_PT2_PKSK_T4_iiT6_E1s;
	add.s32 	%r581, %r580, %r579;
	add.s32 	%r120, %r581, 26112;
	@%p29 bra 	$L__BB13_64;
	ld.global.u64 	%rd65, [%rd12];
	setp.gt.u32 	%p36, %r1, %r100;
	selp.b64 	%rd66, 6528, 0, %p36;
	sub.s64 	%rd370, %rd65, %rd66;
	st.shared.u64 	[%r120], %rd370;
	setp.lt.s32 	%p37, %r4, 1;
	mov.u32 	%r1924, %r1920;
	@%p37 bra 	$L__BB13_63;
	mov.b32 	%r1922, -1;
	mov.u32 	%r1921, %r4;
	mov.u32 	%r1924, %r1920;
$L__BB13_59:
	add.s32 	%r124, %r1921, -1;
	shl.b32 	%r583, %r124, 8;
	add.s32 	%r584, %r583, %r1;
	mul.wide.s32 	%rd67, %r584, 4;
	add.s64 	%rd14, %rd6, %rd67;
$L__BB13_60:
	membar.cta;
	ld.volatile.global.u32 	%r125, [%rd14];
	setp.eq.s32 	%p38, %r125, 0;
	@%p38 bra 	$L__BB13_60;
	and.b32  	%r585, %r125, 1073741823;
	add.s32 	%r1924, %r585, %r1924;
	setp.gt.s32 	%p39, %r125, -1;
	vote.sync.ballot.b32 	%r1922, %p39, %r1922;
	setp.gt.u32 	%p41, %r1921, 1;
	and.pred  	%p42, %p39, %p41;
	mov.u32 	%r1921, %r124;
	@%p42 bra 	$L__BB13_59;
	ld.shared.u64 	%rd370, [%r120];
$L__BB13_63:
	or.b32  	%r586, %r1924, -2147483648;
	st.volatile.global.u32 	[%rd7], %r586;
	sub.s32 	%r587, %r1924, %r1920;
	cvt.s64.s32 	%rd68, %r587;
	add.s64 	%rd69, %rd370, %rd68;
	st.shared.u64 	[%r120], %rd69;
$L__BB13_64:
	ld.param.u64 	%rd364, [_ZN3cub18CUB_300001_SM_10006detail10radix_sort29DeviceRadixSortOnesweepKernelINS1_5radix10policy_hubIjjyE10Policy1000ELNS0_9SortOrderE0EjjyiiNS1_21identity_decomposer_tEEEvPT5_SB_PT3_PKSC_PT1_PKSG_PT2_PKSK_T4_iiT6__param_2];
	setp.lt.s32 	%p44, %r5, %r399;
	setp.eq.s64 	%p45, %rd364, 0;
	or.pred  	%p46, %p45, %p44;
	or.pred  	%p47, %p29, %p46;
	@%p47 bra 	$L__BB13_66;
	ld.shared.u64 	%rd70, [%r120];
	setp.gt.u32 	%p48, %r1, %r100;
	selp.b64 	%rd71, 6528, 0, %p48;
	cvt.s64.s32 	%rd72, %r1920;
	add.s64 	%rd73, %rd71, %rd72;
	add.s64 	%rd74, %rd73, %rd70;
	st.global.u64 	[%rd11], %rd74;
$L__BB13_66:
	setp.gt.s32 	%p49, %r5, %r399;
	bar.sync 	0;
	shl.b32 	%r588, %r100, 3;
	mov.u32 	%r589, _ZZN3cub18CUB_300001_SM_10006detail10radix_sort29DeviceRadixSortOnesweepKernelINS1_5radix10policy_hubIjjyE10Policy1000ELNS0_9SortOrderE0EjjyiiNS1_21identity_decomposer_tEEEvPT5_SB_PT3_PKSC_PT1_PKSG_PT2_PKSK_T4_iiT6_E1s;
	add.s32 	%r590, %r589, %r588;
	ld.shared.u64 	%rd17, [%r590+26112];
	@%p49 bra 	$L__BB13_68;
	add.s64 	%rd75, %rd17, %rd8;
	shl.b64 	%rd76, %rd75, 2;
	add.s64 	%rd77, %rd2, %rd76;
	st.global.u32 	[%rd77], %r1911;
	st.global.u32 	[%rd77+128], %r1910;
	st.global.u32 	[%rd77+256], %r1909;
	st.global.u32 	[%rd77+384], %r1908;
	st.global.u32 	[%rd77+512], %r1907;
	st.global.u32 	[%rd77+640], %r1906;
	st.global.u32 	[%rd77+768], %r1905;
	st.global.u32 	[%rd77+896], %r1904;
	st.global.u32 	[%rd77+1024], %r1903;
	st.global.u32 	[%rd77+1152], %r1902;
	st.global.u32 	[%rd77+1280], %r1901;
	st.global.u32 	[%rd77+1408], %r1900;
	st.global.u32 	[%rd77+1536], %r1899;
	st.global.u32 	[%rd77+1664], %r1898;
	st.global.u32 	[%rd77+1792], %r1897;
	st.global.u32 	[%rd77+1920], %r1896;
	st.global.u32 	[%rd77+2048], %r1895;
	bra.uni 	$L__BB13_102;
$L__BB13_68:
	cvt.u32.u64 	%r591, %rd8;
	mad.lo.s32 	%r129, %r4, -6528, %r399;
	setp.ge.s32 	%p50, %r591, %r129;
	add.s64 	%rd78, %rd17, %rd8;
	shl.b64 	%rd79, %rd78, 2;
	add.s64 	%rd18, %rd2, %rd79;
	@%p50 bra 	$L__BB13_70;
	st.global.u32 	[%rd18], %r1911;
$L__BB13_70:
	cvt.u32.u64 	%r592, %rd8;
	add.s32 	%r593, %r592, 32;
	setp.ge.s32 	%p51, %r593, %r129;
	@%p51 bra 	$L__BB13_72;
	st.global.u32 	[%rd18+128], %r1910;
$L__BB13_72:
	cvt.u32.u64 	%r594, %rd8;
	add.s32 	%r595, %r594, 64;
	setp.ge.s32 	%p52, %r595, %r129;
	@%p52 bra 	$L__BB13_74;
	st.global.u32 	[%rd18+256], %r1909;
$L__BB13_74:
	cvt.u32.u64 	%r596, %rd8;
	add.s32 	%r597, %r596, 96;
	setp.ge.s32 	%p53, %r597, %r129;
	@%p53 bra 	$L__BB13_76;
	st.global.u32 	[%rd18+384], %r1908;
$L__BB13_76:
	cvt.u32.u64 	%r598, %rd8;
	add.s32 	%r599, %r598, 128;
	setp.ge.s32 	%p54, %r599, %r129;
	@%p54 bra 	$L__BB13_78;
	st.global.u32 	[%rd18+512], %r1907;
$L__BB13_78:
	cvt.u32.u64 	%r600, %rd8;
	add.s32 	%r601, %r600, 160;
	setp.ge.s32 	%p55, %r601, %r129;
	@%p55 bra 	$L__BB13_80;
	st.global.u32 	[%rd18+640], %r1906;
$L__BB13_80:
	cvt.u32.u64 	%r602, %rd8;
	add.s32 	%r603, %r602, 192;
	setp.ge.s32 	%p56, %r603, %r129;
	@%p56 bra 	$L__BB13_82;
	st.global.u32 	[%rd18+768], %r1905;
$L__BB13_82:
	cvt.u32.u64 	%r604, %rd8;
	add.s32 	%r605, %r604, 224;
	setp.ge.s32 	%p57, %r605, %r129;
	@%p57 bra 	$L__BB13_84;
	st.global.u32 	[%rd18+896], %r1904;
$L__BB13_84:
	cvt.u32.u64 	%r606, %rd8;
	add.s32 	%r607, %r606, 256;
	setp.ge.s32 	%p58, %r607, %r129;
	@%p58 bra 	$L__BB13_86;
	st.global.u32 	[%rd18+1024], %r1903;
$L__BB13_86:
	cvt.u32.u64 	%r608, %rd8;
	add.s32 	%r609, %r608, 288;
	setp.ge.s32 	%p59, %r609, %r129;
	@%p59 bra 	$L__BB13_88;
	st.global.u32 	[%rd18+1152], %r1902;
$L__BB13_88:
	cvt.u32.u64 	%r610, %rd8;
	add.s32 	%r611, %r610, 320;
	setp.ge.s32 	%p60, %r611, %r129;
	@%p60 bra 	$L__BB13_90;
	st.global.u32 	[%rd18+1280], %r1901;
$L__BB13_90:
	cvt.u32.u64 	%r612, %rd8;
	add.s32 	%r613, %r612, 352;
	setp.ge.s32 	%p61, %r613, %r129;
	@%p61 bra 	$L__BB13_92;
	st.global.u32 	[%rd18+1408], %r1900;
$L__BB13_92:
	cvt.u32.u64 	%r614, %rd8;
	add.s32 	%r615, %r614, 384;
	setp.ge.s32 	%p62, %r615, %r129;
	@%p62 bra 	$L__BB13_94;
	st.global.u32 	[%rd18+1536], %r1899;
$L__BB13_94:
	cvt.u32.u64 	%r616, %rd8;
	add.s32 	%r617, %r616, 416;
	setp.ge.s32 	%p63, %r617, %r129;
	@%p63 bra 	$L__BB13_96;
	st.global.u32 	[%rd18+1664], %r1898;
$L__BB13_96:
	cvt.u32.u64 	%r618, %rd8;
	add.s32 	%r619, %r618, 448;
	setp.ge.s32 	%p64, %r619, %r129;
	@%p64 bra 	$L__BB13_98;
	st.global.u32 	[%rd18+1792], %r1897;
$L__BB13_98:
	cvt.u32.u64 	%r620, %rd8;
	add.s32 	%r621, %r620, 480;
	setp.ge.s32 	%p65, %r621, %r129;
	@%p65 bra 	$L__BB13_100;
	st.global.u32 	[%rd18+1920], %r1896;
$L__BB13_100:
	cvt.u32.u64 	%r622, %rd8;
	add.s32 	%r623, %r622, 512;
	setp.ge.s32 	%p66, %r623, %r129;
	@%p66 bra 	$L__BB13_102;
	st.global.u32 	[%rd18+2048], %r1895;
$L__BB13_102:
	@%p49 bra 	$L__BB13_104;
	ld.global.u32 	%r1957, [%rd9];
	ld.global.u32 	%r1956, [%rd9+128];
	ld.global.u32 	%r1955, [%rd9+256];
	ld.global.u32 	%r1954, [%rd9+384];
	ld.global.u32 	%r1953, [%rd9+512];
	ld.global.u32 	%r1952, [%rd9+640];
	ld.global.u32 	%r1951, [%rd9+768];
	ld.global.u32 	%r1950, [%rd9+896];
	ld.global.u32 	%r1949, [%rd9+1024];
	ld.global.u32 	%r1948, [%rd9+1152];
	ld.global.u32 	%r1947, [%rd9+1280];
	ld.global.u32 	%r1946, [%rd9+1408];
	ld.global.u32 	%r1945, [%rd9+1536];
	ld.global.u32 	%r1944, [%rd9+1664];
	ld.global.u32 	%r1943, [%rd9+1792];
	ld.global.u32 	%r1942, [%rd9+1920];
	ld.global.u32 	%r1941, [%rd9+2048];
	bra.uni 	$L__BB13_138;
$L__BB13_104:
	cvt.u32.u64 	%r625, %rd8;
	mul.lo.s32 	%r626, %r4, 6528;
	sub.s32 	%r147, %r399, %r626;
	setp.ge.s32 	%p68, %r625, %r147;
	@%p68 bra 	$L__BB13_106;
	ld.global.u32 	%r1957, [%rd9];
$L__BB13_106:
	cvt.u32.u64 	%r628, %rd8;
	add.s32 	%r629, %r628, 32;
	setp.ge.s32 	%p69, %r629, %r147;
	@%p69 bra 	$L__BB13_108;
	ld.global.u32 	%r1956, [%rd9+128];
$L__BB13_108:
	cvt.u32.u64 	%r631, %rd8;
	add.s32 	%r632, %r631, 64;
	setp.ge.s32 	%p70, %r632, %r147;
	@%p70 bra 	$L__BB13_110;
	ld.global.u32 	%r1955, [%rd9+256];
$L__BB13_110:
	cvt.u32.u64 	%r634, %rd8;
	add.s32 	%r635, %r634, 96;
	setp.ge.s32 	%p71, %r635, %r147;
	@%p71 bra 	$L__BB13_112;
	ld.global.u32 	%r1954, [%rd9+384];
$L__BB13_112:
	cvt.u32.u64 	%r637, %rd8;
	add.s32 	%r638, %r637, 128;
	setp.ge.s32 	%p72, %r638, %r147;
	@%p72 bra 	$L__BB13_114;
	ld.global.u32 	%r1953, [%rd9+512];
$L__BB13_114:
	cvt.u32.u64 	%r640, %rd8;
	add.s32 	%r641, %r640, 160;
	setp.ge.s32 	%p73, %r641, %r147;
	@%p73 bra 	$L__BB13_116;
	ld.global.u32 	%r1952, [%rd9+640];
$L__BB13_116:
	cvt.u32.u64 	%r643, %rd8;
	add.s32 	%r644, %r643, 192;
	setp.ge.s32 	%p74, %r644, %r147;
	@%p74 bra 	$L__BB13_118;
	ld.global.u32 	%r1951, [%rd9+768];
$L__BB13_118:
	cvt.u32.u64 	%r646, %rd8;
	add.s32 	%r647, %r646, 224;
	setp.ge.s32 	%p75, %r647, %r147;
	@%p75 bra 	$L__BB13_120;
	ld.global.u32 	%r1950, [%rd9+896];
$L__BB13_120:
	cvt.u32.u64 	%r649, %rd8;
	add.s32 	%r650, %r649, 256;
	setp.ge.s32 	%p76, %r650, %r147;
	@%p76 bra 	$L__BB13_122;
	ld.global.u32 	%r1949, [%rd9+1024];
$L__BB13_122:
	cvt.u32.u64 	%r652, %rd8;
	add.s32 	%r653, %r652, 288;
	setp.ge.s32 	%p77, %r653, %r147;
	@%p77 bra 	$L__BB13_124;
	ld.global.u32 	%r1948, [%rd9+1152];
$L__BB13_124:
	cvt.u32.u64 	%r655, %rd8;
	add.s32 	%r656, %r655, 320;
	setp.ge.s32 	%p78, %r656, %r147;
	@%p78 bra 	$L__BB13_126;
	ld.global.u32 	%r1947, [%rd9+1280];
$L__BB13_126:
	cvt.u32.u64 	%r658, %rd8;
	add.s32 	%r659, %r658, 352;
	setp.ge.s32 	%p79, %r659, %r147;
	@%p79 bra 	$L__BB13_128;
	ld.global.u32 	%r1946, [%rd9+1408];
$L__BB13_128:
	cvt.u32.u64 	%r661, %rd8;
	add.s32 	%r662, %r661, 384;
	setp.ge.s32 	%p80, %r662, %r147;
	@%p80 bra 	$L__BB13_130;
	ld.global.u32 	%r1945, [%rd9+1536];
$L__BB13_130:
	cvt.u32.u64 	%r664, %rd8;
	add.s32 	%r665, %r664, 416;
	setp.ge.s32 	%p81, %r665, %r147;
	@%p81 bra 	$L__BB13_132;
	ld.global.u32 	%r1944, [%rd9+1664];
$L__BB13_132:
	cvt.u32.u64 	%r667, %rd8;
	add.s32 	%r668, %r667, 448;
	setp.ge.s32 	%p82, %r668, %r147;
	@%p82 bra 	$L__BB13_134;
	ld.global.u32 	%r1943, [%rd9+1792];
$L__BB13_134:
	cvt.u32.u64 	%r670, %rd8;
	add.s32 	%r671, %r670, 480;
	setp.ge.s32 	%p83, %r671, %r147;
	@%p83 bra 	$L__BB13_136;
	ld.global.u32 	%r1942, [%rd9+1920];
$L__BB13_136:
	cvt.u32.u64 	%r673, %rd8;
	add.s32 	%r674, %r673, 512;
	setp.ge.s32 	%p84, %r674, %r147;
	@%p84 bra 	$L__BB13_138;
	ld.global.u32 	%r1941, [%rd9+2048];
$L__BB13_138:
	@%p49 bra 	$L__BB13_140;
	add.s64 	%rd80, %rd17, %rd8;
	shl.b64 	%rd81, %rd80, 2;
	add.s64 	%rd82, %rd1, %rd81;
	st.global.u32 	[%rd82], %r1957;
	st.global.u32 	[%rd82+128], %r1956;
	st.global.u32 	[%rd82+256], %r1955;
	st.global.u32 	[%rd82+384], %r1954;
	st.global.u32 	[%rd82+512], %r1953;
	st.global.u32 	[%rd82+640], %r1952;
	st.global.u32 	[%rd82+768], %r1951;
	st.global.u32 	[%rd82+896], %r1950;
	st.global.u32 	[%rd82+1024], %r1949;
	st.global.u32 	[%rd82+1152], %r1948;
	st.global.u32 	[%rd82+1280], %r1947;
	st.global.u32 	[%rd82+1408], %r1946;
	st.global.u32 	[%rd82+1536], %r1945;
	st.global.u32 	[%rd82+1664], %r1944;
	st.global.u32 	[%rd82+1792], %r1943;
	st.global.u32 	[%rd82+1920], %r1942;
	st.global.u32 	[%rd82+2048], %r1941;
	bra.uni 	$L__BB13_174;
$L__BB13_140:
	cvt.u32.u64 	%r675, %rd8;
	mad.lo.s32 	%r198, %r4, -6528, %r399;
	setp.ge.s32 	%p86, %r675, %r198;
	add.s64 	%rd83, %rd17, %rd8;
	shl.b64 	%rd84, %rd83, 2;
	add.s64 	%rd19, %rd1, %rd84;
	@%p86 bra 	$L__BB13_142;
	st.global.u32 	[%rd19], %r1957;
$L__BB13_142:
	cvt.u32.u64 	%r676, %rd8;
	add.s32 	%r677, %r676, 32;
	setp.ge.s32 	%p87, %r677, %r198;
	@%p87 bra 	$L__BB13_144;
	st.global.u32 	[%rd19+128], %r1956;
$L__BB13_144:
	cvt.u32.u64 	%r678, %rd8;
	add.s32 	%r679, %r678, 64;
	setp.ge.s32 	%p88, %r679, %r198;
	@%p88 bra 	$L__BB13_146;
	st.global.u32 	[%rd19+256], %r1955;
$L__BB13_146:
	cvt.u32.u64 	%r680, %rd8;
	add.s32 	%r681, %r680, 96;
	setp.ge.s32 	%p89, %r681, %r198;
	@%p89 bra 	$L__BB13_148;
	st.global.u32 	[%rd19+384], %r1954;
$L__BB13_148:
	cvt.u32.u64 	%r682, %rd8;
	add.s32 	%r683, %r682, 128;
	setp.ge.s32 	%p90, %r683, %r198;
	@%p90 bra 	$L__BB13_150;
	st.global.u32 	[%rd19+512], %r1953;
$L__BB13_150:
	cvt.u32.u64 	%r684, %rd8;
	add.s32 	%r685, %r684, 160;
	setp.ge.s32 	%p91, %r685, %r198;
	@%p91 bra 	$L__BB13_152;
	st.global.u32 	[%rd19+640], %r1952;
$L__BB13_152:
	cvt.u32.u64 	%r686, %rd8;
	add.s32 	%r687, %r686, 192;
	setp.ge.s32 	%p92, %r687, %r198;
	@%p92 bra 	$L__BB13_154;
	st.global.u32 	[%rd19+768], %r1951;
$L__BB13_154:
	cvt.u32.u64 	%r688, %rd8;
	add.s32 	%r689, %r688, 224;
	setp.ge.s32 	%p93, %r689, %r198;
	@%p93 bra 	$L__BB13_156;
	st.global.u32 	[%rd19+896], %r1950;
$L__BB13_156:
	cvt.u32.u64 	%r690, %rd8;
	add.s32 	%r691, %r690, 256;
	setp.ge.s32 	%p94, %r691, %r198;
	@%p94 bra 	$L__BB13_158;
	st.global.u32 	[%rd19+1024], %r1949;
$L__BB13_158:
	cvt.u32.u64 	%r692, %rd8;
	add.s32 	%r693, %r692, 288;
	setp.ge.s32 	%p95, %r693, %r198;
	@%p95 bra 	$L__BB13_160;
	st.global.u32 	[%rd19+1152], %r1948;
$L__BB13_160:
	cvt.u32.u64 	%r694, %rd8;
	add.s32 	%r695, %r694, 320;
	setp.ge.s32 	%p96, %r695, %r198;
	@%p96 bra 	$L__BB13_162;
	st.global.u32 	[%rd19+1280], %r1947;
$L__BB13_162:
	cvt.u32.u64 	%r696, %rd8;
	add.s32 	%r697, %r696, 352;
	setp.ge.s32 	%p97, %r697, %r198;
	@%p97 bra 	$L__BB13_164;
	st.global.u32 	[%rd19+1408], %r1946;
$L__BB13_164:
	cvt.u32.u64 	%r698, %rd8;
	add.s32 	%r699, %r698, 384;
	setp.ge.s32 	%p98, %r699, %r198;
	@%p98 bra 	$L__BB13_166;
	st.global.u32 	[%rd19+1536], %r1945;
$L__BB13_166:
	cvt.u32.u64 	%r700, %rd8;
	add.s32 	%r701, %r700, 416;
	setp.ge.s32 	%p99, %r701, %r198;
	@%p99 bra 	$L__BB13_168;
	st.global.u32 	[%rd19+1664], %r1944;
$L__BB13_168:
	cvt.u32.u64 	%r702, %rd8;
	add.s32 	%r703, %r702, 448;
	setp.ge.s32 	%p100, %r703, %r198;
	@%p100 bra 	$L__BB13_170;
	st.global.u32 	[%rd19+1792], %r1943;
$L__BB13_170:
	cvt.u32.u64 	%r704, %rd8;
	add.s32 	%r705, %r704, 480;
	setp.ge.s32 	%p101, %r705, %r198;
	@%p101 bra 	$L__BB13_172;
	st.global.u32 	[%rd19+1920], %r1942;
$L__BB13_172:
	cvt.u32.u64 	%r706, %rd8;
	add.s32 	%r707, %r706, 512;
	setp.ge.s32 	%p102, %r707, %r198;
	@%p102 bra 	$L__BB13_174;
	st.global.u32 	[%rd19+2048], %r1941;
$L__BB13_174:
	// begin inline asm
	exit;
	// end inline asm
$L__BB13_175:
	mul.hi.u32 	%r708, %r1, 357913942;
	add.s32 	%r709, %r708, %r1;
	shl.b32 	%r710, %r709, 2;
	mov.u32 	%r711, _ZZN3cub18CUB_300001_SM_10006detail10radix_sort29DeviceRadixSortOnesweepKernelINS1_5radix10policy_hubIjjyE10Policy1000ELNS0_9SortOrderE0EjjyiiNS1_21identity_decomposer_tEEEvPT5_SB_PT3_PKSC_PT1_PKSG_PT2_PKSK_T4_iiT6_E1s;
	add.s32 	%r712, %r711, %r710;
	add.s32 	%r199, %r712, 13328;
	st.shared.u32 	[%r712+13328], %r1920;
	bar.sync 	0;
	setp.gt.u32 	%p103, %r1, 31;
	@%p103 bra 	$L__BB13_177;
	mov.u32 	%r743, _ZZN3cub18CUB_300001_SM_10006detail10radix_sort29DeviceRadixSortOnesweepKernelINS1_5radix10policy_hubIjjyE10Policy1000ELNS0_9SortOrderE0EjjyiiNS1_21identity_decomposer_tEEEvPT5_SB_PT3_PKSC_PT1_PKSG_PT2_PKSK_T4_iiT6_E1s;
	mad.lo.s32 	%r744, %r1, 52, %r743;
	ld.shared.u32 	%r745, [%r744+13328];
	ld.shared.u32 	%r746, [%r744+13332];
	ld.shared.u32 	%r747, [%r744+13336];
	ld.shared.u32 	%r748, [%r744+13340];
	ld.shared.u32 	%r749, [%r744+13344];
	ld.shared.u32 	%r750, [%r744+13348];
	ld.shared.u32 	%r751, [%r744+13352];
	ld.shared.u32 	%r752, [%r744+13356];
	ld.shared.u32 	%r753, [%r744+13360];
	ld.shared.u32 	%r754, [%r744+13364];
	ld.shared.u32 	%r755, [%r744+13368];
	ld.shared.u32 	%r756, [%r744+13372];
	add.s32 	%r757, %r746, %r745;
	add.s32 	%r758, %r757, %r747;
	add.s32 	%r759, %r758, %r748;
	add.s32 	%r760, %r759, %r749;
	add.s32 	%r761, %r760, %r750;
	add.s32 	%r762, %r761, %r751;
	add.s32 	%r763, %r762, %r752;
	add.s32 	%r764, %r763, %r753;
	add.s32 	%r765, %r764, %r754;
	add.s32 	%r766, %r765, %r755;
	add.s32 	%r717, %r766, %r756;
	mov.b32 	%r715, 1;
	mov.b32 	%r740, 0;
	mov.b32 	%r742, -1;
	// begin inline asm
	{  .reg .s32 r0;  .reg .pred p;  shfl.sync.up.b32 r0|p, %r717, %r715, %r740, %r742;  @p add.s32 r0, r0, %r717;  mov.s32 %r713, r0;}
	// end inline asm
	mov.b32 	%r721, 2;
	// begin inline asm
	{  .reg .s32 r0;  .reg .pred p;  shfl.sync.up.b32 r0|p, %r713, %r721, %r740, %r742;  @p add.s32 r0, r0, %r713;  mov.s32 %r719, r0;}
	// end inline asm
	mov.b32 	%r727, 4;
	// begin inline asm
	{  .reg .s32 r0;  .reg .pred p;  shfl.sync.up.b32 r0|p, %r719, %r727, %r740, %r742;  @p add.s32 r0, r0, %r719;  mov.s32 %r725, r0;}
	// end inline asm
	mov.b32 	%r733, 8;
	// begin inline asm
	{  .reg .s32 r0;  .reg .pred p;  shfl.sync.up.b32 r0|p, %r725, %r733, %r740, %r742;  @p add.s32 r0, r0, %r725;  mov.s32 %r731, r0;}
	// end inline asm
	mov.b32 	%r739, 16;
	// begin inline asm
	{  .reg .s32 r0;  .reg .pred p;  shfl.sync.up.b32 r0|p, %r731, %r739, %r740, %r742;  @p add.s32 r0, r0, %r731;  mov.s32 %r737, r0;}
	// end inline asm
	sub.s32 	%r767, %r737, %r717;
	add.s32 	%r768, %r745, %r767;
	add.s32 	%r769, %r746, %r768;
	add.s32 	%r770, %r747, %r769;
	add.s32 	%r771, %r748, %r770;
	add.s32 	%r772, %r749, %r771;
	add.s32 	%r773, %r750, %r772;
	add.s32 	%r774, %r751, %r773;
	add.s32 	%r775, %r752, %r774;
	add.s32 	%r776, %r753, %r775;
	add.s32 	%r777, %r754, %r776;
	add.s32 	%r778, %r755, %r777;
	st.shared.u32 	[%r744+13328], %r767;
	st.shared.u32 	[%r744+13332], %r768;
	st.shared.u32 	[%r744+13336], %r769;
	st.shared.u32 	[%r744+13340], %r770;
	st.shared.u32 	[%r744+13344], %r771;
	st.shared.u32 	[%r744+13348], %r772;
	st.shared.u32 	[%r744+13352], %r773;
	st.shared.u32 	[%r744+13356], %r774;
	st.shared.u32 	[%r744+13360], %r775;
	st.shared.u32 	[%r744+13364], %r776;
	st.shared.u32 	[%r744+13368], %r777;
	st.shared.u32 	[%r744+13372], %r778;
$L__BB13_177:
	bar.sync 	0;
	ld.shared.u32 	%r200, [%r199];
	@%p29 bra 	$L__BB13_179;
	ld.shared.u32 	%r779, [%r117];
	add.s32 	%r780, %r779, %r200;
	st.shared.u32 	[%r117], %r780;
	ld.shared.u32 	%r781, [%r117+1024];
	add.s32 	%r782, %r781, %r200;
	st.shared.u32 	[%r117+1024], %r782;
	ld.shared.u32 	%r783, [%r117+2048];
	add.s32 	%r784, %r783, %r200;
	st.shared.u32 	[%r117+2048], %r784;
	ld.shared.u32 	%r785, [%r117+3072];
	add.s32 	%r786, %r785, %r200;
	st.shared.u32 	[%r117+3072], %r786;
	ld.shared.u32 	%r787, [%r117+4096];
	add.s32 	%r788, %r787, %r200;
	st.shared.u32 	[%r117+4096], %r788;
	ld.shared.u32 	%r789, [%r117+5120];
	add.s32 	%r790, %r789, %r200;
	st.shared.u32 	[%r117+5120], %r790;
	ld.shared.u32 	%r791, [%r117+6144];
	add.s32 	%r792, %r791, %r200;
	st.shared.u32 	[%r117+6144], %r792;
	ld.shared.u32 	%r793, [%r117+7168];
	add.s32 	%r794, %r793, %r200;
	st.shared.u32 	[%r117+7168], %r794;
	ld.shared.u32 	%r795, [%r117+8192];
	add.s32 	%r796, %r795, %r200;
	st.shared.u32 	[%r117+8192], %r796;
	ld.shared.u32 	%r797, [%r117+9216];
	add.s32 	%r798, %r797, %r200;
	st.shared.u32 	[%r117+9216], %r798;
	ld.shared.u32 	%r799, [%r117+10240];
	add.s32 	%r800, %r799, %r200;
	st.shared.u32 	[%r117+10240], %r800;
	ld.shared.u32 	%r801, [%r117+11264];
	add.s32 	%r802, %r801, %r200;
	st.shared.u32 	[%r117+11264], %r802;
$L__BB13_179:
	bar.sync 	0;
	// begin inline asm
	mov.u32 %r803, %lanemask_le;
	// end inline asm
	mov.b32 	%r806, 1;
	// begin inline asm
	{
    .reg .pred p;
    and.b32 %r804, %r100, %r806;    setp.ne.u32 p, %r804, 0;
    vote.ballot.sync.b32 %r804, p, 0xffffffff;
    @!p not.b32 %r804, %r804;
}

	// end inline asm
	mov.b32 	%r809, 2;
	// begin inline asm
	{
    .reg .pred p;
    and.b32 %r807, %r100, %r809;    setp.ne.u32 p, %r807, 0;
    vote.ballot.sync.b32 %r807, p, 0xffffffff;
    @!p not.b32 %r807, %r807;
}

	// end inline asm
	and.b32  	%r829, %r807, %r804;
	mov.b32 	%r812, 4;
	// begin inline asm
	{
    .reg .pred p;
    and.b32 %r810, %r100, %r812;    setp.ne.u32 p, %r810, 0;
    vote.ballot.sync.b32 %r810, p, 0xffffffff;
    @!p not.b32 %r810, %r810;
}

	// end inline asm
	and.b32  	%r830, %r810, %r829;
	mov.b32 	%r815, 8;
	// begin inline asm
	{
    .reg .pred p;
    and.b32 %r813, %r100, %r815;    setp.ne.u32 p, %r813, 0;
    vote.ballot.sync.b32 %r813, p, 0xffffffff;
    @!p not.b32 %r813, %r813;
}

	// end inline asm
	and.b32  	%r831, %r813, %r830;
	mov.b32 	%r818, 16;
	// begin inline asm
	{
    .reg .pred p;
    and.b32 %r816, %r100, %r818;    setp.ne.u32 p, %r816, 0;
    vote.ballot.sync.b32 %r816, p, 0xffffffff;
    @!p not.b32 %r816, %r816;
}

	// end inline asm
	and.b32  	%r832, %r816, %r831;
	mov.b32 	%r821, 32;
	// begin inline asm
	{
    .reg .pred p;
    and.b32 %r819, %r100, %r821;    setp.ne.u32 p, %r819, 0;
    vote.ballot.sync.b32 %r819, p, 0xffffffff;
    @!p not.b32 %r819, %r819;
}

	// end inline asm
	and.b32  	%r833, %r819, %r832;
	mov.b32 	%r824, 64;
	// begin inline asm
	{
    .reg .pred p;
    and.b32 %r822, %r100, %r824;    setp.ne.u32 p, %r822, 0;
    vote.ballot.sync.b32 %r822, p, 0xffffffff;
    @!p not.b32 %r822, %r822;
}

	// end inline asm
	and.b32  	%r834, %r822, %r833;
	mov.b32 	%r827, 128;
	// begin inline asm
	{
    .reg .pred p;
    and.b32 %r825, %r100, %r827;    setp.ne.u32 p, %r825, 0;
    vote.ballot.sync.b32 %r825, p, 0xffffffff;
    @!p not.b32 %r825, %r825;
}

	// end inline asm
	and.b32  	%r835, %r825, %r834;
	clz.b32 	%r836, %r835;
	sub.s32 	%r202, 31, %r836;
	and.b32  	%r837, %r803, %r835;
	popc.b32 	%r203, %r837;
	setp.ne.s32 	%p105, %r402, %r202;
	mov.b32 	%r1958, 0;
	@%p105 bra 	$L__BB13_181;
	atom.shared.add.u32 	%r1958, [%r101], %r203;
$L__BB13_181:
	shfl.sync.idx.b32	%r863|%p106, %r1958, %r202, 31, -1;
	add.s32 	%r206, %r203, %r863;
	shr.u32 	%r864, %r1910, %r400;
	and.b32  	%r860, %r864, %r75;
	mov.b32 	%r840, 1;
	// begin inline asm
	{
    .reg .pred p;
    and.b32 %r838, %r860, %r840;    setp.ne.u32 p, %r838, 0;
    vote.ballot.sync.b32 %r838, p, 0xffffffff;
    @!p not.b32 %r838, %r838;
}

	// end inline asm
	mov.b32 	%r843, 2;
	// begin inline asm
	{
    .reg .pred p;
    and.b32 %r841, %r860, %r843;    setp.ne.u32 p, %r841, 0;
    vote.ballot.sync.b32 %r841, p, 0xffffffff;
    @!p not.b32 %r841, %r841;
}

	// end inline asm
	and.b32  	%r865, %r841, %r838;
	mov.b32 	%r846, 4;
	// begin inline asm
	{
    .reg .pred p;
    and.b32 %r844, %r860, %r846;    setp.ne.u32 p, %r844, 0;
    vote.ballot.sync.b32 %r844, p, 0xffffffff;
    @!p not.b32 %r844, %r844;
}

	// end inline asm
	and.b32  	%r866, %r844, %r865;
	mov.b32 	%r849, 8;
	// begin inline asm
	{
    .reg .pred p;
    and.b32 %r847, %r860, %r849;    setp.ne.u32 p, %r847, 0;
    vote.ballot.sync.b32 %r847, p, 0xffffffff;
    @!p not.b32 %r847, %r847;
}

	// end inline asm
	and.b32  	%r867, %r847, %r866;
	mov.b32 	%r852, 16;
	// begin inline asm
	{
    .reg .pred p;
    and.b32 %r850, %r860, %r852;    setp.ne.u32 p, %r850, 0;
    vote.ballot.sync.b32 %r850, p, 0xffffffff;
    @!p not.b32 %r850, %r850;
}

	// end inline asm
	and.b32  	%r868, %r850, %r867;
	mov.b32 	%r855, 32;
	// begin inline asm
	{
    .reg .pred p;
    and.b32 %r853, %r860, %r855;    setp.ne.u32 p, %r853, 0;
    vote.ballot.sync.b32 %r853, p, 0xffffffff;
    @!p not.b32 %r853, %r853;
}

	// end inline asm
	and.b32  	%r869, %r853, %r868;
	mov.b32 	%r858, 64;
	// begin inline asm
	{
    .reg .pred p;
    and.b32 %r856, %r860, %r858;    setp.ne.u32 p, %r856, 0;
    vote.ballot.sync.b32 %r856, p, 0xffffffff;
    @!p not.b32 %r856, %r856;
}

	// end inline asm
	and.b32  	%r870, %r856, %r869;
	mov.b32 	%r861, 128;
	// begin inline asm
	{
    .reg .pred p;
    and.b32 %r859, %r860, %r861;    setp.ne.u32 p, %r859, 0;
    vote.ballot.sync.b32 %r859, p, 0xffffffff;
    @!p not.b32 %r859, %r859;
}

	// end inline asm
	and.b32  	%r871, %r859, %r870;
	clz.b32 	%r872, %r871;
	sub.s32 	%r207, 31, %r872;
	and.b32  	%r873, %r803, %r871;
	popc.b32 	%r208, %r873;
	setp.ne.s32 	%p107, %r402, %r207;
	mov.b32 	%r1959, 0;
	@%p107 bra 	$L__BB13_183;
	atom.shared.add.u32 	%r1959, [%r102], %r208;
$L__BB13_183:
	shfl.sync.idx.b32	%r899|%p108, %r1959, %r207, 31, -1;
	add.s32 	%r211, %r208, %r899;
	shr.u32 	%r900, %r1909, %r400;
	and.b32  	%r896, %r900, %r75;
	mov.b32 	%r876, 1;
	// begin inline asm
	{
    .reg .pred p;
    and.b32 %r874, %r896, %r876;    setp.ne.u32 p, %r874, 0;
    vote.ballot.sync.b32 %r874, p, 0xffffffff;
    @!p not.b32 %r874, %r874;
}

	// end inline asm
	mov.b32 	%r879, 2;
	// begin inline asm
	{
    .reg .pred p;
    and.b32 %r877, %r896, %r879;    setp.ne.u32 p, %r877, 0;
    vote.ballot.sync.b32 %r877, p, 0xffffffff;
    @!p not.b32 %r877, %r877;
}

	// end inline asm
	and.b32  	%r901, %r877, %r874;
	mov.b32 	%r882, 4;
	// begin inline asm
	{
    .reg .pred p;
    and.b32 %r880, %r896, %r882;    setp.ne.u32 p, %r880, 0;
    vote.ballot.sync.b32 %r880, p, 0xffffffff;
    @!p not.b32 %r880, %r880;
}

	// end inline asm
	and.b32  	%r902, %r880, %r901;
	mov.b32 	%r885, 8;
	// begin inline asm
	{
    .reg .pred p;
    and.b32 %r883, %r896, %r885;    setp.ne.u32 p, %r883, 0;
    vote.ballot.sync.b32 %r883, p, 0xffffffff;
    @!p not.b32 %r883, %r883;
}

	// end inline asm
	and.b32  	%r903, %r883, %r902;
	mov.b32 	%r888, 16;
	// begin inline asm
	{
    .reg .pred p;
    and.b32 %r886, %r896, %r888;    setp.ne.u32 p, %r886, 0;
    vote.ballot.sync.b32 %r886, p, 0xffffffff;
    @!p not.b32 %r886, %r886;
}

	// end inline asm
	and.b32  	%r904, %r886, %r903;
	mov.b32 	%r891, 32;
	// begin inline asm
	{
    .reg .pred p;
    and.b32 %r889, %r896, %r891;    setp.ne.u32 p, %r889, 0;
    vote.ballot.sync.b32 %r889, p, 0xffffffff;
    @!p not.b32 %r889, %r889;
}

	// end inline asm
	and.b32  	%r905, %r889, %r904;
	mov.b32 	%r894, 64;
	// begin inline asm
	{
    .reg .pred p;
    and.b32 %r892, %r896, %r894;    setp.ne.u32 p, %r892, 0;
    vote.ballot.sync.b32 %r892, p, 0xffffffff;
    @!p not.b32 %r892, %r892;
}

	// end inline asm
	and.b32  	%r906, %r892, %r905;
	mov.b32 	%r897, 128;
	// begin inline asm
	{
    .reg .pred p;
    and.b32 %r895, %r896, %r897;    setp.ne.u32 p, %r895, 0;
    vote.ballot.sync.b32 %r895, p, 0xffffffff;
    @!p not.b32 %r895, %r895;
}

	// end inline asm
	and.b32  	%r907, %r895, %r906;
	clz.b32 	%r908, %r907;
	sub.s32 	%r212, 31, %r908;
	and.b32  	%r909, %r803, %r907;
	popc.b32 	%r213, %r909;
	setp.ne.s32 	%p109, %r402, %r212;
	mov.b32 	%r1960, 0;
	@%p109 bra 	$L__BB13_185;
	atom.shared.add.u32 	%r1960, [%r103], %r213;
$L__BB13_185:
	shfl.sync.idx.b32	%r935|%p110, %r1960, %r212, 31, -1;
	add.s32 	%r216, %r213, %r935;
	shr.u32 	%r936, %r1908, %r400;
	and.b32  	%r932, %r936, %r75;
	mov.b32 	%r912, 1;
	// begin inline asm
	{
    .reg .pred p;
    and.b32 %r910, %r932, %r912;    setp.ne.u32 p, %r910, 0;
    vote.ballot.sync.b32 %r910, p, 0xffffffff;
    @!p not.b32 %r910, %r910;
}

	// end inline asm
	mov.b32 	%r915, 2;
	// begin inline asm
	{
    .reg .pred p;
    and.b32 %r913, %r932, %r915;    setp.ne.u32 p, %r913, 0;
    vote.ballot.sync.b32 %r913, p, 0xffffffff;
    @!p not.b32 %r913, %r913;
}

	// end inline asm
	and.b32  	%r937, %r913, %r910;
	mov.b32 	%r918, 4;
	// begin inline asm
	{
    .reg .pred p;
    and.b32 %r916, %r932, %r918;    setp.ne.u32 p, %r916, 0;
    vote.ballot.sync.b32 %r916, p, 0xffffffff;
    @!p not.b32 %r916, %r916;
}

	// end inline asm
	and.b32  	%r938, %r916, %r937;
	mov.b32 	%r921, 8;
	// begin inline asm
	{
    .reg .pred p;
    and.b32 %r919, %r932, %r921;    setp.ne.u32 p, %r919, 0;
    vote.ballot.sync.b32 %r919, p, 0xffffffff;
    @!p not.b32 %r919, %r919;
}

	// end inline asm
	and.b32  	%r939, %r919, %r938;
	mov.b32 	%r924, 16;
	// begin inline asm
	{
    .reg .pred p;
    and.b32 %r922, %r932, %r924;    setp.ne.u32 p, %r922, 0;
    vote.ballot.sync.b32 %r922, p, 0xffffffff;
    @!p not.b32 %r922, %r922;
}

	// end inline asm
	and.b32  	%r940, %r922, %r939;
	mov.b32 	%r927, 32;
	// begin inline asm
	{
    .reg .pred p;
    and.b32 %r925, %r932, %r927;    setp.ne.u32 p, %r925, 0;
    vote.ballot.sync.b32 %r925, p, 0xffffffff;
    @!p not.b32 %r925, %r925;
}

	// end inline asm
	and.b32  	%r941, %r925, %r940;
	mov.b32 	%r930, 64;
	// begin inline asm
	{
    .reg .pred p;
    and.b32 %r928, %r932, %r930;    setp.ne.u32 p, %r928, 0;
    vote.ballot.sync.b32 %r928, p, 0xffffffff;
    @!p not.b32 %r928, %r928;
}

	// end inline asm
	and.b32  	%r942, %r928, %r941;
	mov.b32 	%r933, 128;
	// begin inline asm
	{
    .reg .pred p;
    and.b32 %r931, %r932, %r933;    setp.ne.u32 p, %r931, 0;
    vote.ballot.sync.b32 %r931, p, 0xffffffff;
    @!p not.b32 %r931, %r931;
}

	// end inline asm
	and.b32  	%r943, %r931, %r942;
	clz.b32 	%r944, %r943;
	sub.s32 	%r217, 31, %r944;
	and.b32  	%r945, %r803, %r943;
	popc.b32 	%r218, %r945;
	setp.ne.s32 	%p111, %r402, %r217;
	mov.b32 	%r1961, 0;
	@%p111 bra 	$L__BB13_187;
	atom.shared.add.u32 	%r1961, [%r104], %r218;
$L__BB13_187:
	shfl.sync.idx.b32	%r971|%p112, %r1961, %r217, 31, -1;
	add.s32 	%r221, %r218, %r971;
	shr.u32 	%r972, %r1907, %r400;
	and.b32  	%r968, %r972, %r75;
	mov.b32 	%r948, 1;
	// begin inline asm
	{
    .reg .pred p;
    and.b32 %r946, %r968, %r948;    setp.ne.u32 p, %r946, 0;
    vote.ballot.sync.b32 %r946, p, 0xffffffff;
    @!p not.b32 %r946, %r946;
}

	// end inline asm
	mov.b32 	%r951, 2;
	// begin inline asm
	{
    .reg .pred p;
    and.b32 %r949, %r968, %r951;    setp.ne.u32 p, %r949, 0;
    vote.ballot.sync.b32 %r949, p, 0xffffffff;
    @!p not.b32 %r949, %r949;
}

	// end inline asm
	and.b32  	%r973, %r949, %r946;
	mov.b32 	%r954, 4;
	// begin inline asm
	{
    .reg .pred p;
    and.b32 %r952, %r968, %r954;    setp.ne.u32 p, %r952, 0;
    vote.ballot.sync.b32 %r952, p, 0xffffffff;
    @!p not.b32 %r952, %r952;
}

	// end inline asm
	and.b32  	%r974, %r952, %r973;
	mov.b32 	%r957, 8;
	// begin inline asm
	{
    .reg .pred p;
    and.b32 %r955, %r968, %r957;    setp.ne.u32 p, %r955, 0;
    vote.ballot.sync.b32 %r955, p, 0xffffffff;
    @!p not.b32 %r955, %r955;
}

	// end inline asm
	and.b32  	%r975, %r955, %r974;
	mov.b32 	%r960, 16;
	// begin inline asm
	{
    .reg .pred p;
    and.b32 %r958, %r968, %r960;    setp.ne.u32 p, %r958, 0;
    vote.ballot.sync.b32 %r958, p, 0xffffffff;
    @!p not.b32 %r958, %r958;
}

	// end inline asm
	and.b32  	%r976, %r958, %r975;
	mov.b32 	%r963, 32;
	// begin inline asm
	{
    .reg .pred p;
    and.b32 %r961, %r968, %r963;    setp.ne.u32 p, %r961, 0;
    vote.ballot.sync.b32 %r961, p, 0xffffffff;
    @!p not.b32 %r961, %r961;
}

	// end inline asm
	and.b32  	%r977, %r961, %r976;
	mov.b32 	%r966, 64;
	// begin inline asm
	{
    .reg .pred p;
    and.b32 %r964, %r968, %r966;    setp.ne.u32 p, %r964, 0;
    vote.ballot.sync.b32 %r964, p, 0xffffffff;
    @!p not.b32 %r964, %r964;
}

	// end inline asm
	and.b32  	%r978, %r964, %r977;
	mov.b32 	%r969, 128;
	// begin inline asm
	{
    .reg .pred p;
    and.b32 %r967, %r968, %r969;    setp.ne.u32 p, %r967, 0;
    vote.ballot.sync.b32 %r967, p, 0xffffffff;
    @!p not.b32 %r967, %r967;
}

	// end inline asm
	and.b32  	%r979, %r967, %r978;
	clz.b32 	%r980, %r979;
	sub.s32 	%r222, 31, %r980;
	and.b32  	%r981, %r803, %r979;
	popc.b32 	%r223, %r981;
	setp.ne.s32 	%p113, %r402, %r222;
	mov.b32 	%r1962, 0;
	@%p113 bra 	$L__BB13_189;
	atom.shared.add.u32 	%r1962, [%r105], %r223;
$L__BB13_189:
	shfl.sync.idx.b32	%r1007|%p114, %r1962, %r222, 31, -1;
	add.s32 	%r226, %r223, %r1007;
	shr.u32 	%r1008, %r1906, %r400;
	and.b32  	%r1004, %r1008, %r75;
	mov.b32 	%r984, 1;
	// begin inline asm
	{
    .reg .pred p;
    and.b32 %r982, %r1004, %r984;    setp.ne.u32 p, %r982, 0;
    vote.ballot.sync.b32 %r982, p, 0xffffffff;
    @!p not.b32 %r982, %r982;
}

	// end inline asm
	mov.b32 	%r987, 2;
	// begin inline asm
	{
    .reg .pred p;
    and.b32 %r985, %r1004, %r987;    setp.ne.u32 p, %r985, 0;
    vote.ballot.sync.b32 %r985, p, 0xffffffff;
    @!p not.b32 %r985, %r985;
}

	// end inline asm
	and.b32  	%r1009, %r985, %r982;
	mov.b32 	%r990, 4;
	// begin inline asm
	{
    .reg .pred p;
    and.b32 %r988, %r1004, %r990;    setp.ne.u32 p, %r988, 0;
    vote.ballot.sync.b32 %r988, p, 0xffffffff;
    @!p not.b32 %r988, %r988;
}

	// end inline asm
	and.b32  	%r1010, %r988, %r1009;
	mov.b32 	%r993, 8;
	// begin inline asm
	{
    .reg .pred p;
    and.b32 %r991, %r1004, %r993;    setp.ne.u32 p, %r991, 0;
    vote.ballot.sync.b32 %r991, p, 0xffffffff;
    @!p not.b32 %r991, %r991;
}

	// end inline asm
	and.b32  	%r1011, %r991, %r1010;
	mov.b32 	%r996, 16;
	// begin inline asm
	{
    .reg .pred p;
    and.b32 %r994, %r1004, %r996;    setp.ne.u32 p, %r994, 0;
    vote.ballot.sync.b32 %r994, p, 0xffffffff;
    @!p not.b32 %r994, %r994;
}

	// end inline asm
	and.b32  	%r1012, %r994, %r1011;
	mov.b32 	%r999, 32;
	// begin inline asm
	{
    .reg .pred p;
    and.b32 %r997, %r1004, %r999;    setp.ne.u32 p, %r997, 0;
    vote.ballot.sync.b32 %r997, p, 0xffffffff;
    @!p not.b32 %r997, %r997;
}

	// end inline asm
	and.b32  	%r1013, %r997, %r1012;
	mov.b32 	%r1002, 64;
	// begin inline asm
	{
    .reg .pred p;
    and.b32 %r1000, %r1004, %r1002;    setp.ne.u32 p, %r1000, 0;
    vote.ballot.sync.b32 %r1000, p, 0xffffffff;
    @!p not.b32 %r1000, %r1000;
}

	// end inline asm
	and.b32  	%r1014, %r1000, %r1013;
	mov.b32 	%r1005, 128;
	// begin inline asm
	{
    .reg .pred p;
    and.b32 %r1003, %r1004, %r1005;    setp.ne.u32 p, %r1003, 0;
    vote.ballot.sync.b32 %r1003, p, 0xffffffff;
    @!p not.b32 %r1003, %r1003;
}

	// end inline asm
	and.b32  	%r1015, %r1003, %r1014;
	clz.b32 	%r1016, %r1015;
	sub.s32 	%r227, 31, %r1016;
	and.b32  	%r1017, %r803, %r1015;
	popc.b32 	%r228, %r1017;
	setp.ne.s32 	%p115, %r402, %r227;
	mov.b32 	%r1963, 0;
	@%p115 bra 	$L__BB13_191;
	atom.shared.add.u32 	%r1963, [%r106], %r228;
$L__BB13_191:
	shfl.sync.idx.b32	%r1043|%p116, %r1963, %r227, 31, -1;
	add.s32 	%r231, %r228, %r1043;
	shr.u32 	%r1044, %r1905, %r400;
	and.b32  	%r1040, %r1044, %r75;
	mov.b32 	%r1020, 1;
	// begin inline asm
	{
    .reg .pred p;
    and.b32 %r1018, %r1040, %r1020;    setp.ne.u32 p, %r1018, 0;
    vote.ballot.sync.b32 %r1018, p, 0xffffffff;
    @!p not.b32 %r1018, %r1018;
}

	// end inline asm
	mov.b32 	%r1023, 2;
	// begin inline asm
	{
    .reg .pred p;
    and.b32 %r1021, %r1040, %r1023;    setp.ne.u32 p, %r1021, 0;
    vote.ballot.sync.b32 %r1021, p, 0xffffffff;
    @!p not.b32 %r1021, %r1021;
}

	// end inline asm
	and.b32  	%r1045, %r1021, %r1018;
	mov.b32 	%r1026, 4;
	// begin inline asm
	{
    .reg .pred p;
    and.b32 %r1024, %r1040, %r1026;    setp.ne.u32 p, %r1024, 0;
    vote.ballot.sync.b32 %r1024, p, 0xffffffff;
    @!p not.b32 %r1024, %r1024;
}

	// end inline asm
	and.b32  	%r1046, %r1024, %r1045;
	mov.b32 	%r1029, 8;
	// begin inline asm
	{
    .reg .pred p;
    and.b32 %r1027, %r1040, %r1029;    setp.ne.u32 p, %r1027, 0;
    vote.ballot.sync.b32 %r1027, p, 0xffffffff;
    @!p not.b32 %r1027, %r1027;
}

	// end inline asm
	and.b32  	%r1047, %r1027, %r1046;
	mov.b32 	%r1032, 16;
	// begin inline asm
	{
    .reg .pred p;
    and.b32 %r1030, %r1040, %r1032;    setp.ne.u32 p, %r1030, 0;
    vote.ballot.sync.b32 %r1030, p, 0xffffffff;
    @!p not.b32 %r1030, %r1030;
}

	// end inline asm
	and.b32  	%r1048, %r1030, %r1047;
	mov.b32 	%r1035, 32;
	// begin inline asm
	{
    .reg .pred p;
    and.b32 %r1033, %r1040, %r1035;    setp.ne.u32 p, %r1033, 0;
    vote.ballot.sync.b32 %r1033, p, 0xffffffff;
    @!p not.b32 %r1033, %r1033;
}

	// end inline asm
	and.b32  	%r1049, %r1033, %r1048;
	mov.b32 	%r1038, 64;
	// begin inline asm
	{
    .reg .pred p;
    and.b32 %r1036, %r1040, %r1038;    setp.ne.u32 p, %r1036, 0;
    vote.ballot.sync.b32 %r1036, p, 0xffffffff;
    @!p not.b32 %r1036, %r1036;
}

	// end inline asm
	and.b32  	%r1050, %r1036, %r1049;
	mov.b32 	%r1041, 128;
	// begin inline asm
	{
    .reg .pred p;
    and.b32 %r1039, %r1040, %r1041;    setp.ne.u32 p, %r1039, 0;
    vote.ballot.sync.b32 %r1039, p, 0xffffffff;
    @!p not.b32 %r1039, %r1039;
}

	// end inline asm
	and.b32  	%r1051, %r1039, %r1050;
	clz.b32 	%r1052, %r1051;
	sub.s32 	%r232, 31, %r1052;
	and.b32  	%r1053, %r803, %r1051;
	popc.b32 	%r233, %r1053;
	setp.ne.s32 	%p117, %r402, %r232;
	mov.b32 	%r1964, 0;
	@%p117 bra 	$L__BB13_193;
	atom.shared.add.u32 	%r1964, [%r107], %r233;
$L__BB13_193:
	shfl.sync.idx.b32	%r1079|%p118, %r1964, %r232, 31, -1;
	add.s32 	%r236, %r233, %r1079;
	shr.u32 	%r1080, %r1904, %r400;
	and.b32  	%r1076, %r1080, %r75;
	mov.b32 	%r1056, 1;
	// begin inline asm
	{
    .reg .pred p;
    and.b32 %r1054, %r1076, %r1056;    setp.ne.u32 p, %r1054, 0;
    vote.ballot.sync.b32 %r1054, p, 0xffffffff;
    @!p not.b32 %r1054, %r1054;
}

	// end inline asm
	mov.b32 	%r1059, 2;
	// begin inline asm
	{
    .reg .pred p;
    and.b32 %r1057, %r1076, %r1059;    setp.ne.u32 p, %r1057, 0;
    vote.ballot.sync.b32 %r1057, p, 0xffffffff;
    @!p not.b32 %r1057, %r1057;
}

	// end inline asm
	and.b32  	%r1081, %r1057, %r1054;
	mov.b32 	%r1062, 4;
	// begin inline asm
	{
    .reg .pred p;
    and.b32 %r1060, %r1076, %r1062;    setp.ne.u32 p, %r1060, 0;
    vote.ballot.sync.b32 %r1060, p, 0xffffffff;
    @!p not.b32 %r1060, %r1060;
}

	// end inline asm
	and.b32  	%r1082, %r1060, %r1081;
	mov.b32 	%r1065, 8;
	// begin inline asm
	{
    .reg .pred p;
    and.b32 %r1063, %r1076, %r1065;    setp.ne.u32 p, %r1063, 0;
    vote.ballot.sync.b32 %r1063, p, 0xffffffff;
    @!p not.b32 %r1063, %r1063;
}

	// end inline asm
	and.b32  	%r1083, %r1063, %r1082;
	mov.b32 	%r1068, 16;
	// begin inline asm
	{
    .reg .pred p;
    and.b32 %r1066, %r1076, %r1068;    setp.ne.u32 p, %r1066, 0;
    vote.ballot.sync.b32 %r1066, p, 0xffffffff;
    @!p not.b32 %r1066, %r1066;
}

	// end inline asm
	and.b32  	%r1084, %r1066, %r1083;
	mov.b32 	%r1071, 32;
	// begin inline asm
	{
    .reg .pred p;
    and.b32 %r1069, %r1076, %r1071;    setp.ne.u32 p, %r1069, 0;
    vote.ballot.sync.b32 %r1069, p, 0xffffffff;
    @!p not.b32 %r1069, %r1069;
}

	// end inline asm
	and.b32  	%r1085, %r1069, %r1084;
	mov.b32 	%r1074, 64;
	// begin inline asm
	{
    .reg .pred p;
    and.b32 %r1072, %r1076, %r1074;    setp.ne.u32 p, %r1072, 0;
    vote.ballot.sync.b32 %r1072, p, 0xffffffff;
    @!p not.b32 %r1072, %r1072;
}

	// end inline asm
	and.b32  	%r1086, %r1072, %r1085;
	mov.b32 	%r1077, 128;
	// begin inline asm
	{
    .reg .pred p;
    and.b32 %r1075, %r1076, %r1077;    setp.ne.u32 p, %r1075, 0;
    vote.ballot.sync.b32 %r1075, p, 0xffffffff;
    @!p not.b32 %r1075, %r1075;
}

	// end inline asm
	and.b32  	%r1087, %r1075, %r1086;
	clz.b32 	%r1088, %r1087;
	sub.s32 	%r237, 31, %r1088;
	and.b32  	%r1089, %r803, %r1087;
	popc.b32 	%r238, %r1089;
	setp.ne.s32 	%p119, %r402, %r237;
	mov.b32 	%r1965, 0;
	@%p119 bra 	$L__BB13_195;
	atom.shared.add.u32 	%r1965, [%r108], %r238;
$L__BB13_195:
	shfl.sync.idx.b32	%r1115|%p120, %r1965, %r237, 31, -1;
	add.s32 	%r241, %r238, %r1115;
	shr.u32 	%r1116, %r1903, %r400;
	and.b32  	%r1112, %r1116, %r75;
	mov.b32 	%r1092, 1;
	// begin inline asm
	{
    .reg .pred p;
    and.b32 %r1090, %r1112, %r1092;    setp.ne.u32 p, %r1090, 0;
    vote.ballot.sync.b32 %r1090, p, 0xffffffff;
    @!p not.b32 %r1090, %r1090;
}

	// end inline asm
	mov.b32 	%r1095, 2;
	// begin inline asm
	{
    .reg .pred p;
    and.b32 %r1093, %r1112, %r1095;    setp.ne.u32 p, %r1093, 0;
    vote.ballot.sync.b32 %r1093, p, 0xffffffff;
    @!p not.b32 %r1093, %r1093;
}

	// end inline asm
	and.b32  	%r1117, %r1093, %r1090;
	mov.b32 	%r1098, 4;
	// begin inline asm
	{
    .reg .pred p;
    and.b32 %r1096, %r1112, %r1098;    setp.ne.u32 p, %r1096, 0;
    vote.ballot.sync.b32 %r1096, p, 0xffffffff;
    @!p not.b32 %r1096, %r1096;
}

	// end inline asm
	and.b32  	%r1118, %r1096, %r1117;
	mov.b32 	%r1101, 8;
	// begin inline asm
	{
    .reg .pred p;
    and.b32 %r1099, %r1112, %r1101;    setp.ne.u32 p, %r1099, 0;
    vote.ballot.sync.b32 %r1099, p, 0xffffffff;
    @!p not.b32 %r1099, %r1099;
}

	// end inline asm
	and.b32  	%r1119, %r1099, %r1118;
	mov.b32 	%r1104, 16;
	// begin inline asm
	{
    .reg .pred p;
    and.b32 %r1102, %r1112, %r1104;    setp.ne.u32 p, %r1102, 0;
    vote.ballot.sync.b32 %r1102, p, 0xffffffff;
    @!p not.b32 %r1102, %r1102;
}

	// end inline asm
	and.b32  	%r1120, %r1102, %r1119;
	mov.b32 	%r1107, 32;
	// begin inline asm
	{
    .reg .pred p;
    and.b32 %r1105, %r1112, %r1107;    setp.ne.u32 p, %r1105, 0;
    vote.ballot.sync.b32 %r1105, p, 0xffffffff;
    @!p not.b32 %r1105, %r1105;
}

	// end inline asm
	and.b32  	%r1121, %r1105, %r1120;
	mov.b32 	%r1110, 64;
	// begin inline asm
	{
    .reg .pred p;
    and.b32 %r1108, %r1112, %r1110;    setp.ne.u32 p, %r1108, 0;
    vote.ballot.sync.b32 %r1108, p, 0xffffffff;
    @!p not.b32 %r1108, %r1108;
}

	// end inline asm
	and.b32  	%r1122, %r1108, %r1121;
	mov.b32 	%r1113, 128;
	// begin inline asm
	{
    .reg .pred p;
    and.b32 %r1111, %r1112, %r1113;    setp.ne.u32 p, %r1111, 0;
    vote.ballot.sync.b32 %r1111, p, 0xffffffff;
    @!p not.b32 %r1111, %r1111;
}

	// end inline asm
	and.b32  	%r1123, %r1111, %r1122;
	clz.b32 	%r1124, %r1123;
	sub.s32 	%r242, 31, %r1124;
	and.b32  	%r1125, %r803, %r1123;
	popc.b32 	%r243, %r1125;
	setp.ne.s32 	%p121, %r402, %r242;
	mov.b32 	%r1966, 0;
	@%p121 bra 	$L__BB13_197;
	atom.shared.add.u32 	%r1966, [%r109], %r243;
$L__BB13_197:
	shfl.sync.idx.b32	%r1151|%p122, %r1966, %r242, 31, -1;
	add.s32 	%r246, %r243, %r1151;
	shr.u32 	%r1152, %r1902, %r400;
	and.b32  	%r1148, %r1152, %r75;
	mov.b32 	%r1128, 1;
	// begin inline asm
	{
    .reg .pred p;
    and.b32 %r1126, %r1148, %r1128;    setp.ne.u32 p, %r1126, 0;
    vote.ballot.sync.b32 %r1126, p, 0xffffffff;
    @!p not.b32 %r1126, %r1126;
}

	// end inline asm
	mov.b32 	%r1131, 2;
	// begin inline asm
	{
    .reg .pred p;
    and.b32 %r1129, %r1148, %r1131;    setp.ne.u32 p, %r1129, 0;
    vote.ballot.sync.b32 %r1129, p, 0xffffffff;
    @!p not.b32 %r1129, %r1129;
}

	// end inline asm
	and.b32  	%r1153, %r1129, %r1126;
	mov.b32 	%r1134, 4;
	// begin inline asm
	{
    .reg .pred p;
    and.b32 %r1132, %r1148, %r1134;    setp.ne.u32 p, %r1132, 0;
    vote.ballot.sync.b32 %r1132, p, 0xffffffff;
    @!p not.b32 %r1132, %r1132;
}

	// end inline asm
	and.b32  	%r1154, %r1132, %r1153;
	mov.b32 	%r1137, 8;
	// begin inline asm
	{
    .reg .pred p;
    and.b32 %r1135, %r1148, %r1137;    setp.ne.u32 p, %r1135, 0;
    vote.ballot.sync.b32 %r1135, p, 0xffffffff;
    @!p not.b32 %r1135, %r1135;
}

	// end inline asm
	and.b32  	%r1155, %r1135, %r1154;
	mov.b32 	%r1140, 16;
	// begin inline asm
	{
    .reg .pred p;
    and.b32 %r1138, %r1148, %r1140;    setp.ne.u32 p, %r1138, 0;
    vote.ballot.sync.b32 %r1138, p, 0xffffffff;
    @!p not.b32 %r1138, %r1138;
}

	// end inline asm
	and.b32  	%r1156, %r1138, %r1155;
	mov.b32 	%r1143, 32;
	// begin inline asm
	{
    .reg .pred p;
    and.b32 %r1141, %r1148, %r1143;    setp.ne.u32 p, %r1141, 0;
    vote.ballot.sync.b32 %r1141, p, 0xffffffff;
    @!p not.b32 %r1141, %r1141;
}

	// end inline asm
	and.b32  	%r1157, %r1141, %r1156;
	mov.b32 	%r1146, 64;
	// begin inline asm
	{
    .reg .pred p;
    and.b32 %r1144, %r1148, %r1146;    setp.ne.u32 p, %r1144, 0;
    vote.ballot.sync.b32 %r1144, p, 0xffffffff;
    @!p not.b32 %r1144, %r1144;
}

	// end inline asm
	and.b32  	%r1158, %r1144, %r1157;
	mov.b32 	%r1149, 128;
	// begin inline asm
	{
    .reg .pred p;
    and.b32 %r1147, %r1148, %r1149;    setp.ne.u32 p, %r1147, 0;
    vote.ballot.sync.b32 %r1147, p, 0xffffffff;
    @!p not.b32 %r1147, %r1147;
}

	// end inline asm
	and.b32  	%r1159, %r1147, %r1158;
	clz.b32 	%r1160, %r1159;
	sub.s32 	%r247, 31, %r1160;
	and.b32  	%r1161, %r803, %r1159;
	popc.b32 	%r248, %r1161;
	setp.ne.s32 	%p123, %r402, %r247;
	mov.b32 	%r1967, 0;
	@%p123 bra 	$L__BB13_199;
	atom.shared.add.u32 	%r1967, [%r110], %r248;
$L__BB13_199:
	shfl.sync.idx.b32	%r1187|%p124, %r1967, %r247, 31, -1;
	add.s32 	%r251, %r248, %r1187;
	shr.u32 	%r1188, %r1901, %r400;
	and.b32  	%r1184, %r1188, %r75;
	mov.b32 	%r1164, 1;
	// begin inline asm
	{
    .reg .pred p;
    and.b32 %r1162, %r1184, %r1164;    setp.ne.u32 p, %r1162, 0;
    vote.ballot.sync.b32 %r1162, p, 0xffffffff;
    @!p not.b32 %r1162, %r1162;
}

	// end inline asm
	mov.b32 	%r1167, 2;
	// begin inline asm
	{
    .reg .pred p;
    and.b32 %r1165, %r1184, %r1167;    setp.ne.u32 p, %r1165, 0;
    vote.ballot.sync.b32 %r1165, p, 0xffffffff;
    @!p not.b32 %r1165, %r1165;
}

	// end inline asm
	and.b32  	%r1189, %r1165, %r1162;
	mov.b32 	%r1170, 4;
	// begin inline asm
	{
    .reg .pred p;
    and.b32 %r1168, %r1184, %r1170;    setp.ne.u32 p, %r1168, 0;
    vote.ballot.sync.b32 %r1168, p, 0xffffffff;
    @!p not.b32 %r1168, %r1168;
}

	// end inline asm
	and.b32  	%r1190, %r1168, %r1189;
	mov.b32 	%r1173, 8;
	// begin inline asm
	{
    .reg .pred p;
    and.b32 %r1171, %r1184, %r1173;    setp.ne.u32 p, %r1171, 0;
    vote.ballot.sync.b32 %r1171, p, 0xffffffff;
    @!p not.b32 %r1171, %r1171;
}

	// end inline asm
	and.b32  	%r1191, %r1171, %r1190;
	mov.b32 	%r1176, 16;
	// begin inline asm
	{
    .reg .pred p;
    and.b32 %r1174, %r1184, %r1176;    setp.ne.u32 p, %r1174, 0;
    vote.ballot.sync.b32 %r1174, p, 0xffffffff;
    @!p not.b32 %r1174, %r1174;
}

	// end inline asm
	and.b32  	%r1192, %r1174, %r1191;
	mov.b32 	%r1179, 32;
	// begin inline asm
	{
    .reg .pred p;
    and.b32 %r1177, %r1184, %r1179;    setp.ne.u32 p, %r1177, 0;
    vote.ballot.sync.b32 %r1177, p, 0xffffffff;
    @!p not.b32 %r1177, %r1177;
}

	// end inline asm
	and.b32  	%r1193, %r1177, %r1192;
	mov.b32 	%r1182, 64;
	// begin inline asm
	{
    .reg .pred p;
    and.b32 %r1180, %r1184, %r1182;    setp.ne.u32 p, %r1180, 0;
    vote.ballot.sync.b32 %r1180, p, 0xffffffff;
    @!p not.b32 %r1180, %r1180;
}

	// end inline asm
	and.b32  	%r1194, %r1180, %r1193;
	mov.b32 	%r1185, 128;
	// begin inline asm
	{
    .reg .pred p;
    and.b32 %r1183, %r1184, %r1185;    setp.ne.u32 p, %r1183, 0;
    vote.ballot.sync.b32 %r1183, p, 0xffffffff;
    @!p not.b32 %r1183, %r1183;
}

	// end inline asm
	and.b32  	%r1195, %r1183, %r1194;
	clz.b32 	%r1196, %r1195;
	sub.s32 	%r252, 31, %r1196;
	and.b32  	%r1197, %r803, %r1195;
	popc.b32 	%r253, %r1197;
	setp.ne.s32 	%p125, %r402, %r252;
	mov.b32 	%r1968, 0;
	@%p125 bra 	$L__BB13_201;
	atom.shared.add.u32 	%r1968, [%r111], %r253;
$L__BB13_201:
	shfl.sync.idx.b32	%r1223|%p126, %r1968, %r252, 31, -1;
	add.s32 	%r256, %r253, %r1223;
	shr.u32 	%r1224, %r1900, %r400;
	and.b32  	%r1220, %r1224, %r75;
	mov.b32 	%r1200, 1;
	// begin inline asm
	{
    .reg .pred p;
    and.b32 %r1198, %r1220, %r1200;    setp.ne.u32 p, %r1198, 0;
    vote.ballot.sync.b32 %r1198, p, 0xffffffff;
    @!p not.b32 %r1198, %r1198;
}

	// end inline asm
	mov.b32 	%r1203, 2;
	// begin inline asm
	{
    .reg .pred p;
    and.b32 %r1201, %r1220, %r1203;    setp.ne.u32 p, %r1201, 0;
    vote.ballot.sync.b32 %r1201, p, 0xffffffff;
    @!p not.b32 %r1201, %r1201;
}

	// end inline asm
	and.b32  	%r1225, %r1201, %r1198;
	mov.b32 	%r1206, 4;
	// begin inline asm
	{
    .reg .pred p;
    and.b32 %r1204, %r1220, %r1206;    setp.ne.u32 p, %r1204, 0;
    vote.ballot.sync.b32 %r1204, p, 0xffffffff;
    @!p not.b32 %r1204, %r1204;
}

	// end inline asm
	and.b32  	%r1226, %r1204, %r1225;
	mov.b32 	%r1209, 8;
	// begin inline asm
	{
    .reg .pred p;
    and.b32 %r1207, %r1220, %r1209;    setp.ne.u32 p, %r1207, 0;
    vote.ballot.sync.b32 %r1207, p, 0xffffffff;
    @!p not.b32 %r1207, %r1207;
}

	// end inline asm
	and.b32  	%r1227, %r1207, %r1226;
	mov.b32 	%r1212, 16;
	// begin inline asm
	{
    .reg .pred p;
    and.b32 %r1210, %r1220, %r1212;    setp.ne.u32 p, %r1210, 0;
    vote.ballot.sync.b32 %r1210, p, 0xffffffff;
    @!p not.b32 %r1210, %r1210;
}

	// end inline asm
	and.b32  	%r1228, %r1210, %r1227;
	mov.b32 	%r1215, 32;
	// begin inline asm
	{
    .reg .pred p;
    and.b32 %r1213, %r1220, %r1215;    setp.ne.u32 p, %r1213, 0;
    vote.ballot.sync.b32 %r1213, p, 0xffffffff;
    @!p not.b32 %r1213, %r1213;
}

	// end inline asm
	and.b32  	%r1229, %r1213, %r1228;
	mov.b32 	%r1218, 64;
	// begin inline asm
	{
    .reg .pred p;
    and.b32 %r1216, %r1220, %r1218;    setp.ne.u32 p, %r1216, 0;
    vote.ballot.sync.b32 %r1216, p, 0xffffffff;
    @!p not.b32 %r1216, %r1216;
}

	// end inline asm
	and.b32  	%r1230, %r1216, %r1229;
	mov.b32 	%r1221, 128;
	// begin inline asm
	{
    .reg .pred p;
    and.b32 %r1219, %r1220, %r1221;    setp.ne.u32 p, %r1219, 0;
    vote.ballot.sync.b32 %r1219, p, 0xffffffff;
    @!p not.b32 %r1219, %r1219;
}

	// end inline asm
	and.b32  	%r1231, %r1219, %r1230;
	clz.b32 	%r1232, %r1231;
	sub.s32 	%r257, 31, %r1232;
	and.b32  	%r1233, %r803, %r1231;
	popc.b32 	%r258, %r1233;
	setp.ne.s32 	%p127, %r402, %r257;
	mov.b32 	%r1969, 0;
	@%p127 bra 	$L__BB13_203;
	atom.shared.add.u32 	%r1969, [%r112], %r258;
$L__BB13_203:
	shfl.sync.idx.b32	%r1259|%p128, %r1969, %r257, 31, -1;
	add.s32 	%r261, %r258, %r1259;
	shr.u32 	%r1260, %r1899, %r400;
	and.b32  	%r1256, %r1260, %r75;
	mov.b32 	%r1236, 1;
	// begin inline asm
	{
    .reg .pred p;
    and.b32 %r1234, %r1256, %r1236;    setp.ne.u32 p, %r1234, 0;
    vote.ballot.sync.b32 %r1234, p, 0xffffffff;
    @!p not.b32 %r1234, %r1234;
}

	// end inline asm
	mov.b32 	%r1239, 2;
	// begin inline asm
	{
    .reg .pred p;
    and.b32 %r1237, %r1256, %r1239;    setp.ne.u32 p, %r1237, 0;
    vote.ballot.sync.b32 %r1237, p, 0xffffffff;
    @!p not.b32 %r1237, %r1237;
}

	// end inline asm
	and.b32  	%r1261, %r1237, %r1234;
	mov.b32 	%r1242, 4;
	// begin inline asm
	{
    .reg .pred p;
    and.b32 %r1240, %r1256, %r1242;    setp.ne.u32 p, %r1240, 0;
    vote.ballot.sync.b32 %r1240, p, 0xffffffff;
    @!p not.b32 %r1240, %r1240;
}

	// end inline asm
	and.b32  	%r1262, %r1240, %r1261;
	mov.b32 	%r1245, 8;
	// begin inline asm
	{
    .reg .pred p;
    and.b32 %r1243, %r1256, %r1245;    setp.ne.u32 p, %r1243, 0;
    vote.ballot.sync.b32 %r1243, p, 0xffffffff;
    @!p not.b32 %r1243, %r1243;
}

	// end inline asm
	and.b32  	%r1263, %r1243, %r1262;
	mov.b32 	%r1248, 16;
	// begin inline asm
	{
    .reg .pred p;
    and.b32 %r1246, %r1256, %r1248;    setp.ne.u32 p, %r1246, 0;
    vote.ballot.sync.b32 %r1246, p, 0xffffffff;
    @!p not.b32 %r1246, %r1246;
}

	// end inline asm
	and.b32  	%r1264, %r1246, %r1263;
	mov.b32 	%r1251, 32;
	// begin inline asm
	{
    .reg .pred p;
    and.b32 %r1249, %r1256, %r1251;    setp.ne.u32 p, %r1249, 0;
    vote.ballot.sync.b32 %r1249, p, 0xffffffff;
    @!p not.b32 %r1249, %r1249;
}

	// end inline asm
	and.b32  	%r1265, %r1249, %r1264;
	mov.b32 	%r1254, 64;
	// begin inline asm
	{
    .reg .pred p;
    and.b32 %r1252, %r1256, %r1254;    setp.ne.u32 p, %r1252, 0;
    vote.ballot.sync.b32 %r1252, p, 0xffffffff;
    @!p not.b32 %r1252, %r1252;
}

	// end inline asm
	and.b32  	%r1266, %r1252, %r1265;
	mov.b32 	%r1257, 128;
	// begin inline asm
	{
    .reg .pred p;
    and.b32 %r1255, %r1256, %r1257;    setp.ne.u32 p, %r1255, 0;
    vote.ballot.sync.b32 %r1255, p, 0xffffffff;
    @!p not.b32 %r1255, %r1255;
}

	// end inline asm
	and.b32  	%r1267, %r1255, %r1266;
	clz.b32 	%r1268, %r1267;
	sub.s32 	%r262, 31, %r1268;
	and.b32  	%r1269, %r803, %r1267;
	popc.b32 	%r263, %r1269;
	setp.ne.s32 	%p129, %r402, %r262;
	mov.b32 	%r1970, 0;
	@%p129 bra 	$L__BB13_205;
	shl.b32 	%r1270, %r1, 5;
	and.b32  	%r1271, %r1270, 31744;
	mov.u32 	%r1272, _ZZN3cub18CUB_300001_SM_10006detail10radix_sort29DeviceRadixSortOnesweepKernelINS1_5radix10policy_hubIjjyE10Policy1000ELNS0_9SortOrderE0EjjyiiNS1_21identity_decomposer_tEEEvPT5_SB_PT3_PKSC_PT1_PKSG_PT2_PKSK_T4_iiT6_E1s;
	add.s32 	%r1273, %r1272, %r1271;
	shr.u32 	%r1274, %r1899, %r400;
	and.b32  	%r1275, %r1274, %r75;
	shl.b32 	%r1276, %r1275, 2;
	add.s32 	%r1277, %r1273, %r1276;
	atom.shared.add.u32 	%r1970, [%r1277], %r263;
$L__BB13_205:
	shfl.sync.idx.b32	%r1303|%p130, %r1970, %r262, 31, -1;
	add.s32 	%r266, %r263, %r1303;
	shr.u32 	%r1304, %r1898, %r400;
	and.b32  	%r1300, %r1304, %r75;
	mov.b32 	%r1280, 1;
	// begin inline asm
	{
    .reg .pred p;
    and.b32 %r1278, %r1300, %r1280;    setp.ne.u32 p, %r1278, 0;
    vote.ballot.sync.b32 %r1278, p, 0xffffffff;
    @!p not.b32 %r1278, %r1278;
}

	// end inline asm
	mov.b32 	%r1283, 2;
	// begin inline asm
	{
    .reg .pred p;
    and.b32 %r1281, %r1300, %r1283;    setp.ne.u32 p, %r1281, 0;
    vote.ballot.sync.b32 %r1281, p, 0xffffffff;
    @!p not.b32 %r1281, %r1281;
}

	// end inline asm
	and.b32  	%r1305, %r1281, %r1278;
	mov.b32 	%r1286, 4;
	// begin inline asm
	{
    .reg .pred p;
    and.b32 %r1284, %r1300, %r1286;    setp.ne.u32 p, %r1284, 0;
    vote.ballot.sync.b32 %r1284, p, 0xffffffff;
    @!p not.b32 %r1284, %r1284;
}

	// end inline asm
	and.b32  	%r1306, %r1284, %r1305;
	mov.b32 	%r1289, 8;
	// begin inline asm
	{
    .reg .pred p;
    and.b32 %r1287, %r1300, %r1289;    setp.ne.u32 p, %r1287, 0;
    vote.ballot.sync.b32 %r1287, p, 0xffffffff;
    @!p not.b32 %r1287, %r1287;
}

	// end inline asm
	and.b32  	%r1307, %r1287, %r1306;
	mov.b32 	%r1292, 16;
	// begin inline asm
	{
    .reg .pred p;
    and.b32 %r1290, %r1300, %r1292;    setp.ne.u32 p, %r1290, 0;
    vote.ballot.sync.b32 %r1290, p, 0xffffffff;
    @!p not.b32 %r1290, %r1290;
}

	// end inline asm
	and.b32  	%r1308, %r1290, %r1307;
	mov.b32 	%r1295, 32;
	// begin inline asm
	{
    .reg .pred p;
    and.b32 %r1293, %r1300, %r1295;    setp.ne.u32 p, %r1293, 0;
    vote.ballot.sync.b32 %r1293, p, 0xffffffff;
    @!p not.b32 %r1293, %r1293;
}

	// end inline asm
	and.b32  	%r1309, %r1293, %r1308;
	mov.b32 	%r1298, 64;
	// begin inline asm
	{
    .reg .pred p;
    and.b32 %r1296, %r1300, %r1298;    setp.ne.u32 p, %r1296, 0;
    vote.ballot.sync.b32 %r1296, p, 0xffffffff;
    @!p not.b32 %r1296, %r1296;
}

	// end inline asm
	and.b32  	%r1310, %r1296, %r1309;
	mov.b32 	%r1301, 128;
	// begin inline asm
	{
    .reg .pred p;
    and.b32 %r1299, %r1300, %r1301;    setp.ne.u32 p, %r1299, 0;
    vote.ballot.sync.b32 %r1299, p, 0xffffffff;
    @!p not.b32 %r1299, %r1299;
}

	// end inline asm
	and.b32  	%r1311, %r1299, %r1310;
	clz.b32 	%r1312, %r1311;
	sub.s32 	%r267, 31, %r1312;
	and.b32  	%r1313, %r803, %r1311;
	popc.b32 	%r268, %r1313;
	setp.ne.s32 	%p131, %r402, %r267;
	mov.b32 	%r1971, 0;
	@%p131 bra 	$L__BB13_207;
	atom.shared.add.u32 	%r1971, [%r113], %r268;
$L__BB13_207:
	shfl.sync.idx.b32	%r1339|%p132, %r1971, %r267, 31, -1;
	add.s32 	%r271, %r268, %r1339;
	shr.u32 	%r1340, %r1897, %r400;
	and.b32  	%r1336, %r1340, %r75;
	mov.b32 	%r1316, 1;
	// begin inline asm
	{
    .reg .pred p;
    and.b32 %r1314, %r1336, %r1316;    setp.ne.u32 p, %r1314, 0;
    vote.ballot.sync.b32 %r1314, p, 0xffffffff;
    @!p not.b32 %r1314, %r1314;
}

	// end inline asm
	mov.b32 	%r1319, 2;
	// begin inline asm
	{
    .reg .pred p;
    and.b32 %r1317, %r1336, %r1319;    setp.ne.u32 p, %r1317, 0;
    vote.ballot.sync.b32 %r1317, p, 0xffffffff;
    @!p not.b32 %r1317, %r1317;
}

	// end inline asm
	and.b32  	%r1341, %r1317, %r1314;
	mov.b32 	%r1322, 4;
	// begin inline asm
	{
    .reg .pred p;
    and.b32 %r1320, %r1336, %r1322;    setp.ne.u32 p, %r1320, 0;
    vote.ballot.sync.b32 %r1320, p, 0xffffffff;
    @!p not.b32 %r1320, %r1320;
}

	// end inline asm
	and.b32  	%r1342, %r1320, %r1341;
	mov.b32 	%r1325, 8;
	// begin inline asm
	{
    .reg .pred p;
    and.b32 %r1323, %r1336, %r1325;    setp.ne.u32 p, %r1323, 0;
    vote.ballot.sync.b32 %r1323, p, 0xffffffff;
    @!p not.b32 %r1323, %r1323;
}

	// end inline asm
	and.b32  	%r1343, %r1323, %r1342;
	mov.b32 	%r1328, 16;
	// begin inline asm
	{
    .reg .pred p;
    and.b32 %r1326, %r1336, %r1328;    setp.ne.u32 p, %r1326, 0;
    vote.ballot.sync.b32 %r1326, p, 0xffffffff;
    @!p not.b32 %r1326, %r1326;
}

	// end inline asm
	and.b32  	%r1344, %r1326, %r1343;
	mov.b32 	%r1331, 32;
	// begin inline asm
	{
    .reg .pred p;
    and.b32 %r1329, %r1336, %r1331;    setp.ne.u32 p, %r1329, 0;
    vote.ballot.sync.b32 %r1329, p, 0xffffffff;
    @!p not.b32 %r1329, %r1329;
}

	// end inline asm
	and.b32  	%r1345, %r1329, %r1344;
	mov.b32 	%r1334, 64;
	// begin inline asm
	{
    .reg .pred p;
    and.b32 %r1332, %r1336, %r1334;    setp.ne.u32 p, %r1332, 0;
    vote.ballot.sync.b32 %r1332, p, 0xffffffff;
    @!p not.b32 %r1332, %r1332;
}

	// end inline asm
	and.b32  	%r1346, %r1332, %r1345;
	mov.b32 	%r1337, 128;
	// begin inline asm
	{
    .reg .pred p;
    and.b32 %r1335, %r1336, %r1337;    setp.ne.u32 p, %r1335, 0;
    vote.ballot.sync.b32 %r1335, p, 0xffffffff;
    @!p not.b32 %r1335, %r1335;
}

	// end inline asm
	and.b32  	%r1347, %r1335, %r1346;
	clz.b32 	%r1348, %r1347;
	sub.s32 	%r272, 31, %r1348;
	and.b32  	%r1349, %r803, %r1347;
	popc.b32 	%r273, %r1349;
	setp.ne.s32 	%p133, %r402, %r272;
	mov.b32 	%r1972, 0;
	@%p133 bra 	$L__BB13_209;
	atom.shared.add.u32 	%r1972, [%r114], %r273;
$L__BB13_209:
	shfl.sync.idx.b32	%r1375|%p134, %r1972, %r272, 31, -1;
	add.s32 	%r276, %r273, %r1375;
	shr.u32 	%r1376, %r1896, %r400;
	and.b32  	%r1372, %r1376, %r75;
	mov.b32 	%r1352, 1;
	// begin inline asm
	{
    .reg .pred p;
    and.b32 %r1350, %r1372, %r1352;    setp.ne.u32 p, %r1350, 0;
    vote.ballot.sync.b32 %r1350, p, 0xffffffff;
    @!p not.b32 %r1350, %r1350;
}

	// end inline asm
	mov.b32 	%r1355, 2;
	// begin inline asm
	{
    .reg .pred p;
    and.b32 %r1353, %r1372, %r1355;    setp.ne.u32 p, %r1353, 0;
    vote.ballot.sync.b32 %r1353, p, 0xffffffff;
    @!p not.b32 %r1353, %r1353;
}

	// end inline asm
	and.b32  	%r1377, %r1353, %r1350;
	mov.b32 	%r1358, 4;
	// begin inline asm
	{
    .reg .pred p;
    and.b32 %r1356, %r1372, %r1358;    setp.ne.u32 p, %r1356, 0;
    vote.ballot.sync.b32 %r1356, p, 0xffffffff;
    @!p not.b32 %r1356, %r1356;
}

	// end inline asm
	and.b32  	%r1378, %r1356, %r1377;
	mov.b32 	%r1361, 8;
	// begin inline asm
	{
    .reg .pred p;
    and.b32 %r1359, %r1372, %r1361;    setp.ne.u32 p, %r1359, 0;
    vote.ballot.sync.b32 %r1359, p, 0xffffffff;
    @!p not.b32 %r1359, %r1359;
}

	// end inline asm
	and.b32  	%r1379, %r1359, %r1378;
	mov.b32 	%r1364, 16;
	// begin inline asm
	{
    .reg .pred p;
    and.b32 %r1362, %r1372, %r1364;    setp.ne.u32 p, %r1362, 0;
    vote.ballot.sync.b32 %r1362, p, 0xffffffff;
    @!p not.b32 %r1362, %r1362;
}

	// end inline asm
	and.b32  	%r1380, %r1362, %r1379;
	mov.b32 	%r1367, 32;
	// begin inline asm
	{
    .reg .pred p;
    and.b32 %r1365, %r1372, %r1367;    setp.ne.u32 p, %r1365, 0;
    vote.ballot.sync.b32 %r1365, p, 0xffffffff;
    @!p not.b32 %r1365, %r1365;
}

	// end inline asm
	and.b32  	%r1381, %r1365, %r1380;
	mov.b32 	%r1370, 64;
	// begin inline asm
	{
    .reg .pred p;
    and.b32 %r1368, %r1372, %r1370;    setp.ne.u32 p, %r1368, 0;
    vote.ballot.sync.b32 %r1368, p, 0xffffffff;
    @!p not.b32 %r1368, %r1368;
}

	// end inline asm
	and.b32  	%r1382, %r1368, %r1381;
	mov.b32 	%r1373, 128;
	// begin inline asm
	{
    .reg .pred p;
    and.b32 %r1371, %r1372, %r1373;    setp.ne.u32 p, %r1371, 0;
    vote.ballot.sync.b32 %r1371, p, 0xffffffff;
    @!p not.b32 %r1371, %r1371;
}

	// end inline asm
	and.b32  	%r1383, %r1371, %r1382;
	clz.b32 	%r1384, %r1383;
	sub.s32 	%r277, 31, %r1384;
	and.b32  	%r1385, %r803, %r1383;
	popc.b32 	%r278, %r1385;
	setp.ne.s32 	%p135, %r402, %r277;
	mov.b32 	%r1973, 0;
	@%p135 bra 	$L__BB13_211;
	atom.shared.add.u32 	%r1973, [%r115], %r278;
$L__BB13_211:
	shfl.sync.idx.b32	%r1411|%p136, %r1973, %r277, 31, -1;
	add.s32 	%r281, %r278, %r1411;
	shr.u32 	%r1412, %r1895, %r400;
	and.b32  	%r1408, %r1412, %r75;
	mov.b32 	%r1388, 1;
	// begin inline asm
	{
    .reg .pred p;
    and.b32 %r1386, %r1408, %r1388;    setp.ne.u32 p, %r1386, 0;
    vote.ballot.sync.b32 %r1386, p, 0xffffffff;
    @!p not.b32 %r1386, %r1386;
}

	// end inline asm
	mov.b32 	%r1391, 2;
	// begin inline asm
	{
    .reg .pred p;
    and.b32 %r1389, %r1408, %r1391;    setp.ne.u32 p, %r1389, 0;
    vote.ballot.sync.b32 %r1389, p, 0xffffffff;
    @!p not.b32 %r1389, %r1389;
}

	// end inline asm
	and.b32  	%r1413, %r1389, %r1386;
	mov.b32 	%r1394, 4;
	// begin inline asm
	{
    .reg .pred p;
    and.b32 %r1392, %r1408, %r1394;    setp.ne.u32 p, %r1392, 0;
    vote.ballot.sync.b32 %r1392, p, 0xffffffff;
    @!p not.b32 %r1392, %r1392;
}

	// end inline asm
	and.b32  	%r1414, %r1392, %r1413;
	mov.b32 	%r1397, 8;
	// begin inline asm
	{
    .reg .pred p;
    and.b32 %r1395, %r1408, %r1397;    setp.ne.u32 p, %r1395, 0;
    vote.ballot.sync.b32 %r1395, p, 0xffffffff;
    @!p not.b32 %r1395, %r1395;
}

	// end inline asm
	and.b32  	%r1415, %r1395, %r1414;
	mov.b32 	%r1400, 16;
	// begin inline asm
	{
    .reg .pred p;
    and.b32 %r1398, %r1408, %r1400;    setp.ne.u32 p, %r1398, 0;
    vote.ballot.sync.b32 %r1398, p, 0xffffffff;
    @!p not.b32 %r1398, %r1398;
}

	// end inline asm
	and.b32  	%r1416, %r1398, %r1415;
	mov.b32 	%r1403, 32;
	// begin inline asm
	{
    .reg .pred p;
    and.b32 %r1401, %r1408, %r1403;    setp.ne.u32 p, %r1401, 0;
    vote.ballot.sync.b32 %r1401, p, 0xffffffff;
    @!p not.b32 %r1401, %r1401;
}

	// end inline asm
	and.b32  	%r1417, %r1401, %r1416;
	mov.b32 	%r1406, 64;
	// begin inline asm
	{
    .reg .pred p;
    and.b32 %r1404, %r1408, %r1406;    setp.ne.u32 p, %r1404, 0;
    vote.ballot.sync.b32 %r1404, p, 0xffffffff;
    @!p not.b32 %r1404, %r1404;
}

	// end inline asm
	and.b32  	%r1418, %r1404, %r1417;
	mov.b32 	%r1409, 128;
	// begin inline asm
	{
    .reg .pred p;
    and.b32 %r1407, %r1408, %r1409;    setp.ne.u32 p, %r1407, 0;
    vote.ballot.sync.b32 %r1407, p, 0xffffffff;
    @!p not.b32 %r1407, %r1407;
}

	// end inline asm
	and.b32  	%r1419, %r1407, %r1418;
	clz.b32 	%r1420, %r1419;
	sub.s32 	%r282, 31, %r1420;
	and.b32  	%r1421, %r803, %r1419;
	popc.b32 	%r283, %r1421;
	setp.ne.s32 	%p137, %r402, %r282;
	mov.b32 	%r1974, 0;
	@%p137 bra 	$L__BB13_213;
	atom.shared.add.u32 	%r1974, [%r116], %r283;
$L__BB13_213:
	shfl.sync.idx.b32	%r1422|%p139, %r1974, %r282, 31, -1;
	add.s32 	%r1423, %r283, %r1422;
	bar.sync 	0;
	shl.b32 	%r1424, %r206, 2;
	mov.u32 	%r1425, _ZZN3cub18CUB_300001_SM_10006detail10radix_sort29DeviceRadixSortOnesweepKernelINS1_5radix10policy_hubIjjyE10Policy1000ELNS0_9SortOrderE0EjjyiiNS1_21identity_decomposer_tEEEvPT5_SB_PT3_PKSC_PT1_PKSG_PT2_PKSK_T4_iiT6_E1s;
	add.s32 	%r286, %r1425, %r1424;
	st.shared.u32 	[%r286+-4], %r1911;
	shl.b32 	%r1426, %r211, 2;
	add.s32 	%r287, %r1425, %r1426;
	st.shared.u32 	[%r287+-4], %r1910;
	shl.b32 	%r1427, %r216, 2;
	add.s32 	%r288, %r1425, %r1427;
	st.shared.u32 	[%r288+-4], %r1909;
	shl.b32 	%r1428, %r221, 2;
	add.s32 	%r289, %r1425, %r1428;
	st.shared.u32 	[%r289+-4], %r1908;
	shl.b32 	%r1429, %r226, 2;
	add.s32 	%r290, %r1425, %r1429;
	st.shared.u32 	[%r290+-4], %r1907;
	shl.b32 	%r1430, %r231, 2;
	add.s32 	%r291, %r1425, %r1430;
	st.shared.u32 	[%r291+-4], %r1906;
	shl.b32 	%r1431, %r236, 2;
	add.s32 	%r292, %r1425, %r1431;
	st.shared.u32 	[%r292+-4], %r1905;
	shl.b32 	%r1432, %r241, 2;
	add.s32 	%r293, %r1425, %r1432;
	st.shared.u32 	[%r293+-4], %r1904;
	shl.b32 	%r1433, %r246, 2;
	add.s32 	%r294, %r1425, %r1433;
	st.shared.u32 	[%r294+-4], %r1903;
	shl.b32 	%r1434, %r251, 2;
	add.s32 	%r295, %r1425, %r1434;
	st.shared.u32 	[%r295+-4], %r1902;
	shl.b32 	%r1435, %r256, 2;
	add.s32 	%r296, %r1425, %r1435;
	st.shared.u32 	[%r296+-4], %r1901;
	shl.b32 	%r1436, %r261, 2;
	add.s32 	%r297, %r1425, %r1436;
	st.shared.u32 	[%r297+-4], %r1900;
	shl.b32 	%r1437, %r266, 2;
	add.s32 	%r298, %r1425, %r1437;
	st.shared.u32 	[%r298+-4], %r1899;
	shl.b32 	%r1438, %r271, 2;
	add.s32 	%r299, %r1425, %r1438;
	st.shared.u32 	[%r299+-4], %r1898;
	shl.b32 	%r1439, %r276, 2;
	add.s32 	%r300, %r1425, %r1439;
	st.shared.u32 	[%r300+-4], %r1897;
	shl.b32 	%r1440, %r281, 2;
	add.s32 	%r301, %r1425, %r1440;
	st.shared.u32 	[%r301+-4], %r1896;
	shl.b32 	%r1441, %r1423, 2;
	add.s32 	%r302, %r1425, %r1441;
	st.shared.u32 	[%r302+-4], %r1895;
	shl.b32 	%r1442, %r1, 3;
	add.s32 	%r1443, %r1425, %r1442;
	add.s32 	%r303, %r1443, 26112;
	@%p29 bra 	$L__BB13_221;
	ld.param.u64 	%rd368, [_ZN3cub18CUB_300001_SM_10006detail10radix_sort29DeviceRadixSortOnesweepKernelINS1_5radix10policy_hubIjjyE10Policy1000ELNS0_9SortOrderE0EjjyiiNS1_21identity_decomposer_tEEEvPT5_SB_PT3_PKSC_PT1_PKSG_PT2_PKSK_T4_iiT6__param_3];
	cvta.to.global.u64 	%rd85, %rd368;
	shl.b64 	%rd86, %rd10, 3;
	add.s64 	%rd87, %rd85, %rd86;
	ld.global.u64 	%rd88, [%rd87];
	cvt.s64.s32 	%rd89, %r200;
	sub.s64 	%rd371, %rd88, %rd89;
	st.shared.u64 	[%r303], %rd371;
	setp.lt.s32 	%p140, %r4, 1;
	mov.u32 	%r1978, %r1920;
	@%p140 bra 	$L__BB13_220;
	mov.b32 	%r1976, -1;
	mov.u32 	%r1975, %r4;
	mov.u32 	%r1978, %r1920;
$L__BB13_216:
	ld.param.u64 	%rd361, [_ZN3cub18CUB_300001_SM_10006detail10radix_sort29DeviceRadixSortOnesweepKernelINS1_5radix10policy_hubIjjyE10Policy1000ELNS0_9SortOrderE0EjjyiiNS1_21identity_decomposer_tEEEvPT5_SB_PT3_PKSC_PT1_PKSG_PT2_PKSK_T4_iiT6__param_0];
	add.s32 	%r307, %r1975, -1;
	shl.b32 	%r1445, %r307, 8;
	add.s32 	%r1446, %r1445, %r1;
	cvta.to.global.u64 	%rd90, %rd361;
	mul.wide.s32 	%rd91, %r1446, 4;
	add.s64 	%rd21, %rd90, %rd91;
$L__BB13_217:
	membar.cta;
	ld.volatile.global.u32 	%r308, [%rd21];
	setp.eq.s32 	%p141, %r308, 0;
	@%p141 bra 	$L__BB13_217;
	and.b32  	%r1447, %r308, 1073741823;
	add.s32 	%r1978, %r1447, %r1978;
	setp.gt.s32 	%p142, %r308, -1;
	vote.sync.ballot.b32 	%r1976, %p142, %r1976;
	setp.gt.u32 	%p144, %r1975, 1;
	and.pred  	%p145, %p142, %p144;
	mov.u32 	%r1975, %r307;
	@%p145 bra 	$L__BB13_216;
	ld.shared.u64 	%rd371, [%r303];
$L__BB13_220:
	ld.param.u64 	%rd362, [_ZN3cub18CUB_300001_SM_10006detail10radix_sort29DeviceRadixSortOnesweepKernelINS1_5radix10policy_hubIjjyE10Policy1000ELNS0_9SortOrderE0EjjyiiNS1_21identity_decomposer_tEEEvPT5_SB_PT3_PKSC_PT1_PKSG_PT2_PKSK_T4_iiT6__param_0];
	or.b32  	%r1448, %r1978, -2147483648;
	cvta.to.global.u64 	%rd92, %rd362;
	shl.b32 	%r1449, %r4, 8;
	add.s32 	%r1450, %r1449, %r1;
	mul.wide.s32 	%rd93, %r1450, 4;
	add.s64 	%rd94, %rd92, %rd93;
	st.volatile.global.u32 	[%rd94], %r1448;
	sub.s32 	%r1451, %r1978, %r1920;
	cvt.s64.s32 	%rd95, %r1451;
	add.s64 	%rd96, %rd371, %rd95;
	st.shared.u64 	[%r303], %rd96;
$L__BB13_221:
	ld.param.u64 	%rd365, [_ZN3cub18CUB_300001_SM_10006detail10radix_sort29DeviceRadixSortOnesweepKernelINS1_5radix10policy_hubIjjyE10Policy1000ELNS0_9SortOrderE0EjjyiiNS1_21identity_decomposer_tEEEvPT5_SB_PT3_PKSC_PT1_PKSG_PT2_PKSK_T4_iiT6__param_2];
	setp.gt.u32 	%p146, %r1, 255;
	setp.lt.s32 	%p147, %r5, %r399;
	setp.eq.s64 	%p148, %rd365, 0;
	or.pred  	%p149, %p148, %p147;
	or.pred  	%p150, %p146, %p149;
	@%p150 bra 	$L__BB13_223;
	ld.param.u64 	%rd366, [_ZN3cub18CUB_300001_SM_10006detail10radix_sort29DeviceRadixSortOnesweepKernelINS1_5radix10policy_hubIjjyE10Policy1000ELNS0_9SortOrderE0EjjyiiNS1_21identity_decomposer_tEEEvPT5_SB_PT3_PKSC_PT1_PKSG_PT2_PKSK_T4_iiT6__param_2];
	ld.shared.u64 	%rd97, [%r303];
	cvt.s64.s32 	%rd98, %r1920;
	cvt.s64.s32 	%rd99, %r200;
	add.s64 	%rd100, %rd99, %rd98;
	add.s64 	%rd101, %rd100, %rd97;
	cvta.to.global.u64 	%rd102, %rd366;
	shl.b64 	%rd103, %rd10, 3;
	add.s64 	%rd104, %rd102, %rd103;
	st.global.u64 	[%rd104], %rd101;
$L__BB13_223:
	setp.gt.s32 	%p151, %r5, %r399;
	bar.sync 	0;
	@%p151 bra 	$L__BB13_225;
	ld.shared.u32 	%r1452, [%r117];
	shr.u32 	%r1453, %r1452, %r400;
	and.b32  	%r1454, %r1453, %r75;
	shl.b32 	%r1455, %r1454, 3;
	add.s32 	%r1457, %r1425, 26112;
	add.s32 	%r1458, %r1457, %r1455;
	ld.shared.u64 	%rd105, [%r1458];
	add.s64 	%rd106, %rd105, %rd10;
	shl.b64 	%rd107, %rd106, 2;
	add.s64 	%rd108, %rd2, %rd107;
	st.global.u32 	[%rd108], %r1452;
	bar.warp.sync 	-1;
	ld.shared.u32 	%r1459, [%r117+1536];
	shr.u32 	%r1460, %r1459, %r400;
	and.b32  	%r1461, %r1460, %r75;
	shl.b32 	%r1462, %r1461, 3;
	add.s32 	%r1463, %r1457, %r1462;
	ld.shared.u64 	%rd109, [%r1463];
	add.s64 	%rd110, %rd109, %rd10;
	shl.b64 	%rd111, %rd110, 2;
	add.s64 	%rd112, %rd2, %rd111;
	st.global.u32 	[%rd112+1536], %r1459;
	bar.warp.sync 	-1;
	ld.shared.u32 	%r1464, [%r117+3072];
	shr.u32 	%r1465, %r1464, %r400;
	and.b32  	%r1466, %r1465, %r75;
	shl.b32 	%r1467, %r1466, 3;
	add.s32 	%r1468, %r1457, %r1467;
	ld.shared.u64 	%rd113, [%r1468];
	add.s64 	%rd114, %rd113, %rd10;
	shl.b64 	%rd115, %rd114, 2;
	add.s64 	%rd116, %rd2, %rd115;
	st.global.u32 	[%rd116+3072], %r1464;
	bar.warp.sync 	-1;
	ld.shared.u32 	%r1469, [%r117+4608];
	shr.u32 	%r1470, %r1469, %r400;
	and.b32  	%r1471, %r1470, %r75;
	shl.b32 	%r1472, %r1471, 3;
	add.s32 	%r1473, %r1457, %r1472;
	ld.shared.u64 	%rd117, [%r1473];
	add.s64 	%rd118, %rd117, %rd10;
	shl.b64 	%rd119, %rd118, 2;
	add.s64 	%rd120, %rd2, %rd119;
	st.global.u32 	[%rd120+4608], %r1469;
	bar.warp.sync 	-1;
	ld.shared.u32 	%r1474, [%r117+6144];
	shr.u32 	%r1475, %r1474, %r400;
	and.b32  	%r1476, %r1475, %r75;
	shl.b32 	%r1477, %r1476, 3;
	add.s32 	%r1478, %r1457, %r1477;
	ld.shared.u64 	%rd121, [%r1478];
	add.s64 	%rd122, %rd121, %rd10;
	shl.b64 	%rd123, %rd122, 2;
	add.s64 	%rd124, %rd2, %rd123;
	st.global.u32 	[%rd124+6144], %r1474;
	bar.warp.sync 	-1;
	ld.shared.u32 	%r1479, [%r117+7680];
	shr.u32 	%r1480, %r1479, %r400;
	and.b32  	%r1481, %r1480, %r75;
	shl.b32 	%r1482, %r1481, 3;
	add.s32 	%r1483, %r1457, %r1482;
	ld.shared.u64 	%rd125, [%r1483];
	add.s64 	%rd126, %rd125, %rd10;
	shl.b64 	%rd127, %rd126, 2;
	add.s64 	%rd128, %rd2, %rd127;
	st.global.u32 	[%rd128+7680], %r1479;
	bar.warp.sync 	-1;
	ld.shared.u32 	%r1484, [%r117+9216];
	shr.u32 	%r1485, %r1484, %r400;
	and.b32  	%r1486, %r1485, %r75;
	shl.b32 	%r1487, %r1486, 3;
	add.s32 	%r1488, %r1457, %r1487;
	ld.shared.u64 	%rd129, [%r1488];
	add.s64 	%rd130, %rd129, %rd10;
	shl.b64 	%rd131, %rd130, 2;
	add.s64 	%rd132, %rd2, %rd131;
	st.global.u32 	[%rd132+9216], %r1484;
	bar.warp.sync 	-1;
	ld.shared.u32 	%r1489, [%r117+10752];
	shr.u32 	%r1490, %r1489, %r400;
	and.b32  	%r1491, %r1490, %r75;
	shl.b32 	%r1492, %r1491, 3;
	add.s32 	%r1493, %r1457, %r1492;
	ld.shared.u64 	%rd133, [%r1493];
	add.s64 	%rd134, %rd133, %rd10;
	shl.b64 	%rd135, %rd134, 2;
	add.s64 	%rd136, %rd2, %rd135;
	st.global.u32 	[%rd136+10752], %r1489;
	bar.warp.sync 	-1;
	ld.shared.u32 	%r1494, [%r117+12288];
	shr.u32 	%r1495, %r1494, %r400;
	and.b32  	%r1496, %r1495, %r75;
	shl.b32 	%r1497, %r1496, 3;
	add.s32 	%r1498, %r1457, %r1497;
	ld.shared.u64 	%rd137, [%r1498];
	add.s64 	%rd138, %rd137, %rd10;
	shl.b64 	%rd139, %rd138, 2;
	add.s64 	%rd140, %rd2, %rd139;
	st.global.u32 	[%rd140+12288], %r1494;
	bar.warp.sync 	-1;
	ld.shared.u32 	%r1499, [%r117+13824];
	shr.u32 	%r1500, %r1499, %r400;
	and.b32  	%r1501, %r1500, %r75;
	shl.b32 	%r1502, %r1501, 3;
	add.s32 	%r1503, %r1457, %r1502;
	ld.shared.u64 	%rd141, [%r1503];
	add.s64 	%rd142, %rd141, %rd10;
	shl.b64 	%rd143, %rd142, 2;
	add.s64 	%rd144, %rd2, %rd143;
	st.global.u32 	[%rd144+13824], %r1499;
	bar.warp.sync 	-1;
	ld.shared.u32 	%r1504, [%r117+15360];
	shr.u32 	%r1505, %r1504, %r400;
	and.b32  	%r1506, %r1505, %r75;
	shl.b32 	%r1507, %r1506, 3;
	add.s32 	%r1508, %r1457, %r1507;
	ld.shared.u64 	%rd145, [%r1508];
	add.s64 	%rd146, %rd145, %rd10;
	shl.b64 	%rd147, %rd146, 2;
	add.s64 	%rd148, %rd2, %rd147;
	st.global.u32 	[%rd148+15360], %r1504;
	bar.warp.sync 	-1;
	ld.shared.u32 	%r1509, [%r117+16896];
	shr.u32 	%r1510, %r1509, %r400;
	and.b32  	%r1511, %r1510, %r75;
	shl.b32 	%r1512, %r1511, 3;
	add.s32 	%r1513, %r1457, %r1512;
	ld.shared.u64 	%rd149, [%r1513];
	add.s64 	%rd150, %rd149, %rd10;
	shl.b64 	%rd151, %rd150, 2;
	add.s64 	%rd152, %rd2, %rd151;
	st.global.u32 	[%rd152+16896], %r1509;
	bar.warp.sync 	-1;
	ld.shared.u32 	%r1514, [%r117+18432];
	shr.u32 	%r1515, %r1514, %r400;
	and.b32  	%r1516, %r1515, %r75;
	shl.b32 	%r1517, %r1516, 3;
	add.s32 	%r1518, %r1457, %r1517;
	ld.shared.u64 	%rd153, [%r1518];
	add.s64 	%rd154, %rd153, %rd10;
	shl.b64 	%rd155, %rd154, 2;
	add.s64 	%rd156, %rd2, %rd155;
	st.global.u32 	[%rd156+18432], %r1514;
	bar.warp.sync 	-1;
	ld.shared.u32 	%r1519, [%r117+19968];
	shr.u32 	%r1520, %r1519, %r400;
	and.b32  	%r1521, %r1520, %r75;
	shl.b32 	%r1522, %r1521, 3;
	add.s32 	%r1523, %r1457, %r1522;
	ld.shared.u64 	%rd157, [%r1523];
	add.s64 	%rd158, %rd157, %rd10;
	shl.b64 	%rd159, %rd158, 2;
	add.s64 	%rd160, %rd2, %rd159;
	st.global.u32 	[%rd160+19968], %r1519;
	bar.warp.sync 	-1;
	ld.shared.u32 	%r1524, [%r117+21504];
	shr.u32 	%r1525, %r1524, %r400;
	and.b32  	%r1526, %r1525, %r75;
	shl.b32 	%r1527, %r1526, 3;
	add.s32 	%r1528, %r1457, %r1527;
	ld.shared.u64 	%rd161, [%r1528];
	add.s64 	%rd162, %rd161, %rd10;
	shl.b64 	%rd163, %rd162, 2;
	add.s64 	%rd164, %rd2, %rd163;
	st.global.u32 	[%rd164+21504], %r1524;
	bar.warp.sync 	-1;
	ld.shared.u32 	%r1529, [%r117+23040];
	shr.u32 	%r1530, %r1529, %r400;
	and.b32  	%r1531, %r1530, %r75;
	shl.b32 	%r1532, %r1531, 3;
	add.s32 	%r1533, %r1457, %r1532;
	ld.shared.u64 	%rd165, [%r1533];
	add.s64 	%rd166, %rd165, %rd10;
	shl.b64 	%rd167, %rd166, 2;
	add.s64 	%rd168, %rd2, %rd167;
	st.global.u32 	[%rd168+23040], %r1529;
	bar.warp.sync 	-1;
	ld.shared.u32 	%r1534, [%r117+24576];
	shr.u32 	%r1535, %r1534, %r400;
	and.b32  	%r1536, %r1535, %r75;
	shl.b32 	%r1537, %r1536, 3;
	add.s32 	%r1538, %r1457, %r1537;
	ld.shared.u64 	%rd169, [%r1538];
	add.s64 	%rd170, %rd169, %rd10;
	shl.b64 	%rd171, %rd170, 2;
	add.s64 	%rd172, %rd2, %rd171;
	st.global.u32 	[%rd172+24576], %r1534;
	bar.warp.sync 	-1;
	bra.uni 	$L__BB13_260;
$L__BB13_225:
	mad.lo.s32 	%r312, %r4, -6528, %r399;
	setp.ge.s32 	%p152, %r1, %r312;
	@%p152 bra 	$L__BB13_227;
	ld.shared.u32 	%r1539, [%r117];
	shr.u32 	%r1540, %r1539, %r400;
	and.b32  	%r1541, %r1540, %r75;
	shl.b32 	%r1542, %r1541, 3;
	add.s32 	%r1544, %r1425, %r1542;
	ld.shared.u64 	%rd173, [%r1544+26112];
	add.s64 	%rd174, %rd173, %rd10;
	shl.b64 	%rd175, %rd174, 2;
	add.s64 	%rd176, %rd2, %rd175;
	st.global.u32 	[%rd176], %r1539;
$L__BB13_227:
	bar.warp.sync 	-1;
	add.s32 	%r1545, %r1, 384;
	setp.ge.s32 	%p153, %r1545, %r312;
	@%p153 bra 	$L__BB13_229;
	ld.shared.u32 	%r1546, [%r117+1536];
	shr.u32 	%r1547, %r1546, %r400;
	and.b32  	%r1548, %r1547, %r75;
	shl.b32 	%r1549, %r1548, 3;
	add.s32 	%r1551, %r1425, %r1549;
	ld.shared.u64 	%rd177, [%r1551+26112];
	add.s64 	%rd178, %rd177, %rd10;
	shl.b64 	%rd179, %rd178, 2;
	add.s64 	%rd180, %rd2, %rd179;
	st.global.u32 	[%rd180+1536], %r1546;
$L__BB13_229:
	bar.warp.sync 	-1;
	add.s32 	%r1552, %r1, 768;
	setp.ge.s32 	%p154, %r1552, %r312;
	@%p154 bra 	$L__BB13_231;
	ld.shared.u32 	%r1553, [%r117+3072];
	shr.u32 	%r1554, %r1553, %r400;
	and.b32  	%r1555, %r1554, %r75;
	shl.b32 	%r1556, %r1555, 3;
	add.s32 	%r1558, %r1425, %r1556;
	ld.shared.u64 	%rd181, [%r1558+26112];
	add.s64 	%rd182, %rd181, %rd10;
	shl.b64 	%rd183, %rd182, 2;
	add.s64 	%rd184, %rd2, %rd183;
	st.global.u32 	[%rd184+3072], %r1553;
$L__BB13_231:
	bar.warp.sync 	-1;
	add.s32 	%r1559, %r1, 1152;
	setp.ge.s32 	%p155, %r1559, %r312;
	@%p155 bra 	$L__BB13_233;
	ld.shared.u32 	%r1560, [%r117+4608];
	shr.u32 	%r1561, %r1560, %r400;
	and.b32  	%r1562, %r1561, %r75;
	shl.b32 	%r1563, %r1562, 3;
	add.s32 	%r1565, %r1425, %r1563;
	ld.shared.u64 	%rd185, [%r1565+26112];
	add.s64 	%rd186, %rd185, %rd10;
	shl.b64 	%rd187, %rd186, 2;
	add.s64 	%rd188, %rd2, %rd187;
	st.global.u32 	[%rd188+4608], %r1560;
$L__BB13_233:
	bar.warp.sync 	-1;
	add.s32 	%r1566, %r1, 1536;
	setp.ge.s32 	%p156, %r1566, %r312;
	@%p156 bra 	$L__BB13_235;
	ld.shared.u32 	%r1567, [%r117+6144];
	shr.u32 	%r1568, %r1567, %r400;
	and.b32  	%r1569, %r1568, %r75;
	shl.b32 	%r1570, %r1569, 3;
	add.s32 	%r1572, %r1425, %r1570;
	ld.shared.u64 	%rd189, [%r1572+26112];
	add.s64 	%rd190, %rd189, %rd10;
	shl.b64 	%rd191, %rd190, 2;
	add.s64 	%rd192, %rd2, %rd191;
	st.global.u32 	[%rd192+6144], %r1567;
$L__BB13_235:
	bar.warp.sync 	-1;
	add.s32 	%r1573, %r1, 1920;
	setp.ge.s32 	%p157, %r1573, %r312;
	@%p157 bra 	$L__BB13_237;
	ld.shared.u32 	%r1574, [%r117+7680];
	shr.u32 	%r1575, %r1574, %r400;
	and.b32  	%r1576, %r1575, %r75;
	shl.b32 	%r1577, %r1576, 3;
	add.s32 	%r1579, %r1425, %r1577;
	ld.shared.u64 	%rd193, [%r1579+26112];
	add.s64 	%rd194, %rd193, %rd10;
	shl.b64 	%rd195, %rd194, 2;
	add.s64 	%rd196, %rd2, %rd195;
	st.global.u32 	[%rd196+7680], %r1574;
$L__BB13_237:
	bar.warp.sync 	-1;
	add.s32 	%r1580, %r1, 2304;
	setp.ge.s32 	%p158, %r1580, %r312;
	@%p158 bra 	$L__BB13_239;
	ld.shared.u32 	%r1581, [%r117+9216];
	shr.u32 	%r1582, %r1581, %r400;
	and.b32  	%r1583, %r1582, %r75;
	shl.b32 	%r1584, %r1583, 3;
	add.s32 	%r1586, %r1425, %r1584;
	ld.shared.u64 	%rd197, [%r1586+26112];
	add.s64 	%rd198, %rd197, %rd10;
	shl.b64 	%rd199, %rd198, 2;
	add.s64 	%rd200, %rd2, %rd199;
	st.global.u32 	[%rd200+9216], %r1581;
$L__BB13_239:
	bar.warp.sync 	-1;
	add.s32 	%r1587, %r1, 2688;
	setp.ge.s32 	%p159, %r1587, %r312;
	@%p159 bra 	$L__BB13_241;
	ld.shared.u32 	%r1588, [%r117+10752];
	shr.u32 	%r1589, %r1588, %r400;
	and.b32  	%r1590, %r1589, %r75;
	shl.b32 	%r1591, %r1590, 3;
	add.s32 	%r1593, %r1425, %r1591;
	ld.shared.u64 	%rd201, [%r1593+26112];
	add.s64 	%rd202, %rd201, %rd10;
	shl.b64 	%rd203, %rd202, 2;
	add.s64 	%rd204, %rd2, %rd203;
	st.global.u32 	[%rd204+10752], %r1588;
$L__BB13_241:
	bar.warp.sync 	-1;
	or.b32  	%r1594, %r1, 3072;
	setp.ge.s32 	%p160, %r1594, %r312;
	@%p160 bra 	$L__BB13_243;
	ld.shared.u32 	%r1595, [%r117+12288];
	shr.u32 	%r1596, %r1595, %r400;
	and.b32  	%r1597, %r1596, %r75;
	shl.b32 	%r1598, %r1597, 3;
	add.s32 	%r1600, %r1425, %r1598;
	ld.shared.u64 	%rd205, [%r1600+26112];
	add.s64 	%rd206, %rd205, %rd10;
	shl.b64 	%rd207, %rd206, 2;
	add.s64 	%rd208, %rd2, %rd207;
	st.global.u32 	[%rd208+12288], %r1595;
$L__BB13_243:
	bar.warp.sync 	-1;
	add.s32 	%r1601, %r1, 3456;
	setp.ge.s32 	%p161, %r1601, %r312;
	@%p161 bra 	$L__BB13_245;
	ld.shared.u32 	%r1602, [%r117+13824];
	shr.u32 	%r1603, %r1602, %r400;
	and.b32  	%r1604, %r1603, %r75;
	shl.b32 	%r1605, %r1604, 3;
	add.s32 	%r1607, %r1425, %r1605;
	ld.shared.u64 	%rd209, [%r1607+26112];
	add.s64 	%rd210, %rd209, %rd10;
	shl.b64 	%rd211, %rd210, 2;
	add.s64 	%rd212, %rd2, %rd211;
	st.global.u32 	[%rd212+13824], %r1602;
$L__BB13_245:
	bar.warp.sync 	-1;
	add.s32 	%r1608, %r1, 3840;
	setp.ge.s32 	%p162, %r1608, %r312;
	@%p162 bra 	$L__BB13_247;
	ld.shared.u32 	%r1609, [%r117+15360];
	shr.u32 	%r1610, %r1609, %r400;
	and.b32  	%r1611, %r1610, %r75;
	shl.b32 	%r1612, %r1611, 3;
	add.s32 	%r1614, %r1425, %r1612;
	ld.shared.u64 	%rd213, [%r1614+26112];
	add.s64 	%rd214, %rd213, %rd10;
	shl.b64 	%rd215, %rd214, 2;
	add.s64 	%rd216, %rd2, %rd215;
	st.global.u32 	[%rd216+15360], %r1609;
$L__BB13_247:
	bar.warp.sync 	-1;
	add.s32 	%r1615, %r1, 4224;
	setp.ge.s32 	%p163, %r1615, %r312;
	@%p163 bra 	$L__BB13_249;
	ld.shared.u32 	%r1616, [%r117+16896];
	shr.u32 	%r1617, %r1616, %r400;
	and.b32  	%r1618, %r1617, %r75;
	shl.b32 	%r1619, %r1618, 3;
	add.s32 	%r1621, %r1425, %r1619;
	ld.shared.u64 	%rd217, [%r1621+26112];
	add.s64 	%rd218, %rd217, %rd10;
	shl.b64 	%rd219, %rd218, 2;
	add.s64 	%rd220, %rd2, %rd219;
	st.global.u32 	[%rd220+16896], %r1616;
$L__BB13_249:
	bar.warp.sync 	-1;
	add.s32 	%r1622, %r1, 4608;
	setp.ge.s32 	%p164, %r1622, %r312;
	@%p164 bra 	$L__BB13_251;
	ld.shared.u32 	%r1623, [%r117+18432];
	shr.u32 	%r1624, %r1623, %r400;
	and.b32  	%r1625, %r1624, %r75;
	shl.b32 	%r1626, %r1625, 3;
	add.s32 	%r1628, %r1425, %r1626;
	ld.shared.u64 	%rd221, [%r1628+26112];
	add.s64 	%rd222, %rd221, %rd10;
	shl.b64 	%rd223, %rd222, 2;
	add.s64 	%rd224, %rd2, %rd223;
	st.global.u32 	[%rd224+18432], %r1623;
$L__BB13_251:
	bar.warp.sync 	-1;
	add.s32 	%r1629, %r1, 4992;
	setp.ge.s32 	%p165, %r1629, %r312;
	@%p165 bra 	$L__BB13_253;
	ld.shared.u32 	%r1630, [%r117+19968];
	shr.u32 	%r1631, %r1630, %r400;
	and.b32  	%r1632, %r1631, %r75;
	shl.b32 	%r1633, %r1632, 3;
	add.s32 	%r1635, %r1425, %r1633;
	ld.shared.u64 	%rd225, [%r1635+26112];
	add.s64 	%rd226, %rd225, %rd10;
	shl.b64 	%rd227, %rd226, 2;
	add.s64 	%rd228, %rd2, %rd227;
	st.global.u32 	[%rd228+19968], %r1630;
$L__BB13_253:
	bar.warp.sync 	-1;
	add.s32 	%r1636, %r1, 5376;
	setp.ge.s32 	%p166, %r1636, %r312;
	@%p166 bra 	$L__BB13_255;
	ld.shared.u32 	%r1637, [%r117+21504];
	shr.u32 	%r1638, %r1637, %r400;
	and.b32  	%r1639, %r1638, %r75;
	shl.b32 	%r1640, %r1639, 3;
	add.s32 	%r1642, %r1425, %r1640;
	ld.shared.u64 	%rd229, [%r1642+26112];
	add.s64 	%rd230, %rd229, %rd10;
	shl.b64 	%rd231, %rd230, 2;
	add.s64 	%rd232, %rd2, %rd231;
	st.global.u32 	[%rd232+21504], %r1637;
$L__BB13_255:
	bar.warp.sync 	-1;
	add.s32 	%r1643, %r1, 5760;
	setp.ge.s32 	%p167, %r1643, %r312;
	@%p167 bra 	$L__BB13_257;
	ld.shared.u32 	%r1644, [%r117+23040];
	shr.u32 	%r1645, %r1644, %r400;
	and.b32  	%r1646, %r1645, %r75;
	shl.b32 	%r1647, %r1646, 3;
	add.s32 	%r1649, %r1425, %r1647;
	ld.shared.u64 	%rd233, [%r1649+26112];
	add.s64 	%rd234, %rd233, %rd10;
	shl.b64 	%rd235, %rd234, 2;
	add.s64 	%rd236, %rd2, %rd235;
	st.global.u32 	[%rd236+23040], %r1644;
$L__BB13_257:
	bar.warp.sync 	-1;
	or.b32  	%r1650, %r1, 6144;
	setp.ge.s32 	%p168, %r1650, %r312;
	@%p168 bra 	$L__BB13_259;
	ld.shared.u32 	%r1651, [%r117+24576];
	shr.u32 	%r1652, %r1651, %r400;
	and.b32  	%r1653, %r1652, %r75;
	shl.b32 	%r1654, %r1653, 3;
	add.s32 	%r1656, %r1425, %r1654;
	ld.shared.u64 	%rd237, [%r1656+26112];
	add.s64 	%rd238, %rd237, %rd10;
	shl.b64 	%rd239, %rd238, 2;
	add.s64 	%rd240, %rd2, %rd239;
	st.global.u32 	[%rd240+24576], %r1651;
$L__BB13_259:
	bar.warp.sync 	-1;
$L__BB13_260:
	setp.gt.s32 	%p169, %r5, %r399;
	ld.shared.u32 	%r1657, [%r117];
	shr.u32 	%r1658, %r1657, %r400;
	and.b32  	%r313, %r1658, %r75;
	ld.shared.u32 	%r1659, [%r117+1536];
	shr.u32 	%r1660, %r1659, %r400;
	and.b32  	%r314, %r1660, %r75;
	ld.shared.u32 	%r1661, [%r117+3072];
	shr.u32 	%r1662, %r1661, %r400;
	and.b32  	%r315, %r1662, %r75;
	ld.shared.u32 	%r1663, [%r117+4608];
	shr.u32 	%r1664, %r1663, %r400;
	and.b32  	%r316, %r1664, %r75;
	ld.shared.u32 	%r1665, [%r117+6144];
	shr.u32 	%r1666, %r1665, %r400;
	and.b32  	%r317, %r1666, %r75;
	ld.shared.u32 	%r1667, [%r117+7680];
	shr.u32 	%r1668, %r1667, %r400;
	and.b32  	%r318, %r1668, %r75;
	ld.shared.u32 	%r1669, [%r117+9216];
	shr.u32 	%r1670, %r1669, %r400;
	and.b32  	%r319, %r1670, %r75;
	ld.shared.u32 	%r1671, [%r117+10752];
	shr.u32 	%r1672, %r1671, %r400;
	and.b32  	%r320, %r1672, %r75;
	ld.shared.u32 	%r1673, [%r117+12288];
	shr.u32 	%r1674, %r1673, %r400;
	and.b32  	%r321, %r1674, %r75;
	ld.shared.u32 	%r1675, [%r117+13824];
	shr.u32 	%r1676, %r1675, %r400;
	and.b32  	%r322, %r1676, %r75;
	ld.shared.u32 	%r1677, [%r117+15360];
	shr.u32 	%r1678, %r1677, %r400;
	and.b32  	%r323, %r1678, %r75;
	ld.shared.u32 	%r1679, [%r117+16896];
	shr.u32 	%r1680, %r1679, %r400;
	and.b32  	%r324, %r1680, %r75;
	ld.shared.u32 	%r1681, [%r117+18432];
	shr.u32 	%r1682, %r1681, %r400;
	and.b32  	%r325, %r1682, %r75;
	ld.shared.u32 	%r1683, [%r117+19968];
	shr.u32 	%r1684, %r1683, %r400;
	and.b32  	%r326, %r1684, %r75;
	ld.shared.u32 	%r1685, [%r117+21504];
	shr.u32 	%r1686, %r1685, %r400;
	and.b32  	%r327, %r1686, %r75;
	ld.shared.u32 	%r1687, [%r117+23040];
	shr.u32 	%r1688, %r1687, %r400;
	and.b32  	%r328, %r1688, %r75;
	ld.shared.u32 	%r1689, [%r117+24576];
	shr.u32 	%r1690, %r1689, %r400;
	and.b32  	%r329, %r1690, %r75;
	@%p169 bra 	$L__BB13_262;
	ld.global.u32 	%r1995, [%rd9];
	ld.global.u32 	%r1996, [%rd9+128];
	ld.global.u32 	%r1997, [%rd9+256];
	ld.global.u32 	%r1998, [%rd9+384];
	ld.global.u32 	%r1999, [%rd9+512];
	ld.global.u32 	%r2000, [%rd9+640];
	ld.global.u32 	%r2001, [%rd9+768];
	ld.global.u32 	%r2002, [%rd9+896];
	ld.global.u32 	%r2003, [%rd9+1024];
	ld.global.u32 	%r2004, [%rd9+1152];
	ld.global.u32 	%r2005, [%rd9+1280];
	ld.global.u32 	%r2006, [%rd9+1408];
	ld.global.u32 	%r2007, [%rd9+1536];
	ld.global.u32 	%r2008, [%rd9+1664];
	ld.global.u32 	%r2009, [%rd9+1792];
	ld.global.u32 	%r2010, [%rd9+1920];
	ld.global.u32 	%r2011, [%rd9+2048];
	bra.uni 	$L__BB13_296;
$L__BB13_262:
	cvt.u32.u64 	%r1692, %rd8;
	mul.lo.s32 	%r1693, %r4, 6528;
	sub.s32 	%r347, %r399, %r1693;
	setp.ge.s32 	%p170, %r1692, %r347;
	@%p170 bra 	$L__BB13_264;
	ld.global.u32 	%r1995, [%rd9];
$L__BB13_264:
	add.s32 	%r1696, %r1692, 32;
	setp.ge.s32 	%p171, %r1696, %r347;
	@%p171 bra 	$L__BB13_266;
	ld.global.u32 	%r1996, [%rd9+128];
$L__BB13_266:
	add.s32 	%r1699, %r1692, 64;
	setp.ge.s32 	%p172, %r1699, %r347;
	@%p172 bra 	$L__BB13_268;
	ld.global.u32 	%r1997, [%rd9+256];
$L__BB13_268:
	add.s32 	%r1702, %r1692, 96;
	setp.ge.s32 	%p173, %r1702, %r347;
	@%p173 bra 	$L__BB13_270;
	ld.global.u32 	%r1998, [%rd9+384];
$L__BB13_270:
	add.s32 	%r1705, %r1692, 128;
	setp.ge.s32 	%p174, %r1705, %r347;
	@%p174 bra 	$L__BB13_272;
	ld.global.u32 	%r1999, [%rd9+512];
$L__BB13_272:
	add.s32 	%r1708, %r1692, 160;
	setp.ge.s32 	%p175, %r1708, %r347;
	@%p175 bra 	$L__BB13_274;
	ld.global.u32 	%r2000, [%rd9+640];
$L__BB13_274:
	add.s32 	%r1711, %r1692, 192;
	setp.ge.s32 	%p176, %r1711, %r347;
	@%p176 bra 	$L__BB13_276;
	ld.global.u32 	%r2001, [%rd9+768];
$L__BB13_276:
	cvt.u32.u64 	%r1713, %rd8;
	add.s32 	%r1714, %r1713, 224;
	setp.ge.s32 	%p177, %r1714, %r347;
	@%p177 bra 	$L__BB13_278;
	ld.global.u32 	%r2002, [%rd9+896];
$L__BB13_278:
	cvt.u32.u64 	%r1716, %rd8;
	add.s32 	%r1717, %r1716, 256;
	setp.ge.s32 	%p178, %r1717, %r347;
	@%p178 bra 	$L__BB13_280;
	ld.global.u32 	%r2003, [%rd9+1024];
$L__BB13_280:
	cvt.u32.u64 	%r1719, %rd8;
	add.s32 	%r1720, %r1719, 288;
	setp.ge.s32 	%p179, %r1720, %r347;
	@%p179 bra 	$L__BB13_282;
	ld.global.u32 	%r2004, [%rd9+1152];
$L__BB13_282:
	cvt.u32.u64 	%r1722, %rd8;
	add.s32 	%r1723, %r1722, 320;
	setp.ge.s32 	%p180, %r1723, %r347;
	@%p180 bra 	$L__BB13_284;
	ld.global.u32 	%r2005, [%rd9+1280];
$L__BB13_284:
	cvt.u32.u64 	%r1725, %rd8;
	add.s32 	%r1726, %r1725, 352;
	setp.ge.s32 	%p181, %r1726, %r347;
	@%p181 bra 	$L__BB13_286;
	ld.global.u32 	%r2006, [%rd9+1408];
$L__BB13_286:
	cvt.u32.u64 	%r1728, %rd8;
	add.s32 	%r1729, %r1728, 384;
	setp.ge.s32 	%p182, %r1729, %r347;
	@%p182 bra 	$L__BB13_288;
	ld.global.u32 	%r2007, [%rd9+1536];
$L__BB13_288:
	cvt.u32.u64 	%r1731, %rd8;
	add.s32 	%r1732, %r1731, 416;
	setp.ge.s32 	%p183, %r1732, %r347;
	@%p183 bra 	$L__BB13_290;
	ld.global.u32 	%r2008, [%rd9+1664];
$L__BB13_290:
	cvt.u32.u64 	%r1734, %rd8;
	add.s32 	%r1735, %r1734, 448;
	setp.ge.s32 	%p184, %r1735, %r347;
	@%p184 bra 	$L__BB13_292;
	ld.global.u32 	%r2009, [%rd9+1792];
$L__BB13_292:
	cvt.u32.u64 	%r1737, %rd8;
	add.s32 	%r1738, %r1737, 480;
	setp.ge.s32 	%p185, %r1738, %r347;
	@%p185 bra 	$L__BB13_294;
	ld.global.u32 	%r2010, [%rd9+1920];
$L__BB13_294:
	cvt.u32.u64 	%r1740, %rd8;
	add.s32 	%r1741, %r1740, 512;
	setp.ge.s32 	%p186, %r1741, %r347;
	@%p186 bra 	$L__BB13_296;
	ld.global.u32 	%r2011, [%rd9+2048];
$L__BB13_296:
	bar.sync 	0;
	st.shared.u32 	[%r286+-4], %r1995;
	st.shared.u32 	[%r287+-4], %r1996;
	st.shared.u32 	[%r288+-4], %r1997;
	st.shared.u32 	[%r289+-4], %r1998;
	st.shared.u32 	[%r290+-4], %r1999;
	st.shared.u32 	[%r291+-4], %r2000;
	st.shared.u32 	[%r292+-4], %r2001;
	st.shared.u32 	[%r293+-4], %r2002;
	st.shared.u32 	[%r294+-4], %r2003;
	st.shared.u32 	[%r295+-4], %r2004;
	st.shared.u32 	[%r296+-4], %r2005;
	st.shared.u32 	[%r297+-4], %r2006;
	st.shared.u32 	[%r298+-4], %r2007;
	st.shared.u32 	[%r299+-4], %r2008;
	st.shared.u32 	[%r300+-4], %r2009;
	st.shared.u32 	[%r301+-4], %r2010;
	st.shared.u32 	[%r302+-4], %r2011;
	bar.sync 	0;
	@%p169 bra 	$L__BB13_298;
	ld.shared.u32 	%r1742, [%r117];
	shl.b32 	%r1743, %r313, 3;
	mov.u32 	%r1744, _ZZN3cub18CUB_300001_SM_10006detail10radix_sort29DeviceRadixSortOnesweepKernelINS1_5radix10policy_hubIjjyE10Policy1000ELNS0_9SortOrderE0EjjyiiNS1_21identity_decomposer_tEEEvPT5_SB_PT3_PKSC_PT1_PKSG_PT2_PKSK_T4_iiT6_E1s;
	add.s32 	%r1745, %r1744, 26112;
	add.s32 	%r1746, %r1745, %r1743;
	ld.shared.u64 	%rd241, [%r1746];
	add.s64 	%rd242, %rd241, %rd10;
	shl.b64 	%rd243, %rd242, 2;
	add.s64 	%rd244, %rd1, %rd243;
	st.global.u32 	[%rd244], %r1742;
	bar.warp.sync 	-1;
	ld.shared.u32 	%r1747, [%r117+1536];
	shl.b32 	%r1748, %r314, 3;
	add.s32 	%r1749, %r1745, %r1748;
	ld.shared.u64 	%rd245, [%r1749];
	add.s64 	%rd246, %rd245, %rd10;
	shl.b64 	%rd247, %rd246, 2;
	add.s64 	%rd248, %rd1, %rd247;
	st.global.u32 	[%rd248+1536], %r1747;
	bar.warp.sync 	-1;
	ld.shared.u32 	%r1750, [%r117+3072];
	shl.b32 	%r1751, %r315, 3;
	add.s32 	%r1752, %r1745, %r1751;
	ld.shared.u64 	%rd249, [%r1752];
	add.s64 	%rd250, %rd249, %rd10;
	shl.b64 	%rd251, %rd250, 2;
	add.s64 	%rd252, %rd1, %rd251;
	st.global.u32 	[%rd252+3072], %r1750;
	bar.warp.sync 	-1;
	ld.shared.u32 	%r1753, [%r117+4608];
	shl.b32 	%r1754, %r316, 3;
	add.s32 	%r1755, %r1745, %r1754;
	ld.shared.u64 	%rd253, [%r1755];
	add.s64 	%rd254, %rd253, %rd10;
	shl.b64 	%rd255, %rd254, 2;
	add.s64 	%rd256, %rd1, %rd255;
	st.global.u32 	[%rd256+4608], %r1753;
	bar.warp.sync 	-1;
	ld.shared.u32 	%r1756, [%r117+6144];
	shl.b32 	%r1757, %r317, 3;
	add.s32 	%r1758, %r1745, %r1757;
	ld.shared.u64 	%rd257, [%r1758];
	add.s64 	%rd258, %rd257, %rd10;
	shl.b64 	%rd259, %rd258, 2;
	add.s64 	%rd260, %rd1, %rd259;
	st.global.u32 	[%rd260+6144], %r1756;
	bar.warp.sync 	-1;
	ld.shared.u32 	%r1759, [%r117+7680];
	shl.b32 	%r1760, %r318, 3;
	add.s32 	%r1761, %r1745, %r1760;
	ld.shared.u64 	%rd261, [%r1761];
	add.s64 	%rd262, %rd261, %rd10;
	shl.b64 	%rd263, %rd262, 2;
	add.s64 	%rd264, %rd1, %rd263;
	st.global.u32 	[%rd264+7680], %r1759;
	bar.warp.sync 	-1;
	ld.shared.u32 	%r1762, [%r117+9216];
	shl.b32 	%r1763, %r319, 3;
	add.s32 	%r1764, %r1745, %r1763;
	ld.shared.u64 	%rd265, [%r1764];
	add.s64 	%rd266, %rd265, %rd10;
	shl.b64 	%rd267, %rd266, 2;
	add.s64 	%rd268, %rd1, %rd267;
	st.global.u32 	[%rd268+9216], %r1762;
	bar.warp.sync 	-1;
	ld.shared.u32 	%r1765, [%r117+10752];
	shl.b32 	%r1766, %r320, 3;
	add.s32 	%r1767, %r1745, %r1766;
	ld.shared.u64 	%rd269, [%r1767];
	add.s64 	%rd270, %rd269, %rd10;
	shl.b64 	%rd271, %rd270, 2;
	add.s64 	%rd272, %rd1, %rd271;
	st.global.u32 	[%rd272+10752], %r1765;
	bar.warp.sync 	-1;
	ld.shared.u32 	%r1768, [%r117+12288];
	shl.b32 	%r1769, %r321, 3;
	add.s32 	%r1770, %r1745, %r1769;
	ld.shared.u64 	%rd273, [%r1770];
	add.s64 	%rd274, %rd273, %rd10;
	shl.b64 	%rd275, %rd274, 2;
	add.s64 	%rd276, %rd1, %rd275;
	st.global.u32 	[%rd276+12288], %r1768;
	bar.warp.sync 	-1;
	ld.shared.u32 	%r1771, [%r117+13824];
	shl.b32 	%r1772, %r322, 3;
	add.s32 	%r1773, %r1745, %r1772;
	ld.shared.u64 	%rd277, [%r1773];
	add.s64 	%rd278, %rd277, %rd10;
	shl.b64 	%rd279, %rd278, 2;
	add.s64 	%rd280, %rd1, %rd279;
	st.global.u32 	[%rd280+13824], %r1771;
	bar.warp.sync 	-1;
	ld.shared.u32 	%r1774, [%r117+15360];
	shl.b32 	%r1775, %r323, 3;
	add.s32 	%r1776, %r1745, %r1775;
	ld.shared.u64 	%rd281, [%r1776];
	add.s64 	%rd282, %rd281, %rd10;
	shl.b64 	%rd283, %rd282, 2;
	add.s64 	%rd284, %rd1, %rd283;
	st.global.u32 	[%rd284+15360], %r1774;
	bar.warp.sync 	-1;
	ld.shared.u32 	%r1777, [%r117+16896];
	shl.b32 	%r1778, %r324, 3;
	add.s32 	%r1779, %r1745, %r1778;
	ld.shared.u64 	%rd285, [%r1779];
	add.s64 	%rd286, %rd285, %rd10;
	shl.b64 	%rd287, %rd286, 2;
	add.s64 	%rd288, %rd1, %rd287;
	st.global.u32 	[%rd288+16896], %r1777;
	bar.warp.sync 	-1;
	ld.shared.u32 	%r1780, [%r117+18432];
	shl.b32 	%r1781, %r325, 3;
	add.s32 	%r1782, %r1745, %r1781;
	ld.shared.u64 	%rd289, [%r1782];
	add.s64 	%rd290, %rd289, %rd10;
	shl.b64 	%rd291, %rd290, 2;
	add.s64 	%rd292, %rd1, %rd291;
	st.global.u32 	[%rd292+18432], %r1780;
	bar.warp.sync 	-1;
	ld.shared.u32 	%r1783, [%r117+19968];
	shl.b32 	%r1784, %r326, 3;
	add.s32 	%r1785, %r1745, %r1784;
	ld.shared.u64 	%rd293, [%r1785];
	add.s64 	%rd294, %rd293, %rd10;
	shl.b64 	%rd295, %rd294, 2;
	add.s64 	%rd296, %rd1, %rd295;
	st.global.u32 	[%rd296+19968], %r1783;
	bar.warp.sync 	-1;
	ld.shared.u32 	%r1786, [%r117+21504];
	shl.b32 	%r1787, %r327, 3;
	add.s32 	%r1788, %r1745, %r1787;
	ld.shared.u64 	%rd297, [%r1788];
	add.s64 	%rd298, %rd297, %rd10;
	shl.b64 	%rd299, %rd298, 2;
	add.s64 	%rd300, %rd1, %rd299;
	st.global.u32 	[%rd300+21504], %r1786;
	bar.warp.sync 	-1;
	ld.shared.u32 	%r1789, [%r117+23040];
	shl.b32 	%r1790, %r328, 3;
	add.s32 	%r1791, %r1745, %r1790;
	ld.shared.u64 	%rd301, [%r1791];
	add.s64 	%rd302, %rd301, %rd10;
	shl.b64 	%rd303, %rd302, 2;
	add.s64 	%rd304, %rd1, %rd303;
	st.global.u32 	[%rd304+23040], %r1789;
	bar.warp.sync 	-1;
	ld.shared.u32 	%r1792, [%r117+24576];
	shl.b32 	%r1793, %r329, 3;
	add.s32 	%r1794, %r1745, %r1793;
	ld.shared.u64 	%rd305, [%r1794];
	add.s64 	%rd306, %rd305, %rd10;
	shl.b64 	%rd307, %rd306, 2;
	add.s64 	%rd308, %rd1, %rd307;
	st.global.u32 	[%rd308+24576], %r1792;
	bar.warp.sync 	-1;
	bra.uni 	$L__BB13_333;
$L__BB13_298:
	mad.lo.s32 	%r398, %r4, -6528, %r399;
	shl.b32 	%r1795, %r313, 3;
	mov.u32 	%r1796, _ZZN3cub18CUB_300001_SM_10006detail10radix_sort29DeviceRadixSortOnesweepKernelINS1_5radix10policy_hubIjjyE10Policy1000ELNS0_9SortOrderE0EjjyiiNS1_21identity_decomposer_tEEEvPT5_SB_PT3_PKSC_PT1_PKSG_PT2_PKSK_T4_iiT6_E1s;
	add.s32 	%r1797, %r1796, %r1795;
	ld.shared.u64 	%rd24, [%r1797+26112];
	setp.ge.s32 	%p188, %r1, %r398;
	@%p188 bra 	$L__BB13_300;
	ld.shared.u32 	%r1798, [%r117];
	add.s64 	%rd309, %rd24, %rd10;
	shl.b64 	%rd310, %rd309, 2;
	add.s64 	%rd311, %rd1, %rd310;
	st.global.u32 	[%rd311], %r1798;
$L__BB13_300:
	bar.warp.sync 	-1;
	shl.b32 	%r1799, %r314, 3;
	add.s32 	%r1801, %r1796, %r1799;
	ld.shared.u64 	%rd25, [%r1801+26112];
	add.s32 	%r1802, %r1, 384;
	setp.ge.s32 	%p189, %r1802, %r398;
	@%p189 bra 	$L__BB13_302;
	ld.shared.u32 	%r1803, [%r117+1536];
	add.s64 	%rd312, %rd25, %rd10;
	shl.b64 	%rd313, %rd312, 2;
	add.s64 	%rd314, %rd1, %rd313;
	st.global.u32 	[%rd314+1536], %r1803;
$L__BB13_302:
	bar.warp.sync 	-1;
	shl.b32 	%r1804, %r315, 3;
	add.s32 	%r1806, %r1796, %r1804;
	ld.shared.u64 	%rd26, [%r1806+26112];
	add.s32 	%r1807, %r1, 768;
	setp.ge.s32 	%p190, %r1807, %r398;
	@%p190 bra 	$L__BB13_304;
	ld.shared.u32 	%r1808, [%r117+3072];
	add.s64 	%rd315, %rd26, %rd10;
	shl.b64 	%rd316, %rd315, 2;
	add.s64 	%rd317, %rd1, %rd316;
	st.global.u32 	[%rd317+3072], %r1808;
$L__BB13_304:
	bar.warp.sync 	-1;
	shl.b32 	%r1809, %r316, 3;
	add.s32 	%r1811, %r1796, %r1809;
	ld.shared.u64 	%rd27, [%r1811+26112];
	add.s32 	%r1812, %r1, 1152;
	setp.ge.s32 	%p191, %r1812, %r398;
	@%p191 bra 	$L__BB13_306;
	ld.shared.u32 	%r1813, [%r117+4608];
	add.s64 	%rd318, %rd27, %rd10;
	shl.b64 	%rd319, %rd318, 2;
	add.s64 	%rd320, %rd1, %rd319;
	st.global.u32 	[%rd320+4608], %r1813;
$L__BB13_306:
	bar.warp.sync 	-1;
	shl.b32 	%r1814, %r317, 3;
	add.s32 	%r1816, %r1796, %r1814;
	ld.shared.u64 	%rd28, [%r1816+26112];
	add.s32 	%r1817, %r1, 1536;
	setp.ge.s32 	%p192, %r1817, %r398;
	@%p192 bra 	$L__BB13_308;
	ld.shared.u32 	%r1818, [%r117+6144];
	add.s64 	%rd321, %rd28, %rd10;
	shl.b64 	%rd322, %rd321, 2;
	add.s64 	%rd323, %rd1, %rd322;
	st.global.u32 	[%rd323+6144], %r1818;
$L__BB13_308:
	bar.warp.sync 	-1;
	shl.b32 	%r1819, %r318, 3;
	add.s32 	%r1821, %r1796, %r1819;
	ld.shared.u64 	%rd29, [%r1821+26112];
	add.s32 	%r1822, %r1, 1920;
	setp.ge.s32 	%p193, %r1822, %r398;
	@%p193 bra 	$L__BB13_310;
	ld.shared.u32 	%r1823, [%r117+7680];
	add.s64 	%rd324, %rd29, %rd10;
	shl.b64 	%rd325, %rd324, 2;
	add.s64 	%rd326, %rd1, %rd325;
	st.global.u32 	[%rd326+7680], %r1823;
$L__BB13_310:
	bar.warp.sync 	-1;
	shl.b32 	%r1824, %r319, 3;
	add.s32 	%r1826, %r1796, %r1824;
	ld.shared.u64 	%rd30, [%r1826+26112];
	add.s32 	%r1827, %r1, 2304;
	setp.ge.s32 	%p194, %r1827, %r398;
	@%p194 bra 	$L__BB13_312;
	ld.shared.u32 	%r1828, [%r117+9216];
	add.s64 	%rd327, %rd30, %rd10;
	shl.b64 	%rd328, %rd327, 2;
	add.s64 	%rd329, %rd1, %rd328;
	st.global.u32 	[%rd329+9216], %r1828;
$L__BB13_312:
	bar.warp.sync 	-1;
	shl.b32 	%r1829, %r320, 3;
	add.s32 	%r1831, %r1796, %r1829;
	ld.shared.u64 	%rd31, [%r1831+26112];
	add.s32 	%r1832, %r1, 2688;
	setp.ge.s32 	%p195, %r1832, %r398;
	@%p195 bra 	$L__BB13_314;
	ld.shared.u32 	%r1833, [%r117+10752];
	add.s64 	%rd330, %rd31, %rd10;
	shl.b64 	%rd331, %rd330, 2;
	add.s64 	%rd332, %rd1, %rd331;
	st.global.u32 	[%rd332+10752], %r1833;
$L__BB13_314:
	bar.warp.sync 	-1;
	shl.b32 	%r1834, %r321, 3;
	add.s32 	%r1836, %r1796, %r1834;
	ld.shared.u64 	%rd32, [%r1836+26112];
	or.b32  	%r1837, %r1, 3072;
	setp.ge.s32 	%p196, %r1837, %r398;
	@%p196 bra 	$L__BB13_316;
	ld.shared.u32 	%r1838, [%r117+12288];
	add.s64 	%rd333, %rd32, %rd10;
	shl.b64 	%rd334, %rd333, 2;
	add.s64 	%rd335, %rd1, %rd334;
	st.global.u32 	[%rd335+12288], %r1838;
$L__BB13_316:
	bar.warp.sync 	-1;
	shl.b32 	%r1839, %r322, 3;
	add.s32 	%r1841, %r1796, %r1839;
	ld.shared.u64 	%rd33, [%r1841+26112];
	add.s32 	%r1842, %r1, 3456;
	setp.ge.s32 	%p197, %r1842, %r398;
	@%p197 bra 	$L__BB13_318;
	ld.shared.u32 	%r1843, [%r117+13824];
	add.s64 	%rd336, %rd33, %rd10;
	shl.b64 	%rd337, %rd336, 2;
	add.s64 	%rd338, %rd1, %rd337;
	st.global.u32 	[%rd338+13824], %r1843;
$L__BB13_318:
	bar.warp.sync 	-1;
	shl.b32 	%r1844, %r323, 3;
	add.s32 	%r1846, %r1796, %r1844;
	ld.shared.u64 	%rd34, [%r1846+26112];
	add.s32 	%r1847, %r1, 3840;
	setp.ge.s32 	%p198, %r1847, %r398;
	@%p198 bra 	$L__BB13_320;
	ld.shared.u32 	%r1848, [%r117+15360];
	add.s64 	%rd339, %rd34, %rd10;
	shl.b64 	%rd340, %rd339, 2;
	add.s64 	%rd341, %rd1, %rd340;
	st.global.u32 	[%rd341+15360], %r1848;
$L__BB13_320:
	bar.warp.sync 	-1;
	shl.b32 	%r1849, %r324, 3;
	add.s32 	%r1851, %r1796, %r1849;
	ld.shared.u64 	%rd35, [%r1851+26112];
	add.s32 	%r1852, %r1, 4224;
	setp.ge.s32 	%p199, %r1852, %r398;
	@%p199 bra 	$L__BB13_322;
	ld.shared.u32 	%r1853, [%r117+16896];
	add.s64 	%rd342, %rd35, %rd10;
	shl.b64 	%rd343, %rd342, 2;
	add.s64 	%rd344, %rd1, %rd343;
	st.global.u32 	[%rd344+16896], %r1853;
$L__BB13_322:
	bar.warp.sync 	-1;
	shl.b32 	%r1854, %r325, 3;
	add.s32 	%r1856, %r1796, %r1854;
	ld.shared.u64 	%rd36, [%r1856+26112];
	add.s32 	%r1857, %r1, 4608;
	setp.ge.s32 	%p200, %r1857, %r398;
	@%p200 bra 	$L__BB13_324;
	ld.shared.u32 	%r1858, [%r117+18432];
	add.s64 	%rd345, %rd36, %rd10;
	shl.b64 	%rd346, %rd345, 2;
	add.s64 	%rd347, %rd1, %rd346;
	st.global.u32 	[%rd347+18432], %r1858;
$L__BB13_324:
	bar.warp.sync 	-1;
	shl.b32 	%r1859, %r326, 3;
	add.s32 	%r1861, %r1796, %r1859;
	ld.shared.u64 	%rd37, [%r1861+26112];
	add.s32 	%r1862, %r1, 4992;
	setp.ge.s32 	%p201, %r1862, %r398;
	@%p201 bra 	$L__BB13_326;
	ld.shared.u32 	%r1863, [%r117+19968];
	add.s64 	%rd348, %rd37, %rd10;
	shl.b64 	%rd349, %rd348, 2;
	add.s64 	%rd350, %rd1, %rd349;
	st.global.u32 	[%rd350+19968], %r1863;
$L__BB13_326:
	bar.warp.sync 	-1;
	shl.b32 	%r1864, %r327, 3;
	add.s32 	%r1866, %r1796, %r1864;
	ld.shared.u64 	%rd38, [%r1866+26112];
	add.s32 	%r1867, %r1, 5376;
	setp.ge.s32 	%p202, %r1867, %r398;
	@%p202 bra 	$L__BB13_328;
	ld.shared.u32 	%r1868, [%r117+21504];
	add.s64 	%rd351, %rd38, %rd10;
	shl.b64 	%rd352, %rd351, 2;
	add.s64 	%rd353, %rd1, %rd352;
	st.global.u32 	[%rd353+21504], %r1868;
$L__BB13_328:
	bar.warp.sync 	-1;
	shl.b32 	%r1869, %r328, 3;
	add.s32 	%r1871, %r1796, %r1869;
	ld.shared.u64 	%rd39, [%r1871+26112];
	add.s32 	%r1872, %r1, 5760;
	setp.ge.s32 	%p203, %r1872, %r398;
	@%p203 bra 	$L__BB13_330;
	ld.shared.u32 	%r1873, [%r117+23040];
	add.s64 	%rd354, %rd39, %rd10;
	shl.b64 	%rd355, %rd354, 2;
	add.s64 	%rd356, %rd1, %rd355;
	st.global.u32 	[%rd356+23040], %r1873;
$L__BB13_330:
	bar.warp.sync 	-1;
	shl.b32 	%r1874, %r329, 3;
	add.s32 	%r1876, %r1796, %r1874;
	ld.shared.u64 	%rd357, [%r1876+26112];
	add.s64 	%rd40, %rd357, %rd10;
	or.b32  	%r1877, %r1, 6144;
	setp.ge.s32 	%p204, %r1877, %r398;
	@%p204 bra 	$L__BB13_332;
	ld.shared.u32 	%r1878, [%r117+24576];
	shl.b64 	%rd358, %rd40, 2;
	add.s64 	%rd359, %rd1, %rd358;
	st.global.u32 	[%rd359+24576], %r1878;
$L__BB13_332:
	bar.warp.sync 	-1;
$L__BB13_333:
	ret;

}


// ===== COMPILED SASS (sm_100) =====

	.target	sm_100

	.elftype	@"ET_EXEC"


//--------------------- .note.nv.tkinfo           --------------------------
	.section	.note.nv.tkinfo,"",@"SHT_NOTE"
	.sectionflags	@"SHF_NOTE_NV_TKINFO"
	.tkinfo
        /*0018*/ 	.word	0x00000002
        /*0030*/ 	.string	""
        /*0030*/ 	.string	"ptxas"
        /*0030*/ 	.string	"Cuda compilation tools, release 13.0, V13.0.88"
        /*0030*/ 	.string	"Build cuda_13.0.r13.0/compiler.36424714_0"
        /*0030*/ 	.string	"-arch sm_100 -m 64 "



//--------------------- .note.nv.cuinfo           --------------------------
	.section	.note.nv.cuinfo,"",@"SHT_NOTE"
	.sectionflags	@"SHF_NOTE_NV_CUINFO"
        /*0018*/ 	.short	0x0002
        /*001a*/ 	.short	0x0064
        /*001c*/ 	.short	0x0082
	.zero		2


//--------------------- .nv.info                  --------------------------
	.section	.nv.info,"",@"SHT_CUDA_INFO"
	.align	4


	//----- nvinfo : EIATTR_REGCOUNT
	.align		4
        /*0000*/ 	.byte	0x04, 0x2f
        /*0002*/ 	.short	(.L_47 - .L_46)
	.align		4
.L_46:
        /*0004*/ 	.word	index@(_Z16InitialiseDeviceP6float4S0_PjS1_S1_S1_ii)
        /*0008*/ 	.word	0x00000020


	//----- nvinfo : EIATTR_FRAME_SIZE
	.align		4
.L_47:
        /*000c*/ 	.byte	0x04, 0x11
        /*000e*/ 	.short	(.L_49 - .L_48)
	.align		4
.L_48:
        /*0010*/ 	.word	index@($__internal_8_$__cuda_sm3x_div_rn_noftz_f32_slowpath)
        /*0014*/ 	.word	0x00000000


	//----- nvinfo : EIATTR_FRAME_SIZE
	.align		4
.L_49:
        /*0018*/ 	.byte	0x04, 0x11
        /*001a*/ 	.short	(.L_51 - .L_50)
	.align		4
.L_50:
        /*001c*/ 	.word	index@(_Z16InitialiseDeviceP6float4S0_PjS1_S1_S1_ii)
        /*0020*/ 	.word	0x00000000


	//----- nvinfo : EIATTR_REGCOUNT
	.align		4
.L_51:
        /*0024*/ 	.byte	0x04, 0x2f
        /*0026*/ 	.short	(.L_53 - .L_52)
	.align		4
.L_52:
        /*0028*/ 	.word	index@(_Z13InitCellStartPii)
        /*002c*/ 	.word	0x0000000c


	//----- nvinfo : EIATTR_FRAME_SIZE
	.align		4
.L_53:
        /*0030*/ 	.byte	0x04, 0x11
        /*0032*/ 	.short	(.L_55 - .L_54)
	.align		4
.L_54:
        /*0034*/ 	.word	index@(_Z13InitCellStartPii)
        /*0038*/ 	.word	0x00000000


	//----- nvinfo : EIATTR_REGCOUNT
	.align		4
.L_55:
        /*003c*/ 	.byte	0x04, 0x2f
        /*003e*/ 	.short	(.L_57 - .L_56)
	.align		4
.L_56:
        /*0040*/ 	.word	index@(_Z9ArrayCopyP6float4S0_S0_S0_PjPiS1_ii)
        /*0044*/ 	.word	0x00000020


	//----- nvinfo : EIATTR_FRAME_SIZE
	.align		4
.L_57:
        /*0048*/ 	.byte	0x04, 0x11
        /*004a*/ 	.short	(.L_59 - .L_58)
	.align		4
.L_58:
        /*004c*/ 	.word	index@(_Z9ArrayCopyP6float4S0_S0_S0_PjPiS1_ii)
        /*0050*/ 	.word	0x00000000


	//----- nvinfo : EIATTR_REGCOUNT
	.align		4
.L_59:
        /*0054*/ 	.byte	0x04, 0x2f
        /*0056*/ 	.short	(.L_61 - .L_60)
	.align		4
.L_60:
        /*0058*/ 	.word	index@(_Z16UpdateTrackIndexPjS_S_S_ii)
        /*005c*/ 	.word	0x00000018


	//----- nvinfo : EIATTR_FRAME_SIZE
	.align		4
.L_61:
        /*0060*/ 	.byte	0x04, 0x11
        /*0062*/ 	.short	(.L_63 - .L_62)
	.align		4
.L_62:
        /*0064*/ 	.word	index@(_Z16UpdateTrackIndexPjS_S_S_ii)
        /*0068*/ 	.word	0x00000000


	//----- nvinfo : EIATTR_REGCOUNT
	.align		4
.L_63:
        /*006c*/ 	.byte	0x04, 0x2f
        /*006e*/ 	.short	(.L_65 - .L_64)
	.align		4
.L_64:
        /*0070*/ 	.word	index@(_Z12ParticleMoveP6float4S0_S0_PjS1_ii)
        /*0074*/ 	.word	0x00000020


	//----- nvinfo : EIATTR_FRAME_SIZE
	.align		4
.L_65:
        /*0078*/ 	.byte	0x04, 0x11
        /*007a*/ 	.short	(.L_67 - .L_66)
	.align		4
.L_66:
        /*007c*/ 	.word	index@($__internal_7_$__cuda_sm3x_div_rn_noftz_f32_slowpath)
        /*0080*/ 	.word	0x00000000


	//----- nvinfo : EIATTR_FRAME_SIZE
	.align		4
.L_67:
        /*0084*/ 	.byte	0x04, 0x11
        /*0086*/ 	.short	(.L_69 - .L_68)
	.align		4
.L_68:
        /*0088*/ 	.word	index@(_Z12ParticleMoveP6float4S0_S0_PjS1_ii)
        /*008c*/ 	.word	0x00000000


	//----- nvinfo : EIATTR_REGCOUNT
	.align		4
.L_69:
        /*0090*/ 	.byte	0x04, 0x2f
        /*0092*/ 	.short	(.L_71 - .L_70)
	.align		4
.L_70:
        /*0094*/ 	.word	index@(_Z15CountNeighboursP6float4PjPiS2_S1_ii)
        /*0098*/ 	.word	0x0000001d


	//----- nvinfo : EIATTR_FRAME_SIZE
	.align		4
.L_71:
        /*009c*/ 	.byte	0x04, 0x11
        /*009e*/ 	.short	(.L_73 - .L_72)
	.align		4
.L_72:
        /*00a0*/ 	.word	index@($__internal_6_$__cuda_sm3x_div_rn_noftz_f32_slowpath)
        /*00a4*/ 	.word	0x00000000


	//----- nvinfo : EIATTR_FRAME_SIZE
	.align		4
.L_73:
        /*00a8*/ 	.byte	0x04, 0x11
        /*00aa*/ 	.short	(.L_75 - .L_74)
	.align		4
.L_74:
        /*00ac*/ 	.word	index@(_Z15CountNeighboursP6float4PjPiS2_S1_ii)
        /*00b0*/ 	.word	0x00000000


	//----- nvinfo : EIATTR_REGCOUNT
	.align		4
.L_75:
        /*00b4*/ 	.byte	0x04, 0x2f
        /*00b6*/ 	.short	(.L_77 - .L_76)
	.align		4
.L_76:
        /*00b8*/ 	.word	index@(_Z20InitialiseNeighboursP6float4PjPiS2_P5uint2PfS1_ii)
        /*00bc*/ 	.word	0x00000020


	//----- nvinfo : EIATTR_FRAME_SIZE
	.align		4
.L_77:
        /*00c0*/ 	.byte	0x04, 0x11
        /*00c2*/ 	.short	(.L_79 - .L_78)
	.align		4
.L_78:
        /*00c4*/ 	.word	index@($__internal_5_$__cuda_sm3x_div_rn_noftz_f32_slowpath)
        /*00c8*/ 	.word	0x00000000


	//----- nvinfo : EIATTR_FRAME_SIZE
	.align		4
.L_79:
        /*00cc*/ 	.byte	0x04, 0x11
        /*00ce*/ 	.short	(.L_81 - .L_80)
	.align		4
.L_80:
        /*00d0*/ 	.word	index@($__internal_4_$__cuda_sm20_sqrt_rn_f32_slowpath)
        /*00d4*/ 	.word	0x00000000


	//----- nvinfo : EIATTR_FRAME_SIZE
	.align		4
.L_81:
        /*00d8*/ 	.byte	0x04, 0x11
        /*00da*/ 	.short	(.L_83 - .L_82)
	.align		4
.L_82:
        /*00dc*/ 	.word	index@(_Z20InitialiseNeighboursP6float4PjPiS2_P5uint2PfS1_ii)
        /*00e0*/ 	.word	0x00000000


	//----- nvinfo : EIATTR_REGCOUNT
	.align		4
.L_83:
        /*00e4*/ 	.byte	0x04, 0x2f
        /*00e6*/ 	.short	(.L_85 - .L_84)
	.align		4
.L_84:
        /*00e8*/ 	.word	index@(_Z14ParticleForcesP6float4S0_S0_PjPiiiS1_)
        /*00ec*/ 	.word	0x00000030


	//----- nvinfo : EIATTR_FRAME_SIZE
	.align		4
.L_85:
        /*00f0*/ 	.byte	0x04, 0x11
        /*00f2*/ 	.short	(.L_87 - .L_86)
	.align		4
.L_86:
        /*00f4*/ 	.word	index@($__internal_3_$__cuda_sm3x_div_rn_noftz_f32_slowpath)
        /*00f8*/ 	.word	0x00000058


	//----- nvinfo : EIATTR_FRAME_SIZE
	.align		4
.L_87:
        /*00fc*/ 	.byte	0x04, 0x11
        /*00fe*/ 	.short	(.L_89 - .L_88)
	.align		4
.L_88:
        /*0100*/ 	.word	index@($__internal_2_$__cuda_sm20_sqrt_rn_f32_slowpath)
        /*0104*/ 	.word	0x00000058


	//----- nvinfo : EIATTR_FRAME_SIZE
	.align		4
.L_89:
        /*0108*/ 	.byte	0x04, 0x11
        /*010a*/ 	.short	(.L_91 - .L_90)
	.align		4
.L_90:
        /*010c*/ 	.word	index@(_Z14ParticleForcesP6float4S0_S0_PjPiiiS1_)
        /*0110*/ 	.word	0x00000058


	//----- nvinfo : EIATTR_REGCOUNT
	.align		4
.L_91:
        /*0114*/ 	.byte	0x04, 0x2f
        /*0116*/ 	.short	(.L_93 - .L_92)
	.align		4
.L_92:
        /*0118*/ 	.word	index@(_Z13ConnectForcesP6float4S0_S0_PjPiP5uint2PfiiS1_i)
        /*011c*/ 	.word	0x00000020


	//----- nvinfo : EIATTR_FRAME_SIZE
	.align		4
.L_93:
        /*0120*/ 	.byte	0x04, 0x11
        /*0122*/ 	.short	(.L_95 - .L_94)
	.align		4
.L_94:
        /*0124*/ 	.word	index@($__internal_1_$__cuda_sm3x_div_rn_noftz_f32_slowpath)
        /*0128*/ 	.word	0x00000000


	//----- nvinfo : EIATTR_FRAME_SIZE
	.align		4
.L_95:
        /*012c*/ 	.byte	0x04, 0x11
        /*012e*/ 	.short	(.L_97 - .L_96)
	.align		4
.L_96:
        /*0130*/ 	.word	index@($__internal_0_$__cuda_sm20_sqrt_rn_f32_slowpath)
        /*0134*/ 	.word	0x00000000


	//----- nvinfo : EIATTR_FRAME_SIZE
	.align		4
.L_97:
        /*0138*/ 	.byte	0x04, 0x11
        /*013a*/ 	.short	(.L_99 - .L_98)
	.align		4
.L_98:
        /*013c*/ 	.word	index@(_Z13ConnectForcesP6float4S0_S0_PjPiP5uint2PfiiS1_i)
        /*0140*/ 	.word	0x00000000


	//----- nvinfo : EIATTR_REGCOUNT
	.align		4
.L_99:
        /*0144*/ 	.byte	0x04, 0x2f
        /*0146*/ 	.short	(.L_101 - .L_100)
	.align		4
.L_100:
        /*0148*/ 	.word	index@(_ZN3cub18CUB_300001_SM_10006detail11EmptyKernelIvEEvv)
        /*014c*/ 	.word	0x00000004


	//----- nvinfo : EIATTR_FRAME_SIZE
	.align		4
.L_101:
        /*0150*/ 	.byte	0x04, 0x11
        /*0152*/ 	.short	(.L_103 - .L_102)
	.align		4
.L_102:
        /*0154*/ 	.word	index@(_ZN3cub18CUB_300001_SM_10006detail11EmptyKernelIvEEvv)
        /*0158*/ 	.word	0x00000000


	//----- nvinfo : EIATTR_REGCOUNT
	.align		4
.L_103:
        /*015c*/ 	.byte	0x04, 0x2f
        /*015e*/ 	.short	(.L_105 - .L_104)
	.align		4
.L_104:
        /*0160*/ 	.word	index@(_ZN3cub18CUB_300001_SM_10006detail10radix_sort31DeviceRadixSortSingleTileKernelINS1_5radix10policy_hubIjjyE10Policy1000ELNS0_9SortOrderE0EjjyNS1_21identity_decomposer_tEEEvPKT1_PSA_PKT2_PSE_T3_iiT4_)
        /*0164*/ 	.word	0x00000099


	//----- nvinfo : EIATTR_FRAME_SIZE
	.align		4
.L_105:
        /*0168*/ 	.byte	0x04, 0x11
        /*016a*/ 	.short	(.L_107 - .L_106)
	.align		4
.L_106:
        /*016c*/ 	.word	index@(_ZN3cub18CUB_300001_SM_10006detail10radix_sort31DeviceRadixSortSingleTileKernelINS1_5radix10policy_hubIjjyE10Policy1000ELNS0_9SortOrderE0EjjyNS1_21identity_decomposer_tEEEvPKT1_PSA_PKT2_PSE_T3_iiT4_)
        /*0170*/ 	.word	0x00000000


	//----- nvinfo : EIATTR_REGCOUNT
	.align		4
.L_107:
        /*0174*/ 	.byte	0x04, 0x2f
        /*0176*/ 	.short	(.L_109 - .L_108)
	.align		4
.L_108:
        /*0178*/ 	.word	index@(_ZN3cub18CUB_300001_SM_10006detail10radix_sort30DeviceRadixSortHistogramKernelINS1_5radix10policy_hubIjjyE10Policy1000ELNS0_9SortOrderE0EjyNS1_21identity_decomposer_tEEEvPT2_PKT1_SA_iiT3_)
        /*017c*/ 	.word	0x00000020


	//----- nvinfo : EIATTR_FRAME_SIZE
	.align		4
.L_109:
        /*0180*/ 	.byte	0x04, 0x11
        /*0182*/ 	.short	(.L_111 - .L_110)
	.align		4
.L_110:
        /*0184*/ 	.word	index@(_ZN3cub18CUB_300001_SM_10006detail10radix_sort30DeviceRadixSortHistogramKernelINS1_5radix10policy_hubIjjyE10Policy1000ELNS0_9SortOrderE0EjyNS1_21identity_decomposer_tEEEvPT2_PKT1_SA_iiT3_)
        /*0188*/ 	.word	0x00000000


	//----- nvinfo : EIATTR_REGCOUNT
	.align		4
.L_111:
        /*018c*/ 	.byte	0x04, 0x2f
        /*018e*/ 	.short	(.L_113 - .L_112)
	.align		4
.L_112:
        /*0190*/ 	.word	index@(_ZN3cub18CUB_300001_SM_10006detail10radix_sort33DeviceRadixSortExclusiveSumKernelINS1_5radix10policy_hubIjjyE10Policy1000EyEEvPT0_)
        /*0194*/ 	.word	0x00000020


	//----- nvinfo : EIATTR_FRAME_SIZE
	.align		4
.L_113:
        /*0198*/ 	.byte	0x04, 0x11
        /*019a*/ 	.short	(.L_115 - .L_114)
	.align		4
.L_114:
        /*019c*/ 	.word	index@(_ZN3cub18CUB_300001_SM_10006detail10radix_sort33DeviceRadixSortExclusiveSumKernelINS1_5radix10policy_hubIjjyE10Policy1000EyEEvPT0_)
        /*01a0*/ 	.word	0x00000000


	//----- nvinfo : EIATTR_REGCOUNT
	.align		4
.L_115:
        /*01a4*/ 	.byte	0x04, 0x2f
        /*01a6*/ 	.short	(.L_117 - .L_116)
	.align		4
.L_116:
        /*01a8*/ 	.word	index@(_ZN3cub18CUB_300001_SM_10006detail10radix_sort29DeviceRadixSortOnesweepKernelINS1_5radix10policy_hubIjjyE10Policy1000ELNS0_9SortOrderE0EjjyiiNS1_21identity_decomposer_tEEEvPT5_SB_PT3_PKSC_PT1_PKSG_PT2_PKSK_T4_iiT6_)
        /*01ac*/ 	.word	0x00000050


	//----- nvinfo : EIATTR_FRAME_SIZE
	.align		4
.L_117:
        /*01b0*/ 	.byte	0x04, 0x11
        /*01b2*/ 	.short	(.L_119 - .L_118)
	.align		4
.L_118:
        /*01b4*/ 	.word	index@(_ZN3cub18CUB_300001_SM_10006detail10radix_sort29DeviceRadixSortOnesweepKernelINS1_5radix10policy_hubIjjyE10Policy1000ELNS0_9SortOrderE0EjjyiiNS1_21identity_decomposer_tEEEvPT5_SB_PT3_PKSC_PT1_PKSG_PT2_PKSK_T4_iiT6_)
        /*01b8*/ 	.word	0x00000008


	//----- nvinfo : EIATTR_MIN_STACK_SIZE
	.align		4
.L_119:
        /*01bc*/ 	.byte	0x04, 0x12
        /*01be*/ 	.short	(.L_121 - .L_120)
	.align		4
.L_120:
        /*01c0*/ 	.word	index@(_ZN3cub18CUB_300001_SM_10006detail10radix_sort29DeviceRadixSortOnesweepKernelINS1_5radix10policy_hubIjjyE10Policy1000ELNS0_9SortOrderE0EjjyiiNS1_21identity_decomposer_tEEEvPT5_SB_PT3_PKSC_PT1_PKSG_PT2_PKSK_T4_iiT6_)
        /*01c4*/ 	.word	0x00000008


	//----- nvinfo : EIATTR_MIN_STACK_SIZE
	.align		4
.L_121:
        /*01c8*/ 	.byte	0x04, 0x12
        /*01ca*/ 	.short	(.L_123 - .L_122)
	.align		4
.L_122:
        /*01cc*/ 	.word	index@(_ZN3cub18CUB_300001_SM_10006detail10radix_sort33DeviceRadixSortExclusiveSumKernelINS1_5radix10policy_hubIjjyE10Policy1000EyEEvPT0_)
        /*01d0*/ 	.word	0x00000000


	//----- nvinfo : EIATTR_MIN_STACK_SIZE
	.align		4
.L_123:
        /*01d4*/ 	.byte	0x04, 0x12
        /*01d6*/ 	.short	(.L_125 - .L_124)
	.align		4
.L_124:
        /*01d8*/ 	.word	index@(_ZN3cub18CUB_300001_SM_10006detail10radix_sort30DeviceRadixSortHistogramKernelINS1_5radix10policy_hubIjjyE10Policy1000ELNS0_9SortOrderE0EjyNS1_21identity_decomposer_tEEEvPT2_PKT1_SA_iiT3_)
        /*01dc*/ 	.word	0x00000000


	//----- nvinfo : EIATTR_MIN_STACK_SIZE
	.align		4
.L_125:
        /*01e0*/ 	.byte	0x04, 0x12
        /*01e2*/ 	.short	(.L_127 - .L_126)
	.align		4
.L_126:
        /*01e4*/ 	.word	index@(_ZN3cub18CUB_300001_SM_10006detail10radix_sort31DeviceRadixSortSingleTileKernelINS1_5radix10policy_hubIjjyE10Policy1000ELNS0_9SortOrderE0EjjyNS1_21identity_decomposer_tEEEvPKT1_PSA_PKT2_PSE_T3_iiT4_)
        /*01e8*/ 	.word	0x00000000


	//----- nvinfo : EIATTR_MIN_STACK_SIZE
	.align		4
.L_127:
        /*01ec*/ 	.byte	0x04, 0x12
        /*01ee*/ 	.short	(.L_129 - .L_128)
	.align		4
.L_128:
        /*01f0*/ 	.word	index@(_ZN3cub18CUB_300001_SM_10006detail11EmptyKernelIvEEvv)
        /*01f4*/ 	.word	0x00000000


	//----- nvinfo : EIATTR_MIN_STACK_SIZE
	.align		4
.L_129:
        /*01f8*/ 	.byte	0x04, 0x12
        /*01fa*/ 	.short	(.L_131 - .L_130)
	.align		4
.L_130:
        /*01fc*/ 	.word	index@(_Z13ConnectForcesP6float4S0_S0_PjPiP5uint2PfiiS1_i)
        /*0200*/ 	.word	0x00000000


	//----- nvinfo : EIATTR_MIN_STACK_SIZE
	.align		4
.L_131:
        /*0204*/ 	.byte	0x04, 0x12
        /*0206*/ 	.short	(.L_133 - .L_132)
	.align		4
.L_132:
        /*0208*/ 	.word	index@(_Z14ParticleForcesP6float4S0_S0_PjPiiiS1_)
        /*020c*/ 	.word	0x00000058


	//----- nvinfo : EIATTR_MIN_STACK_SIZE
	.align		4
.L_133:
        /*0210*/ 	.byte	0x04, 0x12
        /*0212*/ 	.short	(.L_135 - .L_134)
	.align		4
.L_134:
        /*0214*/ 	.word	index@(_Z20InitialiseNeighboursP6float4PjPiS2_P5uint2PfS1_ii)
        /*0218*/ 	.word	0x00000000


	//----- nvinfo : EIATTR_MIN_STACK_SIZE
	.align		4
.L_135:
        /*021c*/ 	.byte	0x04, 0x12
        /*021e*/ 	.short	(.L_137 - .L_136)
	.align		4
.L_136:
        /*0220*/ 	.word	index@(_Z15CountNeighboursP6float4PjPiS2_S1_ii)
        /*0224*/ 	.word	0x00000000


	//----- nvinfo : EIATTR_MIN_STACK_SIZE
	.align		4
.L_137:
        /*0228*/ 	.byte	0x04, 0x12
        /*022a*/ 	.short	(.L_139 - .L_138)
	.align		4
.L_138:
        /*022c*/ 	.word	index@(_Z12ParticleMoveP6float4S0_S0_PjS1_ii)
        /*0230*/ 	.word	0x00000000


	//----- nvinfo : EIATTR_MIN_STACK_SIZE
	.align		4
.L_139:
        /*0234*/ 	.byte	0x04, 0x12
        /*0236*/ 	.short	(.L_141 - .L_140)
	.align		4
.L_140:
        /*0238*/ 	.word	index@(_Z16UpdateTrackIndexPjS_S_S_ii)
        /*023c*/ 	.word	0x00000000


	//----- nvinfo : EIATTR_MIN_STACK_SIZE
	.align		4
.L_141:
        /*0240*/ 	.byte	0x04, 0x12
        /*0242*/ 	.short	(.L_143 - .L_142)
	.align		4
.L_142:
        /*0244*/ 	.word	index@(_Z9ArrayCopyP6float4S0_S0_S0_PjPiS1_ii)
        /*0248*/ 	.word	0x00000000


	//----- nvinfo : EIATTR_MIN_STACK_SIZE
	.align		4
.L_143:
        /*024c*/ 	.byte	0x04, 0x12
        /*024e*/ 	.short	(.L_145 - .L_144)
	.align		4
.L_144:
        /*0250*/ 	.word	index@(_Z13InitCellStartPii)
        /*0254*/ 	.word	0x00000000


	//----- nvinfo : EIATTR_MIN_STACK_SIZE
	.align		4
.L_145:
        /*0258*/ 	.byte	0x04, 0x12
        /*025a*/ 	.short	(.L_147 - .L_146)
	.align		4
.L_146:
        /*025c*/ 	.word	index@(_Z16InitialiseDeviceP6float4S0_PjS1_S1_S1_ii)
        /*0260*/ 	.word	0x00000000
.L_147:


//--------------------- .nv.compat                --------------------------
	.section	.nv.compat,"",@"SHT_CUDA_COMPAT_INFO"
	.align	4
        /*0000*/ 	.byte	0x02, 0x09, 0x00, 0x00, 0x02, 0x02, 0x01, 0x00, 0x02, 0x05, 0x05, 0x00, 0x03, 0x07, 0x01, 0x01
        /*0010*/ 	.byte	0x02, 0x03, 0x00, 0x00, 0x02, 0x06, 0x01, 0x00, 0x04, 0x0b, 0x08, 0x00, 0x01, 0x00, 0x00, 0x00
        /*0020*/ 	.byte	0x00, 0x00, 0x00, 0x00


//--------------------- .nv.info._ZN3cub18CUB_300001_SM_10006detail10radix_sort29DeviceRadixSortOnesweepKernelINS1_5radix10policy_hubIjjyE10Policy1000ELNS0_9SortOrderE0EjjyiiNS1_21identity_decomposer_tEEEvPT5_SB_PT3_PKSC_PT1_PKSG_PT2_PKSK_T4_iiT6_ --------------------------
	.section	.nv.info._ZN3cub18CUB_300001_SM_10006detail10radix_sort29DeviceRadixSortOnesweepKernelINS1_5radix10policy_hubIjjyE10Policy1000ELNS0_9SortOrderE0EjjyiiNS1_21identity_decomposer_tEEEvPT5_SB_PT3_PKSC_PT1_PKSG_PT2_PKSK_T4_iiT6_,"",@"SHT_CUDA_INFO"
	.sectionflags	@""
	.align	4


	//----- nvinfo : EIATTR_CUDA_API_VERSION
	.align		4
        /*0000*/ 	.byte	0x04, 0x37
        /*0002*/ 	.short	(.L_149 - .L_148)
.L_148:
        /*0004*/ 	.word	0x00000082


	//----- nvinfo : EIATTR_KPARAM_INFO
	.align		4
.L_149:
        /*0008*/ 	.byte	0x04, 0x17
        /*000a*/ 	.short	(.L_151 - .L_150)
.L_150:
        /*000c*/ 	.word	0x00000000
        /*0010*/ 	.short	0x000b
        /*0012*/ 	.short	0x004c
        /*0014*/ 	.byte	0x00, 0xf0, 0x05, 0x00


	//----- nvinfo : EIATTR_KPARAM_INFO
	.align		4
.L_151:
        /*0018*/ 	.byte	0x04, 0x17
        /*001a*/ 	.short	(.L_153 - .L_152)
.L_152:
        /*001c*/ 	.word	0x00000000
        /*0020*/ 	.short	0x000a
        /*0022*/ 	.short	0x0048
        /*0024*/ 	.byte	0x00, 0xf0, 0x11, 0x00


	//----- nvinfo : EIATTR_KPARAM_INFO
	.align		4
.L_153:
        /*0028*/ 	.byte	0x04, 0x17
        /*002a*/ 	.short	(.L_155 - .L_154)
.L_154:
        /*002c*/ 	.word	0x00000000
        /*0030*/ 	.short	0x0009
        /*0032*/ 	.short	0x0044
        /*0034*/ 	.byte	0x00, 0xf0, 0x11, 0x00


	//----- nvinfo : EIATTR_KPARAM_INFO
	.align		4
.L_155:
        /*0038*/ 	.byte	0x04, 0x17
        /*003a*/ 	.short	(.L_157 - .L_156)
.L_156:
        /*003c*/ 	.word	0x00000000
        /*0040*/ 	.short	0x0008
        /*0042*/ 	.short	0x0040
        /*0044*/ 	.byte	0x00, 0xf0, 0x11, 0x00


	//----- nvinfo : EIATTR_KPARAM_INFO
	.align		4
.L_157:
        /*0048*/ 	.byte	0x04, 0x17
        /*004a*/ 	.short	(.L_159 - .L_158)
.L_158:
        /*004c*/ 	.word	0x00000000
        /*0050*/ 	.short	0x0007
        /*0052*/ 	.short	0x0038
        /*0054*/ 	.byte	0x00, 0xf5, 0x21, 0x00


	//----- nvinfo : EIATTR_KPARAM_INFO
	.align		4
.L_159:
        /*0058*/ 	.byte	0x04, 0x17
        /*005a*/ 	.short	(.L_161 - .L_160)
.L_160:
        /*005c*/ 	.word	0x00000000
        /*0060*/ 	.short	0x0006
        /*0062*/ 	.short	0x0030
        /*0064*/ 	.byte	0x00, 0xf5, 0x21, 0x00


	//----- nvinfo : EIATTR_KPARAM_INFO
	.align		4
.L_161:
        /*0068*/ 	.byte	0x04, 0x17
        /*006a*/ 	.short	(.L_163 - .L_162)
.L_162:
        /*006c*/ 	.word	0x00000000
        /*0070*/ 	.short	0x0005
        /*0072*/ 	.short	0x0028
        /*0074*/ 	.byte	0x00, 0xf5, 0x21, 0x00


	//----- nvinfo : EIATTR_KPARAM_INFO
	.align		4
.L_163:
        /*0078*/ 	.byte	0x04, 0x17
        /*007a*/ 	.short	(.L_165 - .L_164)
.L_164:
        /*007c*/ 	.word	0x00000000
        /*0080*/ 	.short	0x0004
        /*0082*/ 	.short	0x0020
        /*0084*/ 	.byte	0x00, 0xf5, 0x21, 0x00


	//----- nvinfo : EIATTR_KPARAM_INFO
	.align		4
.L_165:
        /*0088*/ 	.byte	0x04, 0x17
        /*008a*/ 	.short	(.L_167 - .L_166)
.L_166:
        /*008c*/ 	.word	0x00000000
        /*0090*/ 	.short	0x0003
        /*0092*/ 	.short	0x0018
        /*0094*/ 	.byte	0x00, 0xf5, 0x21, 0x00


	//----- nvinfo : EIATTR_KPARAM_INFO
	.align		4
.L_167:
        /*0098*/ 	.byte	0x04, 0x17
        /*009a*/ 	.short	(.L_169 - .L_168)
.L_168:
        /*009c*/ 	.word	0x00000000
        /*00a0*/ 	.short	0x0002
        /*00a2*/ 	.short	0x0010
        /*00a4*/ 	.byte	0x00, 0xf5, 0x21, 0x00


	//----- nvinfo : EIATTR_KPARAM_INFO
	.align		4
.L_169:
        /*00a8*/ 	.byte	0x04, 0x17
        /*00aa*/ 	.short	(.L_171 - .L_170)
.L_170:
        /*00ac*/ 	.word	0x00000000
        /*00b0*/ 	.short	0x0001
        /*00b2*/ 	.short	0x0008
        /*00b4*/ 	.byte	0x00, 0xf5, 0x21, 0x00


	//----- nvinfo : EIATTR_KPARAM_INFO
	.align		4
.L_171:
        /*00b8*/ 	.byte	0x04, 0x17
        /*00ba*/ 	.short	(.L_173 - .L_172)
.L_172:
        /*00bc*/ 	.word	0x00000000
        /*00c0*/ 	.short	0x0000
        /*00c2*/ 	.short	0x0000
        /*00c4*/ 	.byte	0x00, 0xf5, 0x21, 0x00


	//----- nvinfo : EIATTR_SPARSE_MMA_MASK
	.align		4
.L_173:
        /*00c8*/ 	.byte	0x03, 0x50
        /*00ca*/ 	.short	0x0000


	//----- nvinfo : EIATTR_MAXREG_COUNT
	.align		4
        /*00cc*/ 	.byte	0x03, 0x1b
        /*00ce*/ 	.short	0x00a8


	//----- nvinfo : EIATTR_NUM_BARRIERS
	.align		4
        /*00d0*/ 	.byte	0x02, 0x4c
        /*00d2*/ 	.byte	0x01
	.zero		1


	//----- nvinfo : EIATTR_ANNOTATIONS
	.align		4
        /*00d4*/ 	.byte	0x04, 0x55
        /*00d6*/ 	.short	(.L_175 - .L_174)


	//   ....[0]....
.L_174:
        /*00d8*/ 	.word	0x00000001
        /*00dc*/ 	.byte	0xa0, 0x0d, 0x00, 0x00, 0x01, 0x00, 0x00, 0x00, 0xe0, 0x2b, 0x00, 0x00


	//----- nvinfo : EIATTR_MERCURY_ISA_VERSION
	.align		4
.L_175:
        /*00e8*/ 	.byte	0x03, 0x5f
        /*00ea*/ 	.short	0x0101


	//----- nvinfo : EIATTR_COOP_GROUP_MASK_REGIDS
	.align		4
        /*00ec*/ 	.byte	0x04, 0x29
        /*00ee*/ 	.short	(.L_177 - .L_176)


	//   ....[0]....
.L_176:
        /*00f0*/ 	.word	0xffffffff


	//   ....[1]....
        /*00f4*/ 	.word	0x05000000


	//   ....[2]....
        /*00f8*/ 	.word	0xffffffff


	//   ....[3]....
        /*00fc*/ 	.word	0xffffffff


	//   ....[4]....
        /*0100*/ 	.word	0xffffffff


	//   ....[5]....
        /*0104*/ 	.word	0xffffffff


	//   ....[6]....
        /*0108*/ 	.word	0xffffffff


	//   ....[7]....
        /*010c*/ 	.word	0xffffffff


	//   ....[8]....
        /*0110*/ 	.word	0xffffffff


	//   ....[9]....
        /*0114*/ 	.word	0xffffffff


	//   ....[10]....
        /*0118*/ 	.word	0xffffffff


	//   ....[11]....
        /*011c*/ 	.word	0xffffffff


	//   ....[12]....
        /*0120*/ 	.word	0xffffffff


	//   ....[13]....
        /*0124*/ 	.word	0xffffffff


	//   ....[14]....
        /*0128*/ 	.word	0xffffffff


	//   ....[15]....
        /*012c*/ 	.word	0xffffffff


	//   ....[16]....
        /*0130*/ 	.word	0xffffffff


	//   ....[17]....
        /*0134*/ 	.word	0xffffffff


	//   ....[18]....
        /*0138*/ 	.word	0xffffffff


	//   ....[19]....
        /*013c*/ 	.word	0xffffffff


	//   ....[20]....
        /*0140*/ 	.word	0xffffffff


	//   ....[21]....
        /*0144*/ 	.word	0xffffffff


	//   ....[22]....
        /*0148*/ 	.word	0xffffffff


	//   ....[23]....
        /*014c*/ 	.word	0xffffffff


	//   ....[24]....
        /*0150*/ 	.word	0xffffffff


	//   ....[25]....
        /*0154*/ 	.word	0xffffffff


	//   ....[26]....
        /*0158*/ 	.word	0xffffffff


	//   ....[27]....
        /*015c*/ 	.word	0xffffffff


	//   ....[28]....
        /*0160*/ 	.word	0xffffffff


	//   ....[29]....
        /*0164*/ 	.word	0xffffffff


	//   ....[30]....
        /*0168*/ 	.word	0xffffffff


	//   ....[31]....
        /*016c*/ 	.word	0xffffffff


	//   ....[32]....
        /*0170*/ 	.word	0xffffffff


	//   ....[33]....
        /*0174*/ 	.word	0xffffffff


	//   ....[34]....
        /*0178*/ 	.word	0xffffffff


	//   ....[35]....
        /*017c*/ 	.word	0xffffffff


	//   ....[36]....
        /*0180*/ 	.word	0xffffffff


	//   ....[37]....
        /*0184*/ 	.word	0xffffffff


	//   ....[38]....
        /*0188*/ 	.word	0xffffffff


	//   ....[39]....
        /*018c*/ 	.word	0xffffffff


	//   ....[40]....
        /*0190*/ 	.word	0xffffffff


	//   ....[41]....
        /*0194*/ 	.word	0xffffffff


	//   ....[42]....
        /*0198*/ 	.word	0xffffffff


	//   ....[43]....
        /*019c*/ 	.word	0xffffffff


	//   ....[44]....
        /*01a0*/ 	.word	0xffffffff


	//   ....[45]....
        /*01a4*/ 	.word	0xffffffff


	//   ....[46]....
        /*01a8*/ 	.word	0xffffffff


	//   ....[47]....
        /*01ac*/ 	.word	0xffffffff


	//   ....[48]....
        /*01b0*/ 	.word	0xffffffff


	//   ....[49]....
        /*01b4*/ 	.word	0xffffffff


	//   ....[50]....
        /*01b8*/ 	.word	0xffffffff


	//   ....[51]....
        /*01bc*/ 	.word	0xffffffff


	//   ....[52]....
        /*01c0*/ 	.word	0xffffffff


	//   ....[53]....
        /*01c4*/ 	.word	0xffffffff


	//   ....[54]....
        /*01c8*/ 	.word	0xffffffff


	//   ....[55]....
        /*01cc*/ 	.word	0xffffffff


	//   ....[56]....
        /*01d0*/ 	.word	0xffffffff


	//   ....[57]....
        /*01d4*/ 	.word	0xffffffff


	//   ....[58]....
        /*01d8*/ 	.word	0xffffffff


	//   ....[59]....
        /*01dc*/ 	.word	0xffffffff


	//   ....[60]....
        /*01e0*/ 	.word	0xffffffff


	//   ....[61]....
        /*01e4*/ 	.word	0xffffffff


	//   ....[62]....
        /*01e8*/ 	.word	0xffffffff


	//   ....[63]....
        /*01ec*/ 	.word	0xffffffff


	//   ....[64]....
        /*01f0*/ 	.word	0xffffffff


	//   ....[65]....
        /*01f4*/ 	.word	0xffffffff


	//   ....[66]....
        /*01f8*/ 	.word	0xffffffff


	//   ....[67]....
        /*01fc*/ 	.word	0xffffffff


	//   ....[68]....
        /*0200*/ 	.word	0xffffffff


	//   ....[69]....
        /*0204*/ 	.word	0xffffffff


	//   ....[70]....
        /*0208*/ 	.word	0xffffffff


	//   ....[71]....
        /*020c*/ 	.word	0xffffffff


	//   ....[72]....
        /*0210*/ 	.word	0xffffffff


	//   ....[73]....
        /*0214*/ 	.word	0xffffffff


	//   ....[74]....
        /*0218*/ 	.word	0xffffffff


	//   ....[75]....
        /*021c*/ 	.word	0xffffffff


	//   ....[76]....
        /*0220*/ 	.word	0xffffffff


	//   ....[77]....
        /*0224*/ 	.word	0xffffffff


	//   ....[78]....
        /*0228*/ 	.word	0xffffffff


	//   ....[79]....
        /*022c*/ 	.word	0xffffffff


	//   ....[80]....
        /*0230*/ 	.word	0xffffffff


	//   ....[81]....
        /*0234*/ 	.word	0xffffffff


	//   ....[82]....
        /*0238*/ 	.word	0xffffffff


	//   ....[83]....
        /*023c*/ 	.word	0xffffffff


	//   ....[84]....
        /*0240*/ 	.word	0xffffffff


	//   ....[85]....
        /*0244*/ 	.word	0xffffffff


	//   ....[86]....
        /*0248*/ 	.word	0xffffffff


	//   ....[87]....
        /*024c*/ 	.word	0xffffffff


	//   ....[88]....
        /*0250*/ 	.word	0xffffffff


	//   ....[89]....
        /*0254*/ 	.word	0xffffffff


	//   ....[90]....
        /*0258*/ 	.word	0xffffffff


	//   ....[91]....
        /*025c*/ 	.word	0xffffffff


	//   ....[92]....
        /*0260*/ 	.word	0xffffffff


	//   ....[93]....
        /*0264*/ 	.word	0xffffffff


	//   ....[94]....
        /*0268*/ 	.word	0xffffffff


	//   ....[95]....
        /*026c*/ 	.word	0xffffffff


	//   ....[96]....
        /*0270*/ 	.word	0xffffffff


	//   ....[97]....
        /*0274*/ 	.word	0xffffffff


	//   ....[98]....
        /*0278*/ 	.word	0xffffffff


	//   ....[99]....
        /*027c*/ 	.word	0xffffffff


	//   ....[100]....
        /*0280*/ 	.word	0xffffffff


	//   ....[101]....
        /*0284*/ 	.word	0xffffffff


	//   ....[102]....
        /*0288*/ 	.word	0xffffffff


	//   ....[103]....
        /*028c*/ 	.word	0xffffffff


	//   ....[104]....
        /*0290*/ 	.word	0xffffffff


	//   ....[105]....
        /*0294*/ 	.word	0xffffffff


	//   ....[106]....
        /*0298*/ 	.word	0xffffffff


	//   ....[107]....
        /*029c*/ 	.word	0xffffffff


	//   ....[108]....
        /*02a0*/ 	.word	0xffffffff


	//   ....[109]....
        /*02a4*/ 	.word	0xffffffff


	//   ....[110]....
        /*02a8*/ 	.word	0xffffffff


	//   ....[111]....
        /*02ac*/ 	.word	0xffffffff


	//   ....[112]....
        /*02b0*/ 	.word	0xffffffff


	//   ....[113]....
        /*02b4*/ 	.word	0xffffffff


	//   ....[114]....
        /*02b8*/ 	.word	0xffffffff


	//   ....[115]....
        /*02bc*/ 	.word	0xffffffff


	//   ....[116]....
        /*02c0*/ 	.word	0xffffffff


	//   ....[117]....
        /*02c4*/ 	.word	0xffffffff


	//   ....[118]....
        /*02c8*/ 	.word	0xffffffff


	//   ....[119]....
        /*02cc*/ 	.word	0xffffffff


	//   ....[120]....
        /*02d0*/ 	.word	0xffffffff


	//   ....[121]....
        /*02d4*/ 	.word	0xffffffff


	//   ....[122]....
        /*02d8*/ 	.word	0xffffffff


	//   ....[123]....
        /*02dc*/ 	.word	0xffffffff


	//   ....[124]....
        /*02e0*/ 	.word	0xffffffff


	//   ....[125]....
        /*02e4*/ 	.word	0xffffffff


	//   ....[126]....
        /*02e8*/ 	.word	0xffffffff


	//   ....[127]....
        /*02ec*/ 	.word	0xffffffff


	//   ....[128]....
        /*02f0*/ 	.word	0xffffffff


	//   ....[129]....
        /*02f4*/ 	.word	0xffffffff


	//   ....[130]....
        /*02f8*/ 	.word	0xffffffff


	//   ....[131]....
        /*02fc*/ 	.word	0xffffffff


	//   ....[132]....
        /*0300*/ 	.word	0xffffffff


	//   ....[133]....
        /*0304*/ 	.word	0xffffffff


	//   ....[134]....
        /*0308*/ 	.word	0xffffffff


	//   ....[135]....
        /*030c*/ 	.word	0xffffffff


	//   ....[136]....
        /*0310*/ 	.word	0xffffffff


	//   ....[137]....
        /*0314*/ 	.word	0xffffffff


	//   ....[138]....
        /*0318*/ 	.word	0xffffffff


	//   ....[139]....
        /*031c*/ 	.word	0xffffffff


	//   ....[140]....
        /*0320*/ 	.word	0xffffffff


	//   ....[141]....
        /*0324*/ 	.word	0xffffffff


	//   ....[142]....
        /*0328*/ 	.word	0xffffffff


	//   ....[143]....
        /*032c*/ 	.word	0xffffffff


	//   ....[144]....
        /*0330*/ 	.word	0xffffffff


	//   ....[145]....
        /*0334*/ 	.word	0xffffffff


	//   ....[146]....
        /*0338*/ 	.word	0xffffffff


	//   ....[147]....
        /*033c*/ 	.word	0xffffffff


	//   ....[148]....
        /*0340*/ 	.word	0xffffffff


	//   ....[149]....
        /*0344*/ 	.word	0xffffffff


	//   ....[150]....
        /*0348*/ 	.word	0xffffffff


	//   ....[151]....
        /*034c*/ 	.word	0xffffffff


	//   ....[152]....
        /*0350*/ 	.word	0xffffffff


	//   ....[153]....
        /*0354*/ 	.word	0xffffffff


	//   ....[154]....
        /*0358*/ 	.word	0xffffffff


	//   ....[155]....
        /*035c*/ 	.word	0xffffffff


	//   ....[156]....
        /*0360*/ 	.word	0xffffffff


	//   ....[157]....
        /*0364*/ 	.word	0xffffffff


	//   ....[158]....
        /*0368*/ 	.word	0xffffffff


	//   ....[159]....
        /*036c*/ 	.word	0xffffffff


	//   ....[160]....
        /*0370*/ 	.word	0x0500000c


	//   ....[161]....
        /*0374*/ 	.word	0xffffffff


	//   ....[162]....
        /*0378*/ 	.word	0xffffffff


	//   ....[163]....
        /*037c*/ 	.word	0xffffffff


	//   ....[164]....
        /*0380*/ 	.word	0xffffffff


	//   ....[165]....
        /*0384*/ 	.word	0xffffffff


	//   ....[166]....
        /*0388*/ 	.word	0xffffffff


	//   ....[167]....
        /*038c*/ 	.word	0xffffffff


	//   ....[168]....
        /*0390*/ 	.word	0xffffffff


	//   ....[169]....
        /*0394*/ 	.word	0xffffffff


	//   ....[170]....
        /*0398*/ 	.word	0xffffffff


	//   ....[171]....
        /*039c*/ 	.word	0xffffffff


	//   ....[172]....
        /*03a0*/ 	.word	0xffffffff


	//   ....[173]....
        /*03a4*/ 	.word	0xffffffff


	//   ....[174]....
        /*03a8*/ 	.word	0xffffffff


	//   ....[175]....
        /*03ac*/ 	.word	0xffffffff


	//   ....[176]....
        /*03b0*/ 	.word	0xffffffff


	//   ....[177]....
        /*03b4*/ 	.word	0xffffffff


	//   ....[178]....
        /*03b8*/ 	.word	0xffffffff


	//   ....[179]....
        /*03bc*/ 	.word	0xffffffff


	//   ....[180]....
        /*03c0*/ 	.word	0xffffffff


	//   ....[181]....
        /*03c4*/ 	.word	0xffffffff


	//   ....[182]....
        /*03c8*/ 	.word	0xffffffff


	//   ....[183]....
        /*03cc*/ 	.word	0xffffffff


	//   ....[184]....
        /*03d0*/ 	.word	0xffffffff


	//   ....[185]....
        /*03d4*/ 	.word	0xffffffff


	//   ....[186]....
        /*03d8*/ 	.word	0xffffffff


	//   ....[187]....
        /*03dc*/ 	.word	0xffffffff


	//   ....[188]....
        /*03e0*/ 	.word	0xffffffff


	//   ....[189]....
        /*03e4*/ 	.word	0xffffffff


	//   ....[190]....
        /*03e8*/ 	.word	0xffffffff


	//   ....[191]....
        /*03ec*/ 	.word	0xffffffff


	//   ....[192]....
        /*03f0*/ 	.word	0xffffffff


	//   ....[193]....
        /*03f4*/ 	.word	0xffffffff


	//   ....[194]....
        /*03f8*/ 	.word	0xffffffff


	//   ....[195]....
        /*03fc*/ 	.word	0xffffffff


	//   ....[196]....
        /*0400*/ 	.word	0xffffffff


	//   ....[197]....
        /*0404*/ 	.word	0xffffffff


	//   ....[198]....
        /*0408*/ 	.word	0xffffffff


	//   ....[199]....
        /*040c*/ 	.word	0xffffffff


	//   ....[200]....
        /*0410*/ 	.word	0xffffffff


	//   ....[201]....
        /*0414*/ 	.word	0xffffffff


	//   ....[202]....
        /*0418*/ 	.word	0xffffffff


	//   ....[203]....
        /*041c*/ 	.word	0xffffffff


	//   ....[204]....
        /*0420*/ 	.word	0xffffffff


	//   ....[205]....
        /*0424*/ 	.word	0xffffffff


	//   ....[206]....
        /*0428*/ 	.word	0xffffffff


	//   ....[207]....
        /*042c*/ 	.word	0xffffffff


	//   ....[208]....
        /*0430*/ 	.word	0xffffffff


	//   ....[209]....
        /*0434*/ 	.word	0xffffffff


	//   ....[210]....
        /*0438*/ 	.word	0xffffffff


	//   ....[211]....
        /*043c*/ 	.word	0xffffffff


	//   ....[212]....
        /*0440*/ 	.word	0xffffffff


	//   ....[213]....
        /*0444*/ 	.word	0xffffffff


	//   ....[214]....
        /*0448*/ 	.word	0xffffffff


	//   ....[215]....
        /*044c*/ 	.word	0xffffffff


	//   ....[216]....
        /*0450*/ 	.word	0xffffffff


	//   ....[217]....
        /*0454*/ 	.word	0xffffffff


	//   ....[218]....
        /*0458*/ 	.word	0xffffffff


	//   ....[219]....
        /*045c*/ 	.word	0xffffffff


	//   ....[220]....
        /*0460*/ 	.word	0xffffffff


	//   ....[221]....
        /*0464*/ 	.word	0xffffffff


	//   ....[222]....
        /*0468*/ 	.word	0xffffffff


	//   ....[223]....
        /*046c*/ 	.word	0xffffffff


	//   ....[224]....
        /*0470*/ 	.word	0xffffffff


	//   ....[225]....
        /*0474*/ 	.word	0xffffffff


	//   ....[226]....
        /*0478*/ 	.word	0xffffffff


	//   ....[227]....
        /*047c*/ 	.word	0xffffffff


	//   ....[228]....
        /*0480*/ 	.word	0xffffffff


	//   ....[229]....
        /*0484*/ 	.word	0x0500004c


	//   ....[230]....
        /*0488*/ 	.word	0x0500004c


	//   ....[231]....
        /*048c*/ 	.word	0x0500004c


	//   ....[232]....
        /*0490*/ 	.word	0x0500004c


	//   ....[233]....
        /*0494*/ 	.word	0x0500004c


	//----- nvinfo : EIATTR_COOP_GROUP_INSTR_OFFSETS
	.align		4
.L_177:
        /*0498*/ 	.byte	0x04, 0x28
        /*049a*/ 	.short	(.L_179 - .L_178)


	//   ....[0]....
.L_178:
        /*049c*/ 	.word	0x00000e60


	//   ....[1]....
        /*04a0*/ 	.word	0x00001770


	//   ....[2]....
        /*04a4*/ 	.word	0x000029b0


	//   ....[3]....
        /*04a8*/ 	.word	0x000029d0


	//   ....[4]....
        /*04ac*/ 	.word	0x000029f0


	//   ....[5]....
        /*04b0*/ 	.word	0x00002a10


	//   ....[6]....
        /*04b4*/ 	.word	0x00002a30


	//   ....[7]....
        /*04b8*/ 	.word	0x00002f20


	//   ....[8]....
        /*04bc*/ 	.word	0x00002f30


	//   ....[9]....
        /*04c0*/ 	.word	0x00002f50


	//   ....[10]....
        /*04c4*/ 	.word	0x00002f70


	//   ....[11]....
        /*04c8*/ 	.word	0x00002fc0


	//   ....[12]....
        /*04cc*/ 	.word	0x00003000


	//   ....[13]....
        /*04d0*/ 	.word	0x00003030


	//   ....[14]....
        /*04d4*/ 	.word	0x00003060


	//   ....[15]....
        /*04d8*/ 	.word	0x00003160


	//   ....[16]....
        /*04dc*/ 	.word	0x00003170


	//   ....[17]....
        /*04e0*/ 	.word	0x00003190


	//   ....[18]....
        /*04e4*/ 	.word	0x000031d0


	//   ....[19]....
        /*04e8*/ 	.word	0x00003200


	//   ....[20]....
        /*04ec*/ 	.word	0x00003240


	//   ....[21]....
        /*04f0*/ 	.word	0x00003260


	//   ....[22]....
        /*04f4*/ 	.word	0x00003280


	//   ....[23]....
        /*04f8*/ 	.word	0x000032e0


	//   ....[24]....
        /*04fc*/ 	.word	0x00003380


	//   ....[25]....
        /*0500*/ 	.word	0x00003390


	//   ....[26]....
        /*0504*/ 	.word	0x000033b0


	//   ....[27]....
        /*0508*/ 	.word	0x000033f0


	//   ....[28]....
        /*050c*/ 	.word	0x00003420


	//   ....[29]....
        /*0510*/ 	.word	0x00003460


	//   ....[30]....
        /*0514*/ 	.word	0x00003480


	//   ....[31]....
        /*0518*/ 	.word	0x000034a0


	//   ....[32]....
        /*051c*/ 	.word	0x00003510


	//   ....[33]....
        /*0520*/ 	.word	0x000035c0


	//   ....[34]....
        /*0524*/ 	.word	0x000035d0


	//   ....[35]....
        /*0528*/ 	.word	0x000035f0


	//   ....[36]....
        /*052c*/ 	.word	0x00003630


	//   ....[37]....
        /*0530*/ 	.word	0x00003660


	//   ....[38]....
        /*0534*/ 	.word	0x000036a0


	//   ....[39]....
        /*0538*/ 	.word	0x000036c0


	//   ....[40]....
        /*053c*/ 	.word	0x000036e0


	//   ....[41]....
        /*0540*/ 	.word	0x00003740


	//   ....[42]....
        /*0544*/ 	.word	0x000037e0


	//   ....[43]....
        /*0548*/ 	.word	0x000037f0


	//   ....[44]....
        /*054c*/ 	.word	0x00003810


	//   ....[45]....
        /*0550*/ 	.word	0x00003850


	//   ....[46]....
        /*0554*/ 	.word	0x00003880


	//   ....[47]....
        /*0558*/ 	.word	0x000038c0


	//   ....[48]....
        /*055c*/ 	.word	0x000038e0


	//   ....[49]....
        /*0560*/ 	.word	0x00003900


	//   ....[50]....
        /*0564*/ 	.word	0x00003970


	//   ....[51]....
        /*0568*/ 	.word	0x00003a20


	//   ....[52]....
        /*056c*/ 	.word	0x00003a30


	//   ....[53]....
        /*0570*/ 	.word	0x00003a50


	//   ....[54]....
        /*0574*/ 	.word	0x00003a90


	//   ....[55]....
        /*0578*/ 	.word	0x00003ac0


	//   ....[56]....
        /*057c*/ 	.word	0x00003b00


	//   ....[57]....
        /*0580*/ 	.word	0x00003b20


	//   ....[58]....
        /*0584*/ 	.word	0x00003b40


	//   ....[59]....
        /*0588*/ 	.word	0x00003ba0


	//   ....[60]....
        /*058c*/ 	.word	0x00003c40


	//   ....[61]....
        /*0590*/ 	.word	0x00003c50


	//   ....[62]....
        /*0594*/ 	.word	0x00003c70


	//   ....[63]....
        /*0598*/ 	.word	0x00003cb0


	//   ....[64]....
        /*059c*/ 	.word	0x00003ce0


	//   ....[65]....
        /*05a0*/ 	.word	0x00003cf0


	//   ....[66]....
        /*05a4*/ 	.word	0x00003d30


	//   ....[67]....
        /*05a8*/ 	.word	0x00003d50


	//   ....[68]....
        /*05ac*/ 	.word	0x00003d70


	//   ....[69]....
        /*05b0*/ 	.word	0x00003e80


	//   ....[70]....
        /*05b4*/ 	.word	0x00003e90


	//   ....[71]....
        /*05b8*/ 	.word	0x00003eb0


	//   ....[72]....
        /*05bc*/ 	.word	0x00003ef0


	//   ....[73]....
        /*05c0*/ 	.word	0x00003f20


	//   ....[74]....
        /*05c4*/ 	.word	0x00003f60


	//   ....[75]....
        /*05c8*/ 	.word	0x00003f80


	//   ....[76]....
        /*05cc*/ 	.word	0x00003fa0


	//   ....[77]....
        /*05d0*/ 	.word	0x00004000


	//   ....[78]....
        /*05d4*/ 	.word	0x000040a0


	//   ....[79]....
        /*05d8*/ 	.word	0x000040b0


	//   ....[80]....
        /*05dc*/ 	.word	0x000040d0


	//   ....[81]....
        /*05e0*/ 	.word	0x00004110


	//   ....[82]....
        /*05e4*/ 	.word	0x00004140


	//   ....[83]....
        /*05e8*/ 	.word	0x00004180


	//   ....[84]....
        /*05ec*/ 	.word	0x000041a0


	//   ....[85]....
        /*05f0*/ 	.word	0x000041c0


	//   ....[86]....
        /*05f4*/ 	.word	0x00004230


	//   ....[87]....
        /*05f8*/ 	.word	0x000042e0


	//   ....[88]....
        /*05fc*/ 	.word	0x000042f0


	//   ....[89]....
        /*0600*/ 	.word	0x00004310


	//   ....[90]....
        /*0604*/ 	.word	0x00004350


	//   ....[91]....
        /*0608*/ 	.word	0x00004380


	//   ....[92]....
        /*060c*/ 	.word	0x000043c0


	//   ....[93]....
        /*0610*/ 	.word	0x000043e0


	//   ....[94]....
        /*0614*/ 	.word	0x00004400


	//   ....[95]....
        /*0618*/ 	.word	0x00004460


	//   ....[96]....
        /*061c*/ 	.word	0x00004500


	//   ....[97]....
        /*0620*/ 	.word	0x00004510


	//   ....[98]....
        /*0624*/ 	.word	0x00004530


	//   ....[99]....
        /*0628*/ 	.word	0x00004570


	//   ....[100]....
        /*062c*/ 	.word	0x000045a0


	//   ....[101]....
        /*0630*/ 	.word	0x000045e0


	//   ....[102]....
        /*0634*/ 	.word	0x00004600


	//   ....[103]....
        /*0638*/ 	.word	0x00004620


	//   ....[104]....
        /*063c*/ 	.word	0x00004690


	//   ....[105]....
        /*0640*/ 	.word	0x00004740


	//   ....[106]....
        /*0644*/ 	.word	0x00004750


	//   ....[107]....
        /*0648*/ 	.word	0x00004770


	//   ....[108]....
        /*064c*/ 	.word	0x000047b0


	//   ....[109]....
        /*0650*/ 	.word	0x000047e0


	//   ....[110]....
        /*0654*/ 	.word	0x00004820


	//   ....[111]....
        /*0658*/ 	.word	0x00004840


	//   ....[112]....
        /*065c*/ 	.word	0x00004860


	//   ....[113]....
        /*0660*/ 	.word	0x000048c0


	//   ....[114]....
        /*0664*/ 	.word	0x00004960


	//   ....[115]....
        /*0668*/ 	.word	0x00004970


	//   ....[116]....
        /*066c*/ 	.word	0x00004990


	//   ....[117]....
        /*0670*/ 	.word	0x000049d0


	//   ....[118]....
        /*0674*/ 	.word	0x00004a00


	//   ....[119]....
        /*0678*/ 	.word	0x00004a40


	//   ....[120]....
        /*067c*/ 	.word	0x00004a60


	//   ....[121]....
        /*0680*/ 	.word	0x00004a80


	//   ....[122]....
        /*0684*/ 	.word	0x00004af0


	//   ....[123]....
        /*0688*/ 	.word	0x00004b80


	//   ....[124]....
        /*068c*/ 	.word	0x00004ba0


	//   ....[125]....
        /*0690*/ 	.word	0x00004bb0


	//   ....[126]....
        /*0694*/ 	.word	0x00004bd0


	//   ....[127]....
        /*0698*/ 	.word	0x00004c10


	//   ....[128]....
        /*069c*/ 	.word	0x00004c40


	//   ....[129]....
        /*06a0*/ 	.word	0x00004c80


	//   ....[130]....
        /*06a4*/ 	.word	0x00004ca0


	//   ....[131]....
        /*06a8*/ 	.word	0x00004cc0


	//   ....[132]....
        /*06ac*/ 	.word	0x00004db0


	//   ....[133]....
        /*06b0*/ 	.word	0x00004dd0


	//   ....[134]....
        /*06b4*/ 	.word	0x00004de0


	//   ....[135]....
        /*06b8*/ 	.word	0x00004e00


	//   ....[136]....
        /*06bc*/ 	.word	0x00004e40


	//   ....[137]....
        /*06c0*/ 	.word	0x00004e70


	//   ....[138]....
        /*06c4*/ 	.word	0x00004eb0


	//   ....[139]....
        /*06c8*/ 	.word	0x00004ed0


	//   ....[140]....
        /*06cc*/ 	.word	0x00004ef0


	//   ....[141]....
        /*06d0*/ 	.word	0x00004fe0


	//   ....[142]....
        /*06d4*/ 	.word	0x00005000


	//   ....[143]....
        /*06d8*/ 	.word	0x00005010


	//   ....[144]....
        /*06dc*/ 	.word	0x00005030


	//   ....[145]....
        /*06e0*/ 	.word	0x00005070


	//   ....[146]....
        /*06e4*/ 	.word	0x000050a0


	//   ....[147]....
        /*06e8*/ 	.word	0x000050e0


	//   ....[148]....
        /*06ec*/ 	.word	0x00005100


	//   ....[149]....
        /*06f0*/ 	.word	0x00005120


	//   ....[150]....
        /*06f4*/ 	.word	0x00005210


	//   ....[151]....
        /*06f8*/ 	.word	0x00005230


	//   ....[152]....
        /*06fc*/ 	.word	0x00005240


	//   ....[153]....
        /*0700*/ 	.word	0x00005260


	//   ....[154]....
        /*0704*/ 	.word	0x000052a0


	//   ....[155]....
        /*0708*/ 	.word	0x000052d0


	//   ....[156]....
        /*070c*/ 	.word	0x00005310


	//   ....[157]....
        /*0710*/ 	.word	0x00005330


	//   ....[158]....
        /*0714*/ 	.word	0x00005350


	//   ....[159]....
        /*0718*/ 	.word	0x000054a0


	//   ....[160]....
        /*071c*/ 	.word	0x000059b0


	//   ....[161]....
        /*0720*/ 	.word	0x00005cd0


	//   ....[162]....
        /*0724*/ 	.word	0x00005d80


	//   ....[163]....
        /*0728*/ 	.word	0x00005e30


	//   ....[164]....
        /*072c*/ 	.word	0x00005ee0


	//   ....[165]....
        /*0730*/ 	.word	0x00005f90


	//   ....[166]....
        /*0734*/ 	.word	0x00006040


	//   ....[167]....
        /*0738*/ 	.word	0x000060f0


	//   ....[168]....
        /*073c*/ 	.word	0x000061a0


	//   ....[169]....
        /*0740*/ 	.word	0x00006250


	//   ....[170]....
        /*0744*/ 	.word	0x00006300


	//   ....[171]....
        /*0748*/ 	.word	0x000063b0


	//   ....[172]....
        /*074c*/ 	.word	0x00006460


	//   ....[173]....
        /*0750*/ 	.word	0x00006510


	//   ....[174]....
        /*0754*/ 	.word	0x000065c0


	//   ....[175]....
        /*0758*/ 	.word	0x00006670


	//   ....[176]....
        /*075c*/ 	.word	0x00006720


	//   ....[177]....
        /*0760*/ 	.word	0x000067d0


	//   ....[178]....
        /*0764*/ 	.word	0x000069b0


	//   ....[179]....
        /*0768*/ 	.word	0x00006ad0


	//   ....[180]....
        /*076c*/ 	.word	0x00006bf0


	//   ....[181]....
        /*0770*/ 	.word	0x00006d10


	//   ....[182]....
        /*0774*/ 	.word	0x00006e30


	//   ....[183]....
        /*0778*/ 	.word	0x00006f50


	//   ....[184]....
        /*077c*/ 	.word	0x00007070


	//   ....[185]....
        /*0780*/ 	.word	0x00007190


	//   ....[186]....
        /*0784*/ 	.word	0x000072b0


	//   ....[187]....
        /*0788*/ 	.word	0x000073d0


	//   ....[188]....
        /*078c*/ 	.word	0x000074f0


	//   ....[189]....
        /*0790*/ 	.word	0x00007600


	//   ....[190]....
        /*0794*/ 	.word	0x00007700


	//   ....[191]....
        /*0798*/ 	.word	0x00007800


	//   ....[192]....
        /*079c*/ 	.word	0x00007900


	//   ....[193]....
        /*07a0*/ 	.word	0x00007a00


	//   ....[194]....
        /*07a4*/ 	.word	0x00007b00


	//   ....[195]....
        /*07a8*/ 	.word	0x000085a0


	//   ....[196]....
        /*07ac*/ 	.word	0x00008620


	//   ....[197]....
        /*07b0*/ 	.word	0x000086a0


	//   ....[198]....
        /*07b4*/ 	.word	0x00008720


	//   ....[199]....
        /*07b8*/ 	.word	0x000087a0


	//   ....[200]....
        /*07bc*/ 	.word	0x00008820


	//   ....[201]....
        /*07c0*/ 	.word	0x000088a0


	//   ....[202]....
        /*07c4*/ 	.word	0x00008920


	//   ....[203]....
        /*07c8*/ 	.word	0x000089a0


	//   ....[204]....
        /*07cc*/ 	.word	0x00008a20


	//   ....[205]....
        /*07d0*/ 	.word	0x00008aa0


	//   ....[206]....
        /*07d4*/ 	.word	0x00008b20


	//   ....[207]....
        /*07d8*/ 	.word	0x00008ba0


	//   ....[208]....
        /*07dc*/ 	.word	0x00008c20


	//   ....[209]....
        /*07e0*/ 	.word	0x00008ca0


	//   ....[210]....
        /*07e4*/ 	.word	0x00008d20


	//   ....[211]....
        /*07e8*/ 	.word	0x00008da0


	//   ....[212]....
        /*07ec*/ 	.word	0x00008f80


	//   ....[213]....
        /*07f0*/ 	.word	0x00009020


	//   ....[214]....
        /*07f4*/ 	.word	0x000090d0


	//   ....[215]....
        /*07f8*/ 	.word	0x00009180


	//   ....[216]....
        /*07fc*/ 	.word	0x00009230


	//   ....[217]....
        /*0800*/ 	.word	0x000092f0


	//   ....[218]....
        /*0804*/ 	.word	0x000093b0


	//   ....[219]....
        /*0808*/ 	.word	0x00009460


	//   ....[220]....
        /*080c*/ 	.word	0x00009520


	//   ....[221]....
        /*0810*/ 	.word	0x000095d0


	//   ....[222]....
        /*0814*/ 	.word	0x00009690


	//   ....[223]....
        /*0818*/ 	.word	0x00009740


	//   ....[224]....
        /*081c*/ 	.word	0x00009800


	//   ....[225]....
        /*0820*/ 	.word	0x000098b0


	//   ....[226]....
        /*0824*/ 	.word	0x00009950


	//   ....[227]....
        /*0828*/ 	.word	0x00009a00


	//   ....[228]....
        /*082c*/ 	.word	0x00009aa0


	//   ....[229]....
        /*0830*/ 	.word	0x00009b10


	//   ....[230]....
        /*0834*/ 	.word	0x00009b70


	//   ....[231]....
        /*0838*/ 	.word	0x00009be0


	//   ....[232]....
        /*083c*/ 	.word	0x00009c40


	//   ....[233]....
        /*0840*/ 	.word	0x00009cb0


	//----- nvinfo : EIATTR_VRC_CTA_INIT_COUNT
	.align		4
.L_179:
        /*0844*/ 	.byte	0x02, 0x4a
	.zero		1
	.zero		1


	//----- nvinfo : EIATTR_EXIT_INSTR_OFFSETS
	.align		4
        /*0848*/ 	.byte	0x04, 0x1c
        /*084a*/ 	.short	(.L_181 - .L_180)


	//   ....[0]....
.L_180:
        /*084c*/ 	.word	0x00002450


	//   ....[1]....
        /*0850*/ 	.word	0x000027b0


	//   ....[2]....
        /*0854*/ 	.word	0x000027d0


	//   ....[3]....
        /*0858*/ 	.word	0x00008db0


	//   ....[4]....
        /*085c*/ 	.word	0x00009ab0


	//----- nvinfo : EIATTR_MAX_THREADS
	.align		4
.L_181:
        /*0860*/ 	.byte	0x04, 0x05
        /*0862*/ 	.short	(.L_183 - .L_182)
.L_182:
        /*0864*/ 	.word	0x00000180
        /*0868*/ 	.word	0x00000001
        /*086c*/ 	.word	0x00000001


	//----- nvinfo : EIATTR_CRS_STACK_SIZE
	.align		4
.L_183:
        /*0870*/ 	.byte	0x04, 0x1e
        /*0872*/ 	.short	(.L_185 - .L_184)
.L_184:
        /*0874*/ 	.word	0x00000000


	//----- nvinfo : EIATTR_CBANK_PARAM_SIZE
	.align		4
.L_185:
        /*0878*/ 	.byte	0x03, 0x19
        /*087a*/ 	.short	0x004d


	//----- nvinfo : EIATTR_PARAM_CBANK
	.align		4
        /*087c*/ 	.byte	0x04, 0x0a
        /*087e*/ 	.short	(.L_187 - .L_186)
	.align		4
.L_186:
        /*0880*/ 	.word	index@(.nv.constant0._ZN3cub18CUB_300001_SM_10006detail10radix_sort29DeviceRadixSortOnesweepKernelINS1_5radix10policy_hubIjjyE10Policy1000ELNS0_9SortOrderE0EjjyiiNS1_21identity_decomposer_tEEEvPT5_SB_PT3_PKSC_PT1_PKSG_PT2_PKSK_T4_iiT6_)
        /*0884*/ 	.short	0x0380
        /*0886*/ 	.short	0x004d


	//----- nvinfo : EIATTR_SW_WAR
	.align		4
.L_187:
        /*0888*/ 	.byte	0x04, 0x36
        /*088a*/ 	.short	(.L_189 - .L_188)
.L_188:
        /*088c*/ 	.word	0x00000008
.L_189:


//--------------------- .nv.info._ZN3cub18CUB_300001_SM_10006detail10radix_sort33DeviceRadixSortExclusiveSumKernelINS1_5radix10policy_hubIjjyE10Policy1000EyEEvPT0_ --------------------------
	.section	.nv.info._ZN3cub18CUB_300001_SM_10006detail10radix_sort33DeviceRadixSortExclusiveSumKernelINS1_5radix10policy_hubIjjyE10Policy1000EyEEvPT0_,"",@"SHT_CUDA_INFO"
	.sectionflags	@""
	.align	4


	//----- nvinfo : EIATTR_CUDA_API_VERSION
	.align		4
        /*0000*/ 	.byte	0x04, 0x37
        /*0002*/ 	.short	(.L_191 - .L_190)
.L_190:
        /*0004*/ 	.word	0x00000082


	//----- nvinfo : EIATTR_KPARAM_INFO
	.align		4
.L_191:
        /*0008*/ 	.byte	0x04, 0x17
        /*000a*/ 	.short	(.L_193 - .L_192)
.L_192:
        /*000c*/ 	.word	0x00000000
        /*0010*/ 	.short	0x0000
        /*0012*/ 	.short	0x0000
        /*0014*/ 	.byte	0x00, 0xf5, 0x21, 0x00


	//----- nvinfo : EIATTR_SPARSE_MMA_MASK
	.align		4
.L_193:
        /*0018*/ 	.byte	0x03, 0x50
        /*001a*/ 	.short	0x0000


	//----- nvinfo : EIATTR_MAXREG_COUNT
	.align		4
        /*001c*/ 	.byte	0x03, 0x1b
        /*001e*/ 	.short	0x00ff


	//----- nvinfo : EIATTR_NUM_BARRIERS
	.align		4
        /*0020*/ 	.byte	0x02, 0x4c
        /*0022*/ 	.byte	0x01
	.zero		1


	//----- nvinfo : EIATTR_MERCURY_ISA_VERSION
	.align		4
        /*0024*/ 	.byte	0x03, 0x5f
        /*0026*/ 	.short	0x0101


	//----- nvinfo : EIATTR_COOP_GROUP_MASK_REGIDS
	.align		4
        /*0028*/ 	.byte	0x04, 0x29
        /*002a*/ 	.short	(.L_195 - .L_194)


	//   ....[0]....
.L_194:
        /*002c*/ 	.word	0xffffffff


	//   ....[1]....
        /*0030*/ 	.word	0xffffffff


	//   ....[2]....
        /*0034*/ 	.word	0xffffffff


	//   ....[3]....
        /*0038*/ 	.word	0xffffffff


	//   ....[4]....
        /*003c*/ 	.word	0xffffffff


	//   ....[5]....
        /*0040*/ 	.word	0xffffffff


	//   ....[6]....
        /*0044*/ 	.word	0xffffffff


	//   ....[7]....
        /*0048*/ 	.word	0xffffffff


	//   ....[8]....
        /*004c*/ 	.word	0xffffffff


	//   ....[9]....
        /*0050*/ 	.word	0xffffffff


	//   ....[10]....
        /*0054*/ 	.word	0x05000015


	//   ....[11]....
        /*0058*/ 	.word	0x05000015


	//   ....[12]....
        /*005c*/ 	.word	0x05000015


	//   ....[13]....
        /*0060*/ 	.word	0x05000015


	//   ....[14]....
        /*0064*/ 	.word	0x05000015


	//   ....[15]....
        /*0068*/ 	.word	0x05000015


	//   ....[16]....
        /*006c*/ 	.word	0x05000015


	//   ....[17]....
        /*0070*/ 	.word	0x05000015


	//   ....[18]....
        /*0074*/ 	.word	0x05000015


	//   ....[19]....
        /*0078*/ 	.word	0x05000015


	//----- nvinfo : EIATTR_COOP_GROUP_INSTR_OFFSETS
	.align		4
.L_195:
        /*007c*/ 	.byte	0x04, 0x28
        /*007e*/ 	.short	(.L_197 - .L_196)


	//   ....[0]....
.L_196:
        /*0080*/ 	.word	0x00000250


	//   ....[1]....
        /*0084*/ 	.word	0x00000260


	//   ....[2]....
        /*0088*/ 	.word	0x000002a0


	//   ....[3]....
        /*008c*/ 	.word	0x000002c0


	//   ....[4]....
        /*0090*/ 	.word	0x00000310


	//   ....[5]....
        /*0094*/ 	.word	0x00000320


	//   ....[6]....
        /*0098*/ 	.word	0x00000360


	//   ....[7]....
        /*009c*/ 	.word	0x00000380


	//   ....[8]....
        /*00a0*/ 	.word	0x000003d0


	//   ....[9]....
        /*00a4*/ 	.word	0x000003e0


	//   ....[10]....
        /*00a8*/ 	.word	0x00000660


	//   ....[11]....
        /*00ac*/ 	.word	0x000006b0


	//   ....[12]....
        /*00b0*/ 	.word	0x00000740


	//   ....[13]....
        /*00b4*/ 	.word	0x00000790


	//   ....[14]....
        /*00b8*/ 	.word	0x00000820


	//   ....[15]....
        /*00bc*/ 	.word	0x00000870


	//   ....[16]....
        /*00c0*/ 	.word	0x00000900


	//   ....[17]....
        /*00c4*/ 	.word	0x00000950


	//   ....[18]....
        /*00c8*/ 	.word	0x000009e0


	//   ....[19]....
        /*00cc*/ 	.word	0x00000a30


	//----- nvinfo : EIATTR_VRC_CTA_INIT_COUNT
	.align		4
.L_197:
        /*00d0*/ 	.byte	0x02, 0x4a
	.zero		1
	.zero		1


	//----- nvinfo : EIATTR_EXIT_INSTR_OFFSETS
	.align		4
        /*00d4*/ 	.byte	0x04, 0x1c
        /*00d6*/ 	.short	(.L_199 - .L_198)


	//   ....[0]....
.L_198:
        /*00d8*/ 	.word	0x000005d0


	//   ....[1]....
        /*00dc*/ 	.word	0x00000600


	//----- nvinfo : EIATTR_CRS_STACK_SIZE
	.align		4
.L_199:
        /*00e0*/ 	.byte	0x04, 0x1e
        /*00e2*/ 	.short	(.L_201 - .L_200)
.L_200:
        /*00e4*/ 	.word	0x00000000


	//----- nvinfo : EIATTR_CBANK_PARAM_SIZE
	.align		4
.L_201:
        /*00e8*/ 	.byte	0x03, 0x19
        /*00ea*/ 	.short	0x0008


	//----- nvinfo : EIATTR_PARAM_CBANK
	.align		4
        /*00ec*/ 	.byte	0x04, 0x0a
        /*00ee*/ 	.short	(.L_203 - .L_202)
	.align		4
.L_202:
        /*00f0*/ 	.word	index@(.nv.constant0._ZN3cub18CUB_300001_SM_10006detail10radix_sort33DeviceRadixSortExclusiveSumKernelINS1_5radix10policy_hubIjjyE10Policy1000EyEEvPT0_)
        /*00f4*/ 	.short	0x0380
        /*00f6*/ 	.short	0x0008


	//----- nvinfo : EIATTR_SW_WAR
	.align		4
.L_203:
        /*00f8*/ 	.byte	0x04, 0x36
        /*00fa*/ 	.short	(.L_205 - .L_204)
.L_204:
        /*00fc*/ 	.word	0x00000008
.L_205:


//--------------------- .nv.info._ZN3cub18CUB_300001_SM_10006detail10radix_sort30DeviceRadixSortHistogramKernelINS1_5radix10policy_hubIjjyE10Policy1000ELNS0_9SortOrderE0EjyNS1_21identity_decomposer_tEEEvPT2_PKT1_SA_iiT3_ --------------------------
	.section	.nv.info._ZN3cub18CUB_300001_SM_10006detail10radix_sort30DeviceRadixSortHistogramKernelINS1_5radix10policy_hubIjjyE10Policy1000ELNS0_9SortOrderE0EjyNS1_21identity_decomposer_tEEEvPT2_PKT1_SA_iiT3_,"",@"SHT_CUDA_INFO"
	.sectionflags	@""
	.align	4


	//----- nvinfo : EIATTR_CUDA_API_VERSION
	.align		4
        /*0000*/ 	.byte	0x04, 0x37
        /*0002*/ 	.short	(.L_207 - .L_206)
.L_206:
        /*0004*/ 	.word	0x00000082


	//----- nvinfo : EIATTR_KPARAM_INFO
	.align		4
.L_207:
        /*0008*/ 	.byte	0x04, 0x17
        /*000a*/ 	.short	(.L_209 - .L_208)
.L_208:
        /*000c*/ 	.word	0x00000000
        /*0010*/ 	.short	0x0005
        /*0012*/ 	.short	0x0020
        /*0014*/ 	.byte	0x00, 0xf0, 0x05, 0x00


	//----- nvinfo : EIATTR_KPARAM_INFO
	.align		4
.L_209:
        /*0018*/ 	.byte	0x04, 0x17
        /*001a*/ 	.short	(.L_211 - .L_210)
.L_210:
        /*001c*/ 	.word	0x00000000
        /*0020*/ 	.short	0x0004
        /*0022*/ 	.short	0x001c
        /*0024*/ 	.byte	0x00, 0xf0, 0x11, 0x00


	//----- nvinfo : EIATTR_KPARAM_INFO
	.align		4
.L_211:
        /*0028*/ 	.byte	0x04, 0x17
        /*002a*/ 	.short	(.L_213 - .L_212)
.L_212:
        /*002c*/ 	.word	0x00000000
        /*0030*/ 	.short	0x0003
        /*0032*/ 	.short	0x0018
        /*0034*/ 	.byte	0x00, 0xf0, 0x11, 0x00


	//----- nvinfo : EIATTR_KPARAM_INFO
	.align		4
.L_213:
        /*0038*/ 	.byte	0x04, 0x17
        /*003a*/ 	.short	(.L_215 - .L_214)
.L_214:
        /*003c*/ 	.word	0x00000000
        /*0040*/ 	.short	0x0002
        /*0042*/ 	.short	0x0010
        /*0044*/ 	.byte	0x00, 0xf0, 0x21, 0x00


	//----- nvinfo : EIATTR_KPARAM_INFO
	.align		4
.L_215:
        /*0048*/ 	.byte	0x04, 0x17
        /*004a*/ 	.short	(.L_217 - .L_216)
.L_216:
        /*004c*/ 	.word	0x00000000
        /*0050*/ 	.short	0x0001
        /*0052*/ 	.short	0x0008
        /*0054*/ 	.byte	0x00, 0xf5, 0x21, 0x00


	//----- nvinfo : EIATTR_KPARAM_INFO
	.align		4
.L_217:
        /*0058*/ 	.byte	0x04, 0x17
        /*005a*/ 	.short	(.L_219 - .L_218)
.L_218:
        /*005c*/ 	.word	0x00000000
        /*0060*/ 	.short	0x0000
        /*0062*/ 	.short	0x0000
        /*0064*/ 	.byte	0x00, 0xf5, 0x21, 0x00


	//----- nvinfo : EIATTR_SPARSE_MMA_MASK
	.align		4
.L_219:
        /*0068*/ 	.byte	0x03, 0x50
        /*006a*/ 	.short	0x0000


	//----- nvinfo : EIATTR_MAXREG_COUNT
	.align		4
        /*006c*/ 	.byte	0x03, 0x1b
        /*006e*/ 	.short	0x00ff


	//----- nvinfo : EIATTR_NUM_BARRIERS
	.align		4
        /*0070*/ 	.byte	0x02, 0x4c
        /*0072*/ 	.byte	0x01
	.zero		1


	//----- nvinfo : EIATTR_MERCURY_ISA_VERSION
	.align		4
        /*0074*/ 	.byte	0x03, 0x5f
        /*0076*/ 	.short	0x0101


	//----- nvinfo : EIATTR_VRC_CTA_INIT_COUNT
	.align		4
        /*0078*/ 	.byte	0x02, 0x4a
	.zero		1
	.zero		1


	//----- nvinfo : EIATTR_EXIT_INSTR_OFFSETS
	.align		4
        /*007c*/ 	.byte	0x04, 0x1c
        /*007e*/ 	.short	(.L_221 - .L_220)


	//   ....[0]....
.L_220:
        /*0080*/ 	.word	0x00000040


	//   ....[1]....
        /*0084*/ 	.word	0x00002ec0


	//----- nvinfo : EIATTR_MAX_THREADS
	.align		4
.L_221:
        /*0088*/ 	.byte	0x04, 0x05
        /*008a*/ 	.short	(.L_223 - .L_222)
.L_222:
        /*008c*/ 	.word	0x00000080
        /*0090*/ 	.word	0x00000001
        /*0094*/ 	.word	0x00000001


	//----- nvinfo : EIATTR_CRS_STACK_SIZE
	.align		4
.L_223:
        /*0098*/ 	.byte	0x04, 0x1e
        /*009a*/ 	.short	(.L_225 - .L_224)
.L_224:
        /*009c*/ 	.word	0x00000000


	//----- nvinfo : EIATTR_CBANK_PARAM_SIZE
	.align		4
.L_225:
        /*00a0*/ 	.byte	0x03, 0x19
        /*00a2*/ 	.short	0x0021


	//----- nvinfo : EIATTR_PARAM_CBANK
	.align		4
        /*00a4*/ 	.byte	0x04, 0x0a
        /*00a6*/ 	.short	(.L_227 - .L_226)
	.align		4
.L_226:
        /*00a8*/ 	.word	index@(.nv.constant0._ZN3cub18CUB_300001_SM_10006detail10radix_sort30DeviceRadixSortHistogramKernelINS1_5radix10policy_hubIjjyE10Policy1000ELNS0_9SortOrderE0EjyNS1_21identity_decomposer_tEEEvPT2_PKT1_SA_iiT3_)
        /*00ac*/ 	.short	0x0380
        /*00ae*/ 	.short	0x0021


	//----- nvinfo : EIATTR_SW_WAR
	.align		4
.L_227:
        /*00b0*/ 	.byte	0x04, 0x36
        /*00b2*/ 	.short	(.L_229 - .L_228)
.L_228:
        /*00b4*/ 	.word	0x00000008
.L_229:


//--------------------- .nv.info._ZN3cub18CUB_300001_SM_10006detail10radix_sort31DeviceRadixSortSingleTileKernelINS1_5radix10policy_hubIjjyE10Policy1000ELNS0_9SortOrderE0EjjyNS1_21identity_decomposer_tEEEvPKT1_PSA_PKT2_PSE_T3_iiT4_ --------------------------
	.section	.nv.info._ZN3cub18CUB_300001_SM_10006detail10radix_sort31DeviceRadixSortSingleTileKernelINS1_5radix10policy_hubIjjyE10Policy1000ELNS0_9SortOrderE0EjjyNS1_21identity_decomposer_tEEEvPKT1_PSA_PKT2_PSE_T3_iiT4_,"",@"SHT_CUDA_INFO"
	.sectionflags	@""
	.align	4


	//----- nvinfo : EIATTR_CUDA_API_VERSION
	.align		4
        /*0000*/ 	.byte	0x04, 0x37
        /*0002*/ 	.short	(.L_231 - .L_230)
.L_230:
        /*0004*/ 	.word	0x00000082


	//----- nvinfo : EIATTR_KPARAM_INFO
	.align		4
.L_231:
        /*0008*/ 	.byte	0x04, 0x17
        /*000a*/ 	.short	(.L_233 - .L_232)
.L_232:
        /*000c*/ 	.word	0x00000000
        /*0010*/ 	.short	0x0007
        /*0012*/ 	.short	0x0030
        /*0014*/ 	.byte	0x00, 0xf0, 0x05, 0x00


	//----- nvinfo : EIATTR_KPARAM_INFO
	.align		4
.L_233:
        /*0018*/ 	.byte	0x04, 0x17
        /*001a*/ 	.short	(.L_235 - .L_234)
.L_234:
        /*001c*/ 	.word	0x00000000
        /*0020*/ 	.short	0x0006
        /*0022*/ 	.short	0x002c
        /*0024*/ 	.byte	0x00, 0xf0, 0x11, 0x00


	//----- nvinfo : EIATTR_KPARAM_INFO
	.align		4
.L_235:
        /*0028*/ 	.byte	0x04, 0x17
        /*002a*/ 	.short	(.L_237 - .L_236)
.L_236:
        /*002c*/ 	.word	0x00000000
        /*0030*/ 	.short	0x0005
        /*0032*/ 	.short	0x0028
        /*0034*/ 	.byte	0x00, 0xf0, 0x11, 0x00


	//----- nvinfo : EIATTR_KPARAM_INFO
	.align		4
.L_237:
        /*0038*/ 	.byte	0x04, 0x17
        /*003a*/ 	.short	(.L_239 - .L_238)
.L_238:
        /*003c*/ 	.word	0x00000000
        /*0040*/ 	.short	0x0004
        /*0042*/ 	.short	0x0020
        /*0044*/ 	.byte	0x00, 0xf0, 0x21, 0x00


	//----- nvinfo : EIATTR_KPARAM_INFO
	.align		4
.L_239:
        /*0048*/ 	.byte	0x04, 0x17
        /*004a*/ 	.short	(.L_241 - .L_240)
.L_240:
        /*004c*/ 	.word	0x00000000
        /*0050*/ 	.short	0x0003
        /*0052*/ 	.short	0x0018
        /*0054*/ 	.byte	0x00, 0xf5, 0x21, 0x00


	//----- nvinfo : EIATTR_KPARAM_INFO
	.align		4
.L_241:
        /*0058*/ 	.byte	0x04, 0x17
        /*005a*/ 	.short	(.L_243 - .L_242)
.L_242:
        /*005c*/ 	.word	0x00000000
        /*0060*/ 	.short	0x0002
        /*0062*/ 	.short	0x0010
        /*0064*/ 	.byte	0x00, 0xf5, 0x21, 0x00


	//----- nvinfo : EIATTR_KPARAM_INFO
	.align		4
.L_243:
        /*0068*/ 	.byte	0x04, 0x17
        /*006a*/ 	.short	(.L_245 - .L_244)
.L_244:
        /*006c*/ 	.word	0x00000000
        /*0070*/ 	.short	0x0001
        /*0072*/ 	.short	0x0008
        /*0074*/ 	.byte	0x00, 0xf5, 0x21, 0x00


	//----- nvinfo : EIATTR_KPARAM_INFO
	.align		4
.L_245:
        /*0078*/ 	.byte	0x04, 0x17
        /*007a*/ 	.short	(.L_247 - .L_246)
.L_246:
        /*007c*/ 	.word	0x00000000
        /*0080*/ 	.short	0x0000
        /*0082*/ 	.short	0x0000
        /*0084*/ 	.byte	0x00, 0xf5, 0x21, 0x00


	//----- nvinfo : EIATTR_SPARSE_MMA_MASK
	.align		4
.L_247:
        /*0088*/ 	.byte	0x03, 0x50
        /*008a*/ 	.short	0x0000


	//----- nvinfo : EIATTR_MAXREG_COUNT
	.align		4
        /*008c*/ 	.byte	0x03, 0x1b
        /*008e*/ 	.short	0x00ff


	//----- nvinfo : EIATTR_NUM_BARRIERS
	.align		4
        /*0090*/ 	.byte	0x02, 0x4c
        /*0092*/ 	.byte	0x01
	.zero		1


	//----- nvinfo : EIATTR_MERCURY_ISA_VERSION
	.align		4
        /*0094*/ 	.byte	0x03, 0x5f
        /*0096*/ 	.short	0x0101


	//----- nvinfo : EIATTR_COOP_GROUP_MASK_REGIDS
	.align		4
        /*0098*/ 	.byte	0x04, 0x29
        /*009a*/ 	.short	(.L_249 - .L_248)


	//   ....[0]....
.L_248:
        /*009c*/ 	.word	0xffffffff


	//   ....[1]....
        /*00a0*/ 	.word	0xffffffff


	//   ....[2]....
        /*00a4*/ 	.word	0xffffffff


	//   ....[3]....
        /*00a8*/ 	.word	0xffffffff


	//   ....[4]....
        /*00ac*/ 	.word	0xffffffff


	//----- nvinfo : EIATTR_COOP_GROUP_INSTR_OFFSETS
	.align		4
.L_249:
        /*00b0*/ 	.byte	0x04, 0x28
        /*00b2*/ 	.short	(.L_251 - .L_250)


	//   ....[0]....
.L_250:
        /*00b4*/ 	.word	0x00001d10


	//   ....[1]....
        /*00b8*/ 	.word	0x00001d30


	//   ....[2]....
        /*00bc*/ 	.word	0x00001d50


	//   ....[3]....
        /*00c0*/ 	.word	0x00001d70


	//   ....[4]....
        /*00c4*/ 	.word	0x00001d90


	//----- nvinfo : EIATTR_VRC_CTA_INIT_COUNT
	.align		4
.L_251:
        /*00c8*/ 	.byte	0x02, 0x4a
	.zero		1
	.zero		1


	//----- nvinfo : EIATTR_EXIT_INSTR_OFFSETS
	.align		4
        /*00cc*/ 	.byte	0x04, 0x1c
        /*00ce*/ 	.short	(.L_253 - .L_252)


	//   ....[0]....
.L_252:
        /*00d0*/ 	.word	0x000039a0


	//   ....[1]....
        /*00d4*/ 	.word	0x000039e0


	//----- nvinfo : EIATTR_MAX_THREADS
	.align		4
.L_253:
        /*00d8*/ 	.byte	0x04, 0x05
        /*00da*/ 	.short	(.L_255 - .L_254)
.L_254:
        /*00dc*/ 	.word	0x00000100
        /*00e0*/ 	.word	0x00000001
        /*00e4*/ 	.word	0x00000001


	//----- nvinfo : EIATTR_CBANK_PARAM_SIZE
	.align		4
.L_255:
        /*00e8*/ 	.byte	0x03, 0x19
        /*00ea*/ 	.short	0x0031


	//----- nvinfo : EIATTR_PARAM_CBANK
	.align		4
        /*00ec*/ 	.byte	0x04, 0x0a
        /*00ee*/ 	.short	(.L_257 - .L_256)
	.align		4
.L_256:
        /*00f0*/ 	.word	index@(.nv.constant0._ZN3cub18CUB_300001_SM_10006detail10radix_sort31DeviceRadixSortSingleTileKernelINS1_5radix10policy_hubIjjyE10Policy1000ELNS0_9SortOrderE0EjjyNS1_21identity_decomposer_tEEEvPKT1_PSA_PKT2_PSE_T3_iiT4_)
        /*00f4*/ 	.short	0x0380
        /*00f6*/ 	.short	0x0031


	//----- nvinfo : EIATTR_SW_WAR
	.align		4
.L_257:
        /*00f8*/ 	.byte	0x04, 0x36
        /*00fa*/ 	.short	(.L_259 - .L_258)
.L_258:
        /*00fc*/ 	.word	0x00000008
.L_259:


//--------------------- .nv.info._ZN3cub18CUB_300001_SM_10006detail11EmptyKernelIvEEvv --------------------------
	.section	.nv.info._ZN3cub18CUB_300001_SM_10006detail11EmptyKernelIvEEvv,"",@"SHT_CUDA_INFO"
	.sectionflags	@""
	.align	4


	//----- nvinfo : EIATTR_CUDA_API_VERSION
	.align		4
        /*0000*/ 	.byte	0x04, 0x37
        /*0002*/ 	.short	(.L_261 - .L_260)
.L_260:
        /*0004*/ 	.word	0x00000082


	//----- nvinfo : EIATTR_SPARSE_MMA_MASK
	.align		4
.L_261:
        /*0008*/ 	.byte	0x03, 0x50
        /*000a*/ 	.short	0x0000


	//----- nvinfo : EIATTR_MAXREG_COUNT
	.align		4
        /*000c*/ 	.byte	0x03, 0x1b
        /*000e*/ 	.short	0x00ff


	//----- nvinfo : EIATTR_MERCURY_ISA_VERSION
	.align		4
        /*0010*/ 	.byte	0x03, 0x5f
        /*0012*/ 	.short	0x0101


	//----- nvinfo : EIATTR_VRC_CTA_INIT_COUNT
	.align		4
        /*0014*/ 	.byte	0x02, 0x4a
	.zero		1
	.zero		1


	//----- nvinfo : EIATTR_EXIT_INSTR_OFFSETS
	.align		4
        /*0018*/ 	.byte	0x04, 0x1c
        /*001a*/ 	.short	(.L_263 - .L_262)


	//   ....[0]....
.L_262:
        /*001c*/ 	.word	0x00000010


	//----- nvinfo : EIATTR_SW_WAR
	.align		4
.L_263:
        /*0020*/ 	.byte	0x04, 0x36
        /*0022*/ 	.short	(.L_265 - .L_264)
.L_264:
        /*0024*/ 	.word	0x00000008
.L_265:


//--------------------- .nv.info._Z13ConnectForcesP6float4S0_S0_PjPiP5uint2PfiiS1_i --------------------------
	.section	.nv.info._Z13ConnectForcesP6float4S0_S0_PjPiP5uint2PfiiS1_i,"",@"SHT_CUDA_INFO"
	.sectionflags	@""
	.align	4


	//----- nvinfo : EIATTR_CUDA_API_VERSION
	.align		4
        /*0000*/ 	.byte	0x04, 0x37
        /*0002*/ 	.short	(.L_267 - .L_266)
.L_266:
        /*0004*/ 	.word	0x00000082


	//----- nvinfo : EIATTR_KPARAM_INFO
	.align		4
.L_267:
        /*0008*/ 	.byte	0x04, 0x17
        /*000a*/ 	.short	(.L_269 - .L_268)
.L_268:
        /*000c*/ 	.word	0x00000000
        /*0010*/ 	.short	0x000a
        /*0012*/ 	.short	0x0048
        /*0014*/ 	.byte	0x00, 0xf0, 0x11, 0x00


	//----- nvinfo : EIATTR_KPARAM_INFO
	.align		4
.L_269:
        /*0018*/ 	.byte	0x04, 0x17
        /*001a*/ 	.short	(.L_271 - .L_270)
.L_270:
        /*001c*/ 	.word	0x00000000
        /*0020*/ 	.short	0x0009
        /*0022*/ 	.short	0x0040
        /*0024*/ 	.byte	0x00, 0xf5, 0x21, 0x00


	//----- nvinfo : EIATTR_KPARAM_INFO
	.align		4
.L_271:
        /*0028*/ 	.byte	0x04, 0x17
        /*002a*/ 	.short	(.L_273 - .L_272)
.L_272:
        /*002c*/ 	.word	0x00000000
        /*0030*/ 	.short	0x0008
        /*0032*/ 	.short	0x003c
        /*0034*/ 	.byte	0x00, 0xf0, 0x11, 0x00


	//----- nvinfo : EIATTR_KPARAM_INFO
	.align		4
.L_273:
        /*0038*/ 	.byte	0x04, 0x17
        /*003a*/ 	.short	(.L_275 - .L_274)
.L_274:
        /*003c*/ 	.word	0x00000000
        /*0040*/ 	.short	0x0007
        /*0042*/ 	.short	0x0038
        /*0044*/ 	.byte	0x00, 0xf0, 0x11, 0x00


	//----- nvinfo : EIATTR_KPARAM_INFO
	.align		4
.L_275:
        /*0048*/ 	.byte	0x04, 0x17
        /*004a*/ 	.short	(.L_277 - .L_276)
.L_276:
        /*004c*/ 	.word	0x00000000
        /*0050*/ 	.short	0x0006
        /*0052*/ 	.short	0x0030
        /*0054*/ 	.byte	0x00, 0xf5, 0x21, 0x00


	//----- nvinfo : EIATTR_KPARAM_INFO
	.align		4
.L_277:
        /*0058*/ 	.byte	0x04, 0x17
        /*005a*/ 	.short	(.L_279 - .L_278)
.L_278:
        /*005c*/ 	.word	0x00000000
        /*0060*/ 	.short	0x0005
        /*0062*/ 	.short	0x0028
        /*0064*/ 	.byte	0x00, 0xf5, 0x21, 0x00


	//----- nvinfo : EIATTR_KPARAM_INFO
	.align		4
.L_279:
        /*0068*/ 	.byte	0x04, 0x17
        /*006a*/ 	.short	(.L_281 - .L_280)
.L_280:
        /*006c*/ 	.word	0x00000000
        /*0070*/ 	.short	0x0004
        /*0072*/ 	.short	0x0020
        /*0074*/ 	.byte	0x00, 0xf5, 0x21, 0x00


	//----- nvinfo : EIATTR_KPARAM_INFO
	.align		4
.L_281:
        /*0078*/ 	.byte	0x04, 0x17
        /*007a*/ 	.short	(.L_283 - .L_282)
.L_282:
        /*007c*/ 	.word	0x00000000
        /*0080*/ 	.short	0x0003
        /*0082*/ 	.short	0x0018
        /*0084*/ 	.byte	0x00, 0xf5, 0x21, 0x00


	//----- nvinfo : EIATTR_KPARAM_INFO
	.align		4
.L_283:
        /*0088*/ 	.byte	0x04, 0x17
        /*008a*/ 	.short	(.L_285 - .L_284)
.L_284:
        /*008c*/ 	.word	0x00000000
        /*0090*/ 	.short	0x0002
        /*0092*/ 	.short	0x0010
        /*0094*/ 	.byte	0x00, 0xf5, 0x21, 0x00


	//----- nvinfo : EIATTR_KPARAM_INFO
	.align		4
.L_285:
        /*0098*/ 	.byte	0x04, 0x17
        /*009a*/ 	.short	(.L_287 - .L_286)
.L_286:
        /*009c*/ 	.word	0x00000000
        /*00a0*/ 	.short	0x0001
        /*00a2*/ 	.short	0x0008
        /*00a4*/ 	.byte	0x00, 0xf5, 0x21, 0x00


	//----- nvinfo : EIATTR_KPARAM_INFO
	.align		4
.L_287:
        /*00a8*/ 	.byte	0x04, 0x17
        /*00aa*/ 	.short	(.L_289 - .L_288)
.L_288:
        /*00ac*/ 	.word	0x00000000
        /*00b0*/ 	.short	0x0000
        /*00b2*/ 	.short	0x0000
        /*00b4*/ 	.byte	0x00, 0xf5, 0x21, 0x00


	//----- nvinfo : EIATTR_SPARSE_MMA_MASK
	.align		4
.L_289:
        /*00b8*/ 	.byte	0x03, 0x50
        /*00ba*/ 	.short	0x0000


	//----- nvinfo : EIATTR_MAXREG_COUNT
	.align		4
        /*00bc*/ 	.byte	0x03, 0x1b
        /*00be*/ 	.short	0x00ff


	//----- nvinfo : EIATTR_MERCURY_ISA_VERSION
	.align		4
        /*00c0*/ 	.byte	0x03, 0x5f
        /*00c2*/ 	.short	0x0101


	//----- nvinfo : EIATTR_UNUSED_LOAD_BYTE_OFFSET
	.align		4
        /*00c4*/ 	.byte	0x04, 0x44
        /*00c6*/ 	.short	(.L_291 - .L_290)


	//   ....[0]....
.L_290:
        /*00c8*/ 	.word	0x000001e0
        /*00cc*/ 	.word	0x00000fff


	//   ....[1]....
        /*00d0*/ 	.word	0x000001f0
        /*00d4*/ 	.word	0x00000fff


	//----- nvinfo : EIATTR_VRC_CTA_INIT_COUNT
	.align		4
.L_291:
        /*00d8*/ 	.byte	0x02, 0x4a
	.zero		1
	.zero		1


	//----- nvinfo : EIATTR_EXIT_INSTR_OFFSETS
	.align		4
        /*00dc*/ 	.byte	0x04, 0x1c
        /*00de*/ 	.short	(.L_293 - .L_292)


	//   ....[0]....
.L_292:
        /*00e0*/ 	.word	0x00000090


	//   ....[1]....
        /*00e4*/ 	.word	0x00000500


	//----- nvinfo : EIATTR_CRS_STACK_SIZE
	.align		4
.L_293:
        /*00e8*/ 	.byte	0x04, 0x1e
        /*00ea*/ 	.short	(.L_295 - .L_294)
.L_294:
        /*00ec*/ 	.word	0x00000000


	//----- nvinfo : EIATTR_CBANK_PARAM_SIZE
	.align		4
.L_295:
        /*00f0*/ 	.byte	0x03, 0x19
        /*00f2*/ 	.short	0x004c


	//----- nvinfo : EIATTR_PARAM_CBANK
	.align		4
        /*00f4*/ 	.byte	0x04, 0x0a
        /*00f6*/ 	.short	(.L_297 - .L_296)
	.align		4
.L_296:
        /*00f8*/ 	.word	index@(.nv.constant0._Z13ConnectForcesP6float4S0_S0_PjPiP5uint2PfiiS1_i)
        /*00fc*/ 	.short	0x0380
        /*00fe*/ 	.short	0x004c


	//----- nvinfo : EIATTR_SW_WAR
	.align		4
.L_297:
        /*0100*/ 	.byte	0x04, 0x36
        /*0102*/ 	.short	(.L_299 - .L_298)
.L_298:
        /*0104*/ 	.word	0x00000008
.L_299:


//--------------------- .nv.info._Z14ParticleForcesP6float4S0_S0_PjPiiiS1_ --------------------------
	.section	.nv.info._Z14ParticleForcesP6float4S0_S0_PjPiiiS1_,"",@"SHT_CUDA_INFO"
	.sectionflags	@""
	.align	4


	//----- nvinfo : EIATTR_CUDA_API_VERSION
	.align		4
        /*0000*/ 	.byte	0x04, 0x37
        /*0002*/ 	.short	(.L_301 - .L_300)
.L_300:
        /*0004*/ 	.word	0x00000082


	//----- nvinfo : EIATTR_KPARAM_INFO
	.align		4
.L_301:
        /*0008*/ 	.byte	0x04, 0x17
        /*000a*/ 	.short	(.L_303 - .L_302)
.L_302:
        /*000c*/ 	.word	0x00000000
        /*0010*/ 	.short	0x0007
        /*0012*/ 	.short	0x0030
        /*0014*/ 	.byte	0x00, 0xf5, 0x21, 0x00


	//----- nvinfo : EIATTR_KPARAM_INFO
	.align		4
.L_303:
        /*0018*/ 	.byte	0x04, 0x17
        /*001a*/ 	.short	(.L_305 - .L_304)
.L_304:
        /*001c*/ 	.word	0x00000000
        /*0020*/ 	.short	0x0006
        /*0022*/ 	.short	0x002c
        /*0024*/ 	.byte	0x00, 0xf0, 0x11, 0x00


	//----- nvinfo : EIATTR_KPARAM_INFO
	.align		4
.L_305:
        /*0028*/ 	.byte	0x04, 0x17
        /*002a*/ 	.short	(.L_307 - .L_306)
.L_306:
        /*002c*/ 	.word	0x00000000
        /*0030*/ 	.short	0x0005
        /*0032*/ 	.short	0x0028
        /*0034*/ 	.byte	0x00, 0xf0, 0x11, 0x00


	//----- nvinfo : EIATTR_KPARAM_INFO
	.align		4
.L_307:
        /*0038*/ 	.byte	0x04, 0x17
        /*003a*/ 	.short	(.L_309 - .L_308)
.L_308:
        /*003c*/ 	.word	0x00000000
        /*0040*/ 	.short	0x0004
        /*0042*/ 	.short	0x0020
        /*0044*/ 	.byte	0x00, 0xf5, 0x21, 0x00


	//----- nvinfo : EIATTR_KPARAM_INFO
	.align		4
.L_309:
        /*0048*/ 	.byte	0x04, 0x17
        /*004a*/ 	.short	(.L_311 - .L_310)
.L_310:
        /*004c*/ 	.word	0x00000000
        /*0050*/ 	.short	0x0003
        /*0052*/ 	.short	0x0018
        /*0054*/ 	.byte	0x00, 0xf5, 0x21, 0x00


	//----- nvinfo : EIATTR_KPARAM_INFO
	.align		4
.L_311:
        /*0058*/ 	.byte	0x04, 0x17
        /*005a*/ 	.short	(.L_313 - .L_312)
.L_312:
        /*005c*/ 	.word	0x00000000
        /*0060*/ 	.short	0x0002
        /*0062*/ 	.short	0x0010
        /*0064*/ 	.byte	0x00, 0xf5, 0x21, 0x00


	//----- nvinfo : EIATTR_KPARAM_INFO
	.align		4
.L_313:
        /*0068*/ 	.byte	0x04, 0x17
        /*006a*/ 	.short	(.L_315 - .L_314)
.L_314:
        /*006c*/ 	.word	0x00000000
        /*0070*/ 	.short	0x0001
        /*0072*/ 	.short	0x0008
        /*0074*/ 	.byte	0x00, 0xf5, 0x21, 0x00


	//----- nvinfo : EIATTR_KPARAM_INFO
	.align		4
.L_315:
        /*0078*/ 	.byte	0x04, 0x17
        /*007a*/ 	.short	(.L_317 - .L_316)
.L_316:
        /*007c*/ 	.word	0x00000000
        /*0080*/ 	.short	0x0000
        /*0082*/ 	.short	0x0000
        /*0084*/ 	.byte	0x00, 0xf5, 0x21, 0x00


	//----- nvinfo : EIATTR_SPARSE_MMA_MASK
	.align		4
.L_317:
        /*0088*/ 	.byte	0x03, 0x50
        /*008a*/ 	.short	0x0000


	//----- nvinfo : EIATTR_MAXREG_COUNT
	.align		4
        /*008c*/ 	.byte	0x03, 0x1b
        /*008e*/ 	.short	0x00ff


	//----- nvinfo : EIATTR_EXTERNS
	.align		4
        /*0090*/ 	.byte	0x04, 0x0f
        /*0092*/ 	.short	(.L_319 - .L_318)


	//   ....[0]....
	.align		4
.L_318:
        /*0094*/ 	.word	index@(vprintf)


	//----- nvinfo : EIATTR_MERCURY_ISA_VERSION
	.align		4
.L_319:
        /*0098*/ 	.byte	0x03, 0x5f
        /*009a*/ 	.short	0x0101


	//----- nvinfo : EIATTR_UNUSED_LOAD_BYTE_OFFSET
	.align		4
        /*009c*/ 	.byte	0x04, 0x44
        /*009e*/ 	.short	(.L_321 - .L_320)


	//   ....[0]....
.L_320:
        /*00a0*/ 	.word	0x00000130
        /*00a4*/ 	.word	0x00000fff


	//   ....[1]....
        /*00a8*/ 	.word	0x00000730
        /*00ac*/ 	.word	0x00000fff


	//   ....[2]....
        /*00b0*/ 	.word	0x00000750
        /*00b4*/ 	.word	0x00000fff


	//   ....[3]....
        /*00b8*/ 	.word	0x00000e40
        /*00bc*/ 	.word	0x00000fff


	//   ....[4]....
        /*00c0*/ 	.word	0x00000e60
        /*00c4*/ 	.word	0x00000fff


	//   ....[5]....
        /*00c8*/ 	.word	0x00001540
        /*00cc*/ 	.word	0x00000fff


	//   ....[6]....
        /*00d0*/ 	.word	0x00001560
        /*00d4*/ 	.word	0x00000fff


	//----- nvinfo : EIATTR_VRC_CTA_INIT_COUNT
	.align		4
.L_321:
        /*00d8*/ 	.byte	0x02, 0x4a
	.zero		1
	.zero		1


	//----- nvinfo : EIATTR_SYSCALL_OFFSETS
	.align		4
        /*00dc*/ 	.byte	0x04, 0x46
        /*00de*/ 	.short	(.L_323 - .L_322)


	//   ....[0]....
.L_322:
        /*00e0*/ 	.word	0x00000c40


	//   ....[1]....
        /*00e4*/ 	.word	0x00001350


	//   ....[2]....
        /*00e8*/ 	.word	0x00001a70


	//----- nvinfo : EIATTR_EXIT_INSTR_OFFSETS
	.align		4
.L_323:
        /*00ec*/ 	.byte	0x04, 0x1c
        /*00ee*/ 	.short	(.L_325 - .L_324)


	//   ....[0]....
.L_324:
        /*00f0*/ 	.word	0x000000e0


	//   ....[1]....
        /*00f4*/ 	.word	0x00001c10


	//----- nvinfo : EIATTR_CRS_STACK_SIZE
	.align		4
.L_325:
        /*00f8*/ 	.byte	0x04, 0x1e
        /*00fa*/ 	.short	(.L_327 - .L_326)
.L_326:
        /*00fc*/ 	.word	0x00000000


	//----- nvinfo : EIATTR_CBANK_PARAM_SIZE
	.align		4
.L_327:
        /*0100*/ 	.byte	0x03, 0x19
        /*0102*/ 	.short	0x0038


	//----- nvinfo : EIATTR_PARAM_CBANK
	.align		4
        /*0104*/ 	.byte	0x04, 0x0a
        /*0106*/ 	.short	(.L_329 - .L_328)
	.align		4
.L_328:
        /*0108*/ 	.word	index@(.nv.constant0._Z14ParticleForcesP6float4S0_S0_PjPiiiS1_)
        /*010c*/ 	.short	0x0380
        /*010e*/ 	.short	0x0038


	//----- nvinfo : EIATTR_SW_WAR
	.align		4
.L_329:
        /*0110*/ 	.byte	0x04, 0x36
        /*0112*/ 	.short	(.L_331 - .L_330)
.L_330:
        /*0114*/ 	.word	0x00000008
.L_331:


//--------------------- .nv.info._Z20InitialiseNeighboursP6float4PjPiS2_P5uint2PfS1_ii --------------------------
	.section	.nv.info._Z20InitialiseNeighboursP6float4PjPiS2_P5uint2PfS1_ii,"",@"SHT_CUDA_INFO"
	.sectionflags	@""
	.align	4


	//----- nvinfo : EIATTR_CUDA_API_VERSION
	.align		4
        /*0000*/ 	.byte	0x04, 0x37
        /*0002*/ 	.short	(.L_333 - .L_332)
.L_332:
        /*0004*/ 	.word	0x00000082


	//----- nvinfo : EIATTR_KPARAM_INFO
	.align		4
.L_333:
        /*0008*/ 	.byte	0x04, 0x17
        /*000a*/ 	.short	(.L_335 - .L_334)
.L_334:
        /*000c*/ 	.word	0x00000000
        /*0010*/ 	.short	0x0008
        /*0012*/ 	.short	0x003c
        /*0014*/ 	.byte	0x00, 0xf0, 0x11, 0x00


	//----- nvinfo : EIATTR_KPARAM_INFO
	.align		4
.L_335:
        /*0018*/ 	.byte	0x04, 0x17
        /*001a*/ 	.short	(.L_337 - .L_336)
.L_336:
        /*001c*/ 	.word	0x00000000
        /*0020*/ 	.short	0x0007
        /*0022*/ 	.short	0x0038
        /*0024*/ 	.byte	0x00, 0xf0, 0x11, 0x00


	//----- nvinfo : EIATTR_KPARAM_INFO
	.align		4
.L_337:
        /*0028*/ 	.byte	0x04, 0x17
        /*002a*/ 	.short	(.L_339 - .L_338)
.L_338:
        /*002c*/ 	.word	0x00000000
        /*0030*/ 	.short	0x0006
        /*0032*/ 	.short	0x0030
        /*0034*/ 	.byte	0x00, 0xf5, 0x21, 0x00


	//----- nvinfo : EIATTR_KPARAM_INFO
	.align		4
.L_339:
        /*0038*/ 	.byte	0x04, 0x17
        /*003a*/ 	.short	(.L_341 - .L_340)
.L_340:
        /*003c*/ 	.word	0x00000000
        /*0040*/ 	.short	0x0005
        /*0042*/ 	.short	0x0028
        /*0044*/ 	.byte	0x00, 0xf5, 0x21, 0x00


	//----- nvinfo : EIATTR_KPARAM_INFO
	.align		4
.L_341:
        /*0048*/ 	.byte	0x04, 0x17
        /*004a*/ 	.short	(.L_343 - .L_342)
.L_342:
        /*004c*/ 	.word	0x00000000
        /*0050*/ 	.short	0x0004
        /*0052*/ 	.short	0x0020
        /*0054*/ 	.byte	0x00, 0xf5, 0x21, 0x00


	//----- nvinfo : EIATTR_KPARAM_INFO
	.align		4
.L_343:
        /*0058*/ 	.byte	0x04, 0x17
        /*005a*/ 	.short	(.L_345 - .L_344)
.L_344:
        /*005c*/ 	.word	0x00000000
        /*0060*/ 	.short	0x0003
        /*0062*/ 	.short	0x0018
        /*0064*/ 	.byte	0x00, 0xf5, 0x21, 0x00


	//----- nvinfo : EIATTR_KPARAM_INFO
	.align		4
.L_345:
        /*0068*/ 	.byte	0x04, 0x17
        /*006a*/ 	.short	(.L_347 - .L_346)
.L_346:
        /*006c*/ 	.word	0x00000000
        /*0070*/ 	.short	0x0002
        /*0072*/ 	.short	0x0010
        /*0074*/ 	.byte	0x00, 0xf5, 0x21, 0x00


	//----- nvinfo : EIATTR_KPARAM_INFO
	.align		4
.L_347:
        /*0078*/ 	.byte	0x04, 0x17
        /*007a*/ 	.short	(.L_349 - .L_348)
.L_348:
        /*007c*/ 	.word	0x00000000
        /*0080*/ 	.short	0x0001
        /*0082*/ 	.short	0x0008
        /*0084*/ 	.byte	0x00, 0xf5, 0x21, 0x00


	//----- nvinfo : EIATTR_KPARAM_INFO
	.align		4
.L_349:
        /*0088*/ 	.byte	0x04, 0x17
        /*008a*/ 	.short	(.L_351 - .L_350)
.L_350:
        /*008c*/ 	.word	0x00000000
        /*0090*/ 	.short	0x0000
        /*0092*/ 	.short	0x0000
        /*0094*/ 	.byte	0x00, 0xf5, 0x21, 0x00


	//----- nvinfo : EIATTR_SPARSE_MMA_MASK
	.align		4
.L_351:
        /*0098*/ 	.byte	0x03, 0x50
        /*009a*/ 	.short	0x0000


	//----- nvinfo : EIATTR_MAXREG_COUNT
	.align		4
        /*009c*/ 	.byte	0x03, 0x1b
        /*009e*/ 	.short	0x00ff


	//----- nvinfo : EIATTR_MERCURY_ISA_VERSION
	.align		4
        /*00a0*/ 	.byte	0x03, 0x5f
        /*00a2*/ 	.short	0x0101


	//----- nvinfo : EIATTR_UNUSED_LOAD_BYTE_OFFSET
	.align		4
        /*00a4*/ 	.byte	0x04, 0x44
        /*00a6*/ 	.short	(.L_353 - .L_352)


	//   ....[0]....
.L_352:
        /*00a8*/ 	.word	0x000000e0
        /*00ac*/ 	.word	0x00000fff


	//   ....[1]....
        /*00b0*/ 	.word	0x00000630
        /*00b4*/ 	.word	0x00000fff


	//   ....[2]....
        /*00b8*/ 	.word	0x00000650
        /*00bc*/ 	.word	0x00000fff


	//   ....[3]....
        /*00c0*/ 	.word	0x00000aa0
        /*00c4*/ 	.word	0x00000fff


	//   ....[4]....
        /*00c8*/ 	.word	0x00000ab0
        /*00cc*/ 	.word	0x00000fff


	//   ....[5]....
        /*00d0*/ 	.word	0x00000f00
        /*00d4*/ 	.word	0x00000fff


	//   ....[6]....
        /*00d8*/ 	.word	0x00000f10
        /*00dc*/ 	.word	0x00000fff


	//----- nvinfo : EIATTR_VRC_CTA_INIT_COUNT
	.align		4
.L_353:
        /*00e0*/ 	.byte	0x02, 0x4a
	.zero		1
	.zero		1


	//----- nvinfo : EIATTR_EXIT_INSTR_OFFSETS
	.align		4
        /*00e4*/ 	.byte	0x04, 0x1c
        /*00e6*/ 	.short	(.L_355 - .L_354)


	//   ....[0]....
.L_354:
        /*00e8*/ 	.word	0x00000090


	//   ....[1]....
        /*00ec*/ 	.word	0x00001260


	//----- nvinfo : EIATTR_CRS_STACK_SIZE
	.align		4
.L_355:
        /*00f0*/ 	.byte	0x04, 0x1e
        /*00f2*/ 	.short	(.L_357 - .L_356)
.L_356:
        /*00f4*/ 	.word	0x00000000


	//----- nvinfo : EIATTR_CBANK_PARAM_SIZE
	.align		4
.L_357:
        /*00f8*/ 	.byte	0x03, 0x19
        /*00fa*/ 	.short	0x0040


	//----- nvinfo : EIATTR_PARAM_CBANK
	.align		4
        /*00fc*/ 	.byte	0x04, 0x0a
        /*00fe*/ 	.short	(.L_359 - .L_358)
	.align		4
.L_358:
        /*0100*/ 	.word	index@(.nv.constant0._Z20InitialiseNeighboursP6float4PjPiS2_P5uint2PfS1_ii)
        /*0104*/ 	.short	0x0380
        /*0106*/ 	.short	0x0040


	//----- nvinfo : EIATTR_SW_WAR
	.align		4
.L_359:
        /*0108*/ 	.byte	0x04, 0x36
        /*010a*/ 	.short	(.L_361 - .L_360)
.L_360:
        /*010c*/ 	.word	0x00000008
.L_361:


//--------------------- .nv.info._Z15CountNeighboursP6float4PjPiS2_S1_ii --------------------------
	.section	.nv.info._Z15CountNeighboursP6float4PjPiS2_S1_ii,"",@"SHT_CUDA_INFO"
	.sectionflags	@""
	.align	4


	//----- nvinfo : EIATTR_CUDA_API_VERSION
	.align		4
        /*0000*/ 	.byte	0x04, 0x37
        /*0002*/ 	.short	(.L_363 - .L_362)
.L_362:
        /*0004*/ 	.word	0x00000082


	//----- nvinfo : EIATTR_KPARAM_INFO
	.align		4
.L_363:
        /*0008*/ 	.byte	0x04, 0x17
        /*000a*/ 	.short	(.L_365 - .L_364)
.L_364:
        /*000c*/ 	.word	0x00000000
        /*0010*/ 	.short	0x0006
        /*0012*/ 	.short	0x002c
        /*0014*/ 	.byte	0x00, 0xf0, 0x11, 0x00


	//----- nvinfo : EIATTR_KPARAM_INFO
	.align		4
.L_365:
        /*0018*/ 	.byte	0x04, 0x17
        /*001a*/ 	.short	(.L_367 - .L_366)
.L_366:
        /*001c*/ 	.word	0x00000000
        /*0020*/ 	.short	0x0005
        /*0022*/ 	.short	0x0028
        /*0024*/ 	.byte	0x00, 0xf0, 0x11, 0x00


	//----- nvinfo : EIATTR_KPARAM_INFO
	.align		4
.L_367:
        /*0028*/ 	.byte	0x04, 0x17
        /*002a*/ 	.short	(.L_369 - .L_368)
.L_368:
        /*002c*/ 	.word	0x00000000
        /*0030*/ 	.short	0x0004
        /*0032*/ 	.short	0x0020
        /*0034*/ 	.byte	0x00, 0xf5, 0x21, 0x00


	//----- nvinfo : EIATTR_KPARAM_INFO
	.align		4
.L_369:
        /*0038*/ 	.byte	0x04, 0x17
        /*003a*/ 	.short	(.L_371 - .L_370)
.L_370:
        /*003c*/ 	.word	0x00000000
        /*0040*/ 	.short	0x0003
        /*0042*/ 	.short	0x0018
        /*0044*/ 	.byte	0x00, 0xf5, 0x21, 0x00


	//----- nvinfo : EIATTR_KPARAM_INFO
	.align		4
.L_371:
        /*0048*/ 	.byte	0x04, 0x17
        /*004a*/ 	.short	(.L_373 - .L_372)
.L_372:
        /*004c*/ 	.word	0x00000000
        /*0050*/ 	.short	0x0002
        /*0052*/ 	.short	0x0010
        /*0054*/ 	.byte	0x00, 0xf5, 0x21, 0x00


	//----- nvinfo : EIATTR_KPARAM_INFO
	.align		4
.L_373:
        /*0058*/ 	.byte	0x04, 0x17
        /*005a*/ 	.short	(.L_375 - .L_374)
.L_374:
        /*005c*/ 	.word	0x00000000
        /*0060*/ 	.short	0x0001
        /*0062*/ 	.short	0x0008
        /*0064*/ 	.byte	0x00, 0xf5, 0x21, 0x00


	//----- nvinfo : EIATTR_KPARAM_INFO
	.align		4
.L_375:
        /*0068*/ 	.byte	0x04, 0x17
        /*006a*/ 	.short	(.L_377 - .L_376)
.L_376:
        /*006c*/ 	.word	0x00000000
        /*0070*/ 	.short	0x0000
        /*0072*/ 	.short	0x0000
        /*0074*/ 	.byte	0x00, 0xf5, 0x21, 0x00


	//----- nvinfo : EIATTR_SPARSE_MMA_MASK
	.align		4
.L_377:
        /*0078*/ 	.byte	0x03, 0x50
        /*007a*/ 	.short	0x0000


	//----- nvinfo : EIATTR_MAXREG_COUNT
	.align		4
        /*007c*/ 	.byte	0x03, 0x1b
        /*007e*/ 	.short	0x00ff


	//----- nvinfo : EIATTR_MERCURY_ISA_VERSION
	.align		4
        /*0080*/ 	.byte	0x03, 0x5f
        /*0082*/ 	.short	0x0101


	//----- nvinfo : EIATTR_UNUSED_LOAD_BYTE_OFFSET
	.align		4
        /*0084*/ 	.byte	0x04, 0x44
        /*0086*/ 	.short	(.L_379 - .L_378)


	//   ....[0]....
.L_378:
        /*0088*/ 	.word	0x000000e0
        /*008c*/ 	.word	0x00000fff


	//   ....[1]....
        /*0090*/ 	.word	0x00000630
        /*0094*/ 	.word	0x00000fff


	//   ....[2]....
        /*0098*/ 	.word	0x000008c0
        /*009c*/ 	.word	0x00000fff


	//   ....[3]....
        /*00a0*/ 	.word	0x00000b50
        /*00a4*/ 	.word	0x00000fff


	//----- nvinfo : EIATTR_VRC_CTA_INIT_COUNT
	.align		4
.L_379:
        /*00a8*/ 	.byte	0x02, 0x4a
	.zero		1
	.zero		1


	//----- nvinfo : EIATTR_EXIT_INSTR_OFFSETS
	.align		4
        /*00ac*/ 	.byte	0x04, 0x1c
        /*00ae*/ 	.short	(.L_381 - .L_380)


	//   ....[0]....
.L_380:
        /*00b0*/ 	.word	0x00000090


	//   ....[1]....
        /*00b4*/ 	.word	0x00000d60


	//----- nvinfo : EIATTR_CRS_STACK_SIZE
	.align		4
.L_381:
        /*00b8*/ 	.byte	0x04, 0x1e
        /*00ba*/ 	.short	(.L_383 - .L_382)
.L_382:
        /*00bc*/ 	.word	0x00000000


	//----- nvinfo : EIATTR_CBANK_PARAM_SIZE
	.align		4
.L_383:
        /*00c0*/ 	.byte	0x03, 0x19
        /*00c2*/ 	.short	0x0030


	//----- nvinfo : EIATTR_PARAM_CBANK
	.align		4
        /*00c4*/ 	.byte	0x04, 0x0a
        /*00c6*/ 	.short	(.L_385 - .L_384)
	.align		4
.L_384:
        /*00c8*/ 	.word	index@(.nv.constant0._Z15CountNeighboursP6float4PjPiS2_S1_ii)
        /*00cc*/ 	.short	0x0380
        /*00ce*/ 	.short	0x0030


	//----- nvinfo : EIATTR_SW_WAR
	.align		4
.L_385:
        /*00d0*/ 	.byte	0x04, 0x36
        /*00d2*/ 	.short	(.L_387 - .L_386)
.L_386:
        /*00d4*/ 	.word	0x00000008
.L_387:


//--------------------- .nv.info._Z12ParticleMoveP6float4S0_S0_PjS1_ii --------------------------
	.section	.nv.info._Z12ParticleMoveP6float4S0_S0_PjS1_ii,"",@"SHT_CUDA_INFO"
	.sectionflags	@""
	.align	4


	//----- nvinfo : EIATTR_CUDA_API_VERSION
	.align		4
        /*0000*/ 	.byte	0x04, 0x37
        /*0002*/ 	.short	(.L_389 - .L_388)
.L_388:
        /*0004*/ 	.word	0x00000082


	//----- nvinfo : EIATTR_KPARAM_INFO
	.align		4
.L_389:
        /*0008*/ 	.byte	0x04, 0x17
        /*000a*/ 	.short	(.L_391 - .L_390)
.L_390:
        /*000c*/ 	.word	0x00000000
        /*0010*/ 	.short	0x0006
        /*0012*/ 	.short	0x002c
        /*0014*/ 	.byte	0x00, 0xf0, 0x11, 0x00


	//----- nvinfo : EIATTR_KPARAM_INFO
	.align		4
.L_391:
        /*0018*/ 	.byte	0x04, 0x17
        /*001a*/ 	.short	(.L_393 - .L_392)
.L_392:
        /*001c*/ 	.word	0x00000000
        /*0020*/ 	.short	0x0005
        /*0022*/ 	.short	0x0028
        /*0024*/ 	.byte	0x00, 0xf0, 0x11, 0x00


	//----- nvinfo : EIATTR_KPARAM_INFO
	.align		4
.L_393:
        /*0028*/ 	.byte	0x04, 0x17
        /*002a*/ 	.short	(.L_395 - .L_394)
.L_394:
        /*002c*/ 	.word	0x00000000
        /*0030*/ 	.short	0x0004
        /*0032*/ 	.short	0x0020
        /*0034*/ 	.byte	0x00, 0xf5, 0x21, 0x00


	//----- nvinfo : EIATTR_KPARAM_INFO
	.align		4
.L_395:
        /*0038*/ 	.byte	0x04, 0x17
        /*003a*/ 	.short	(.L_397 - .L_396)
.L_396:
        /*003c*/ 	.word	0x00000000
        /*0040*/ 	.short	0x0003
        /*0042*/ 	.short	0x0018
        /*0044*/ 	.byte	0x00, 0xf5, 0x21, 0x00


	//----- nvinfo : EIATTR_KPARAM_INFO
	.align		4
.L_397:
        /*0048*/ 	.byte	0x04, 0x17
        /*004a*/ 	.short	(.L_399 - .L_398)
.L_398:
        /*004c*/ 	.word	0x00000000
        /*0050*/ 	.short	0x0002
        /*0052*/ 	.short	0x0010
        /*0054*/ 	.byte	0x00, 0xf5, 0x21, 0x00


	//----- nvinfo : EIATTR_KPARAM_INFO
	.align		4
.L_399:
        /*0058*/ 	.byte	0x04, 0x17
        /*005a*/ 	.short	(.L_401 - .L_400)
.L_400:
        /*005c*/ 	.word	0x00000000
        /*0060*/ 	.short	0x0001
        /*0062*/ 	.short	0x0008
        /*0064*/ 	.byte	0x00, 0xf5, 0x21, 0x00


	//----- nvinfo : EIATTR_KPARAM_INFO
	.align		4
.L_401:
        /*0068*/ 	.byte	0x04, 0x17
        /*006a*/ 	.short	(.L_403 - .L_402)
.L_402:
        /*006c*/ 	.word	0x00000000
        /*0070*/ 	.short	0x0000
        /*0072*/ 	.short	0x0000
        /*0074*/ 	.byte	0x00, 0xf5, 0x21, 0x00


	//----- nvinfo : EIATTR_SPARSE_MMA_MASK
	.align		4
.L_403:
        /*0078*/ 	.byte	0x03, 0x50
        /*007a*/ 	.short	0x0000


	//----- nvinfo : EIATTR_MAXREG_COUNT
	.align		4
        /*007c*/ 	.byte	0x03, 0x1b
        /*007e*/ 	.short	0x00ff


	//----- nvinfo : EIATTR_MERCURY_ISA_VERSION
	.align		4
        /*0080*/ 	.byte	0x03, 0x5f
        /*0082*/ 	.short	0x0101


	//----- nvinfo : EIATTR_UNUSED_LOAD_BYTE_OFFSET
	.align		4
        /*0084*/ 	.byte	0x04, 0x44
        /*0086*/ 	.short	(.L_405 - .L_404)


	//   ....[0]....
.L_404:
        /*0088*/ 	.word	0x00000160
        /*008c*/ 	.word	0x00000fff


	//   ....[1]....
        /*0090*/ 	.word	0x00000170
        /*0094*/ 	.word	0x00000fff


	//   ....[2]....
        /*0098*/ 	.word	0x00000210
        /*009c*/ 	.word	0x00000fff


	//----- nvinfo : EIATTR_VRC_CTA_INIT_COUNT
	.align		4
.L_405:
        /*00a0*/ 	.byte	0x02, 0x4a
	.zero		1
	.zero		1


	//----- nvinfo : EIATTR_EXIT_INSTR_OFFSETS
	.align		4
        /*00a4*/ 	.byte	0x04, 0x1c
        /*00a6*/ 	.short	(.L_407 - .L_406)


	//   ....[0]....
.L_406:
        /*00a8*/ 	.word	0x00000090


	//   ....[1]....
        /*00ac*/ 	.word	0x00000810


	//----- nvinfo : EIATTR_CRS_STACK_SIZE
	.align		4
.L_407:
        /*00b0*/ 	.byte	0x04, 0x1e
        /*00b2*/ 	.short	(.L_409 - .L_408)
.L_408:
        /*00b4*/ 	.word	0x00000000


	//----- nvinfo : EIATTR_CBANK_PARAM_SIZE
	.align		4
.L_409:
        /*00b8*/ 	.byte	0x03, 0x19
        /*00ba*/ 	.short	0x0030


	//----- nvinfo : EIATTR_PARAM_CBANK
	.align		4
        /*00bc*/ 	.byte	0x04, 0x0a
        /*00be*/ 	.short	(.L_411 - .L_410)
	.align		4
.L_410:
        /*00c0*/ 	.word	index@(.nv.constant0._Z12ParticleMoveP6float4S0_S0_PjS1_ii)
        /*00c4*/ 	.short	0x0380
        /*00c6*/ 	.short	0x0030


	//----- nvinfo : EIATTR_SW_WAR
	.align		4
.L_411:
        /*00c8*/ 	.byte	0x04, 0x36
        /*00ca*/ 	.short	(.L_413 - .L_412)
.L_412:
        /*00cc*/ 	.word	0x00000008
.L_413:


//--------------------- .nv.info._Z16UpdateTrackIndexPjS_S_S_ii --------------------------
	.section	.nv.info._Z16UpdateTrackIndexPjS_S_S_ii,"",@"SHT_CUDA_INFO"
	.sectionflags	@""
	.align	4


	//----- nvinfo : EIATTR_CUDA_API_VERSION
	.align		4
        /*0000*/ 	.byte	0x04, 0x37
        /*0002*/ 	.short	(.L_415 - .L_414)
.L_414:
        /*0004*/ 	.word	0x00000082


	//----- nvinfo : EIATTR_KPARAM_INFO
	.align		4
.L_415:
        /*0008*/ 	.byte	0x04, 0x17
        /*000a*/ 	.short	(.L_417 - .L_416)
.L_416:
        /*000c*/ 	.word	0x00000000
        /*0010*/ 	.short	0x0005
        /*0012*/ 	.short	0x0024
        /*0014*/ 	.byte	0x00, 0xf0, 0x11, 0x00


	//----- nvinfo : EIATTR_KPARAM_INFO
	.align		4
.L_417:
        /*0018*/ 	.byte	0x04, 0x17
        /*001a*/ 	.short	(.L_419 - .L_418)
.L_418:
        /*001c*/ 	.word	0x00000000
        /*0020*/ 	.short	0x0004
        /*0022*/ 	.short	0x0020
        /*0024*/ 	.byte	0x00, 0xf0, 0x11, 0x00


	//----- nvinfo : EIATTR_KPARAM_INFO
	.align		4
.L_419:
        /*0028*/ 	.byte	0x04, 0x17
        /*002a*/ 	.short	(.L_421 - .L_420)
.L_420:
        /*002c*/ 	.word	0x00000000
        /*0030*/ 	.short	0x0003
        /*0032*/ 	.short	0x0018
        /*0034*/ 	.byte	0x00, 0xf5, 0x21, 0x00


	//----- nvinfo : EIATTR_KPARAM_INFO
	.align		4
.L_421:
        /*0038*/ 	.byte	0x04, 0x17
        /*003a*/ 	.short	(.L_423 - .L_422)
.L_422:
        /*003c*/ 	.word	0x00000000
        /*0040*/ 	.short	0x0002
        /*0042*/ 	.short	0x0010
        /*0044*/ 	.byte	0x00, 0xf5, 0x21, 0x00


	//----- nvinfo : EIATTR_KPARAM_INFO
	.align		4
.L_423:
        /*0048*/ 	.byte	0x04, 0x17
        /*004a*/ 	.short	(.L_425 - .L_424)
.L_424:
        /*004c*/ 	.word	0x00000000
        /*0050*/ 	.short	0x0001
        /*0052*/ 	.short	0x0008
        /*0054*/ 	.byte	0x00, 0xf5, 0x21, 0x00


	//----- nvinfo : EIATTR_KPARAM_INFO
	.align		4
.L_425:
        /*0058*/ 	.byte	0x04, 0x17
        /*005a*/ 	.short	(.L_427 - .L_426)
.L_426:
        /*005c*/ 	.word	0x00000000
        /*0060*/ 	.short	0x0000
        /*0062*/ 	.short	0x0000
        /*0064*/ 	.byte	0x00, 0xf5, 0x21, 0x00


	//----- nvinfo : EIATTR_SPARSE_MMA_MASK
	.align		4
.L_427:
        /*0068*/ 	.byte	0x03, 0x50
        /*006a*/ 	.short	0x0000


	//----- nvinfo : EIATTR_MAXREG_COUNT
	.align		4
        /*006c*/ 	.byte	0x03, 0x1b
        /*006e*/ 	.short	0x00ff


	//----- nvinfo : EIATTR_MERCURY_ISA_VERSION
	.align		4
        /*0070*/ 	.byte	0x03, 0x5f
        /*0072*/ 	.short	0x0101


	//----- nvinfo : EIATTR_VRC_CTA_INIT_COUNT
	.align		4
        /*0074*/ 	.byte	0x02, 0x4a
	.zero		1
	.zero		1


	//----- nvinfo : EIATTR_EXIT_INSTR_OFFSETS
	.align		4
        /*0078*/ 	.byte	0x04, 0x1c
        /*007a*/ 	.short	(.L_429 - .L_428)


	//   ....[0]....
.L_428:
        /*007c*/ 	.word	0x00000090


	//   ....[1]....
        /*0080*/ 	.word	0x00000200


	//----- nvinfo : EIATTR_CRS_STACK_SIZE
	.align		4
.L_429:
        /*0084*/ 	.byte	0x04, 0x1e
        /*0086*/ 	.short	(.L_431 - .L_430)
.L_430:
        /*0088*/ 	.word	0x00000000


	//----- nvinfo : EIATTR_CBANK_PARAM_SIZE
	.align		4
.L_431:
        /*008c*/ 	.byte	0x03, 0x19
        /*008e*/ 	.short	0x0028


	//----- nvinfo : EIATTR_PARAM_CBANK
	.align		4
        /*0090*/ 	.byte	0x04, 0x0a
        /*0092*/ 	.short	(.L_433 - .L_432)
	.align		4
.L_432:
        /*0094*/ 	.word	index@(.nv.constant0._Z16UpdateTrackIndexPjS_S_S_ii)
        /*0098*/ 	.short	0x0380
        /*009a*/ 	.short	0x0028


	//----- nvinfo : EIATTR_SW_WAR
	.align		4
.L_433:
        /*009c*/ 	.byte	0x04, 0x36
        /*009e*/ 	.short	(.L_435 - .L_434)
.L_434:
        /*00a0*/ 	.word	0x00000008
.L_435:


//--------------------- .nv.info._Z9ArrayCopyP6float4S0_S0_S0_PjPiS1_ii --------------------------
	.section	.nv.info._Z9ArrayCopyP6float4S0_S0_S0_PjPiS1_ii,"",@"SHT_CUDA_INFO"
	.sectionflags	@""
	.align	4


	//----- nvinfo : EIATTR_CUDA_API_VERSION
	.align		4
        /*0000*/ 	.byte	0x04, 0x37
        /*0002*/ 	.short	(.L_437 - .L_436)
.L_436:
        /*0004*/ 	.word	0x00000082


	//----- nvinfo : EIATTR_KPARAM_INFO
	.align		4
.L_437:
        /*0008*/ 	.byte	0x04, 0x17
        /*000a*/ 	.short	(.L_439 - .L_438)
.L_438:
        /*000c*/ 	.word	0x00000000
        /*0010*/ 	.short	0x0008
        /*0012*/ 	.short	0x003c
        /*0014*/ 	.byte	0x00, 0xf0, 0x11, 0x00


	//----- nvinfo : EIATTR_KPARAM_INFO
	.align		4
.L_439:
        /*0018*/ 	.byte	0x04, 0x17
        /*001a*/ 	.short	(.L_441 - .L_440)
.L_440:
        /*001c*/ 	.word	0x00000000
        /*0020*/ 	.short	0x0007
        /*0022*/ 	.short	0x0038
        /*0024*/ 	.byte	0x00, 0xf0, 0x11, 0x00


	//----- nvinfo : EIATTR_KPARAM_INFO
	.align		4
.L_441:
        /*0028*/ 	.byte	0x04, 0x17
        /*002a*/ 	.short	(.L_443 - .L_442)
.L_442:
        /*002c*/ 	.word	0x00000000
        /*0030*/ 	.short	0x0006
        /*0032*/ 	.short	0x0030
        /*0034*/ 	.byte	0x00, 0xf5, 0x21, 0x00


	//----- nvinfo : EIATTR_KPARAM_INFO
	.align		4
.L_443:
        /*0038*/ 	.byte	0x04, 0x17
        /*003a*/ 	.short	(.L_445 - .L_444)
.L_444:
        /*003c*/ 	.word	0x00000000
        /*0040*/ 	.short	0x0005
        /*0042*/ 	.short	0x0028
        /*0044*/ 	.byte	0x00, 0xf5, 0x21, 0x00


	//----- nvinfo : EIATTR_KPARAM_INFO
	.align		4
.L_445:
        /*0048*/ 	.byte	0x04, 0x17
        /*004a*/ 	.short	(.L_447 - .L_446)
.L_446:
        /*004c*/ 	.word	0x00000000
        /*0050*/ 	.short	0x0004
        /*0052*/ 	.short	0x0020
        /*0054*/ 	.byte	0x00, 0xf5, 0x21, 0x00


	//----- nvinfo : EIATTR_KPARAM_INFO
	.align		4
.L_447:
        /*0058*/ 	.byte	0x04, 0x17
        /*005a*/ 	.short	(.L_449 - .L_448)
.L_448:
        /*005c*/ 	.word	0x00000000
        /*0060*/ 	.short	0x0003
        /*0062*/ 	.short	0x0018
        /*0064*/ 	.byte	0x00, 0xf5, 0x21, 0x00


	//----- nvinfo : EIATTR_KPARAM_INFO
	.align		4
.L_449:
        /*0068*/ 	.byte	0x04, 0x17
        /*006a*/ 	.short	(.L_451 - .L_450)
.L_450:
        /*006c*/ 	.word	0x00000000
        /*0070*/ 	.short	0x0002
        /*0072*/ 	.short	0x0010
        /*0074*/ 	.byte	0x00, 0xf5, 0x21, 0x00


	//----- nvinfo : EIATTR_KPARAM_INFO
	.align		4
.L_451:
        /*0078*/ 	.byte	0x04, 0x17
        /*007a*/ 	.short	(.L_453 - .L_452)
.L_452:
        /*007c*/ 	.word	0x00000000
        /*0080*/ 	.short	0x0001
        /*0082*/ 	.short	0x0008
        /*0084*/ 	.byte	0x00, 0xf5, 0x21, 0x00


	//----- nvinfo : EIATTR_KPARAM_INFO
	.align		4
.L_453:
        /*0088*/ 	.byte	0x04, 0x17
        /*008a*/ 	.short	(.L_455 - .L_454)
.L_454:
        /*008c*/ 	.word	0x00000000
        /*0090*/ 	.short	0x0000
        /*0092*/ 	.short	0x0000
        /*0094*/ 	.byte	0x00, 0xf5, 0x21, 0x00


	//----- nvinfo : EIATTR_SPARSE_MMA_MASK
	.align		4
.L_455:
        /*0098*/ 	.byte	0x03, 0x50
        /*009a*/ 	.short	0x0000


	//----- nvinfo : EIATTR_MAXREG_COUNT
	.align		4
        /*009c*/ 	.byte	0x03, 0x1b
        /*009e*/ 	.short	0x00ff


	//----- nvinfo : EIATTR_MERCURY_ISA_VERSION
	.align		4
        /*00a0*/ 	.byte	0x03, 0x5f
        /*00a2*/ 	.short	0x0101


	//----- nvinfo : EIATTR_VRC_CTA_INIT_COUNT
	.align		4
        /*00a4*/ 	.byte	0x02, 0x4a
	.zero		1
	.zero		1


	//----- nvinfo : EIATTR_EXIT_INSTR_OFFSETS
	.align		4
        /*00a8*/ 	.byte	0x04, 0x1c
        /*00aa*/ 	.short	(.L_457 - .L_456)


	//   ....[0]....
.L_456:
        /*00ac*/ 	.word	0x00000090


	//   ....[1]....
        /*00b0*/ 	.word	0x00000370


	//----- nvinfo : EIATTR_CRS_STACK_SIZE
	.align		4
.L_457:
        /*00b4*/ 	.byte	0x04, 0x1e
        /*00b6*/ 	.short	(.L_459 - .L_458)
.L_458:
        /*00b8*/ 	.word	0x00000000


	//----- nvinfo : EIATTR_CBANK_PARAM_SIZE
	.align		4
.L_459:
        /*00bc*/ 	.byte	0x03, 0x19
        /*00be*/ 	.short	0x0040


	//----- nvinfo : EIATTR_PARAM_CBANK
	.align		4
        /*00c0*/ 	.byte	0x04, 0x0a
        /*00c2*/ 	.short	(.L_461 - .L_460)
	.align		4
.L_460:
        /*00c4*/ 	.word	index@(.nv.constant0._Z9ArrayCopyP6float4S0_S0_S0_PjPiS1_ii)
        /*00c8*/ 	.short	0x0380
        /*00ca*/ 	.short	0x0040


	//----- nvinfo : EIATTR_SW_WAR
	.align		4
.L_461:
        /*00cc*/ 	.byte	0x04, 0x36
        /*00ce*/ 	.short	(.L_463 - .L_462)
.L_462:
        /*00d0*/ 	.word	0x00000008
.L_463:


//--------------------- .nv.info._Z13InitCellStartPii --------------------------
	.section	.nv.info._Z13InitCellStartPii,"",@"SHT_CUDA_INFO"
	.sectionflags	@""
	.align	4


	//----- nvinfo : EIATTR_CUDA_API_VERSION
	.align		4
        /*0000*/ 	.byte	0x04, 0x37
        /*0002*/ 	.short	(.L_465 - .L_464)
.L_464:
        /*0004*/ 	.word	0x00000082


	//----- nvinfo : EIATTR_KPARAM_INFO
	.align		4
.L_465:
        /*0008*/ 	.byte	0x04, 0x17
        /*000a*/ 	.short	(.L_467 - .L_466)
.L_466:
        /*000c*/ 	.word	0x00000000
        /*0010*/ 	.short	0x0001
        /*0012*/ 	.short	0x0008
        /*0014*/ 	.byte	0x00, 0xf0, 0x11, 0x00


	//----- nvinfo : EIATTR_KPARAM_INFO
	.align		4
.L_467:
        /*0018*/ 	.byte	0x04, 0x17
        /*001a*/ 	.short	(.L_469 - .L_468)
.L_468:
        /*001c*/ 	.word	0x00000000
        /*0020*/ 	.short	0x0000
        /*0022*/ 	.short	0x0000
        /*0024*/ 	.byte	0x00, 0xf5, 0x21, 0x00


	//----- nvinfo : EIATTR_SPARSE_MMA_MASK
	.align		4
.L_469:
        /*0028*/ 	.byte	0x03, 0x50
        /*002a*/ 	.short	0x0000


	//----- nvinfo : EIATTR_MAXREG_COUNT
	.align		4
        /*002c*/ 	.byte	0x03, 0x1b
        /*002e*/ 	.short	0x00ff


	//----- nvinfo : EIATTR_MERCURY_ISA_VERSION
	.align		4
        /*0030*/ 	.byte	0x03, 0x5f
        /*0032*/ 	.short	0x0101


	//----- nvinfo : EIATTR_VRC_CTA_INIT_COUNT
	.align		4
        /*0034*/ 	.byte	0x02, 0x4a
	.zero		1
	.zero		1


	//----- nvinfo : EIATTR_EXIT_INSTR_OFFSETS
	.align		4
        /*0038*/ 	.byte	0x04, 0x1c
        /*003a*/ 	.short	(.L_471 - .L_470)


	//   ....[0]....
.L_470:
        /*003c*/ 	.word	0x00000090


	//   ....[1]....
        /*0040*/ 	.word	0x00000170


	//----- nvinfo : EIATTR_CRS_STACK_SIZE
	.align		4
.L_471:
        /*0044*/ 	.byte	0x04, 0x1e
        /*0046*/ 	.short	(.L_473 - .L_472)
.L_472:
        /*0048*/ 	.word	0x00000000


	//----- nvinfo : EIATTR_CBANK_PARAM_SIZE
	.align		4
.L_473:
        /*004c*/ 	.byte	0x03, 0x19
        /*004e*/ 	.short	0x000c


	//----- nvinfo : EIATTR_PARAM_CBANK
	.align		4
        /*0050*/ 	.byte	0x04, 0x0a
        /*0052*/ 	.short	(.L_475 - .L_474)
	.align		4
.L_474:
        /*0054*/ 	.word	index@(.nv.constant0._Z13InitCellStartPii)
        /*0058*/ 	.short	0x0380
        /*005a*/ 	.short	0x000c


	//----- nvinfo : EIATTR_SW_WAR
	.align		4
.L_475:
        /*005c*/ 	.byte	0x04, 0x36
        /*005e*/ 	.short	(.L_477 - .L_476)
.L_476:
        /*0060*/ 	.word	0x00000008
.L_477:


//--------------------- .nv.info._Z16InitialiseDeviceP6float4S0_PjS1_S1_S1_ii --------------------------
	.section	.nv.info._Z16InitialiseDeviceP6float4S0_PjS1_S1_S1_ii,"",@"SHT_CUDA_INFO"
	.sectionflags	@""
	.align	4


	//----- nvinfo : EIATTR_CUDA_API_VERSION
	.align		4
        /*0000*/ 	.byte	0x04, 0x37
        /*0002*/ 	.short	(.L_479 - .L_478)
.L_478:
        /*0004*/ 	.word	0x00000082


	//----- nvinfo : EIATTR_KPARAM_INFO
	.align		4
.L_479:
        /*0008*/ 	.byte	0x04, 0x17
        /*000a*/ 	.short	(.L_481 - .L_480)
.L_480:
        /*000c*/ 	.word	0x00000000
        /*0010*/ 	.short	0x0007
        /*0012*/ 	.short	0x0034
        /*0014*/ 	.byte	0x00, 0xf0, 0x11, 0x00


	//----- nvinfo : EIATTR_KPARAM_INFO
	.align		4
.L_481:
        /*0018*/ 	.byte	0x04, 0x17
        /*001a*/ 	.short	(.L_483 - .L_482)
.L_482:
        /*001c*/ 	.word	0x00000000
        /*0020*/ 	.short	0x0006
        /*0022*/ 	.short	0x0030
        /*0024*/ 	.byte	0x00, 0xf0, 0x11, 0x00


	//----- nvinfo : EIATTR_KPARAM_INFO
	.align		4
.L_483:
        /*0028*/ 	.byte	0x04, 0x17
        /*002a*/ 	.short	(.L_485 - .L_484)
.L_484:
        /*002c*/ 	.word	0x00000000
        /*0030*/ 	.short	0x0005
        /*0032*/ 	.short	0x0028
        /*0034*/ 	.byte	0x00, 0xf5, 0x21, 0x00


	//----- nvinfo : EIATTR_KPARAM_INFO
	.align		4
.L_485:
        /*0038*/ 	.byte	0x04, 0x17
        /*003a*/ 	.short	(.L_487 - .L_486)
.L_486:
        /*003c*/ 	.word	0x00000000
        /*0040*/ 	.short	0x0004
        /*0042*/ 	.short	0x0020
        /*0044*/ 	.byte	0x00, 0xf5, 0x21, 0x00


	//----- nvinfo : EIATTR_KPARAM_INFO
	.align		4
.L_487:
        /*0048*/ 	.byte	0x04, 0x17
        /*004a*/ 	.short	(.L_489 - .L_488)
.L_488:
        /*004c*/ 	.word	0x00000000
        /*0050*/ 	.short	0x0003
        /*0052*/ 	.short	0x0018
        /*0054*/ 	.byte	0x00, 0xf5, 0x21, 0x00


	//----- nvinfo : EIATTR_KPARAM_INFO
	.align		4
.L_489:
        /*0058*/ 	.byte	0x04, 0x17
        /*005a*/ 	.short	(.L_491 - .L_490)
.L_490:
        /*005c*/ 	.word	0x00000000
        /*0060*/ 	.short	0x0002
        /*0062*/ 	.short	0x0010
        /*0064*/ 	.byte	0x00, 0xf5, 0x21, 0x00


	//----- nvinfo : EIATTR_KPARAM_INFO
	.align		4
.L_491:
        /*0068*/ 	.byte	0x04, 0x17
        /*006a*/ 	.short	(.L_493 - .L_492)
.L_492:
        /*006c*/ 	.word	0x00000000
        /*0070*/ 	.short	0x0001
        /*0072*/ 	.short	0x0008
        /*0074*/ 	.byte	0x00, 0xf5, 0x21, 0x00


	//----- nvinfo : EIATTR_KPARAM_INFO
	.align		4
.L_493:
        /*0078*/ 	.byte	0x04, 0x17
        /*007a*/ 	.short	(.L_495 - .L_494)
.L_494:
        /*007c*/ 	.word	0x00000000
        /*0080*/ 	.short	0x0000
        /*0082*/ 	.short	0x0000
        /*0084*/ 	.byte	0x00, 0xf5, 0x21, 0x00


	//----- nvinfo : EIATTR_SPARSE_MMA_MASK
	.align		4
.L_495:
        /*0088*/ 	.byte	0x03, 0x50
        /*008a*/ 	.short	0x0000


	//----- nvinfo : EIATTR_MAXREG_COUNT
	.align		4
        /*008c*/ 	.byte	0x03, 0x1b
        /*008e*/ 	.short	0x00ff


	//----- nvinfo : EIATTR_MERCURY_ISA_VERSION
	.align		4
        /*0090*/ 	.byte	0x03, 0x5f
        /*0092*/ 	.short	0x0101


	//----- nvinfo : EIATTR_UNUSED_LOAD_BYTE_OFFSET
	.align		4
        /*0094*/ 	.byte	0x04, 0x44
        /*0096*/ 	.short	(.L_497 - .L_496)


	//   ....[0]....
.L_496:
        /*0098*/ 	.word	0x00000160
        /*009c*/ 	.word	0x00000fff


	//----- nvinfo : EIATTR_VRC_CTA_INIT_COUNT
	.align		4
.L_497:
        /*00a0*/ 	.byte	0x02, 0x4a
	.zero		1
	.zero		1


	//----- nvinfo : EIATTR_EXIT_INSTR_OFFSETS
	.align		4
        /*00a4*/ 	.byte	0x04, 0x1c
        /*00a6*/ 	.short	(.L_499 - .L_498)


	//   ....[0]....
.L_498:
        /*00a8*/ 	.word	0x00000090


	//   ....[1]....
        /*00ac*/ 	.word	0x00000540


	//----- nvinfo : EIATTR_CRS_STACK_SIZE
	.align		4
.L_499:
        /*00b0*/ 	.byte	0x04, 0x1e
        /*00b2*/ 	.short	(.L_501 - .L_500)
.L_500:
        /*00b4*/ 	.word	0x00000000


	//----- nvinfo : EIATTR_CBANK_PARAM_SIZE
	.align		4
.L_501:
        /*00b8*/ 	.byte	0x03, 0x19
        /*00ba*/ 	.short	0x0038


	//----- nvinfo : EIATTR_PARAM_CBANK
	.align		4
        /*00bc*/ 	.byte	0x04, 0x0a
        /*00be*/ 	.short	(.L_503 - .L_502)
	.align		4
.L_502:
        /*00c0*/ 	.word	index@(.nv.constant0._Z16InitialiseDeviceP6float4S0_PjS1_S1_S1_ii)
        /*00c4*/ 	.short	0x0380
        /*00c6*/ 	.short	0x0038


	//----- nvinfo : EIATTR_SW_WAR
	.align		4
.L_503:
        /*00c8*/ 	.byte	0x04, 0x36
        /*00ca*/ 	.short	(.L_505 - .L_504)
.L_504:
        /*00cc*/ 	.word	0x00000008
.L_505:


//--------------------- .nv.callgraph             --------------------------
	.section	.nv.callgraph,"",@"SHT_CUDA_CALLGRAPH"
	.align	4
	.sectionentsize	8
	.align		4
        /*0000*/ 	.word	0x00000000
	.align		4
        /*0004*/ 	.word	0xffffffff
	.align		4
        /*0008*/ 	.word	index@(_Z14ParticleForcesP6float4S0_S0_PjPiiiS1_)
	.align		4
        /*000c*/ 	.word	index@(vprintf)
	.align		4
        /*0010*/ 	.word	0x00000000
	.align		4
        /*0014*/ 	.word	0xfffffffe
	.align		4
        /*0018*/ 	.word	0x00000000
	.align		4
        /*001c*/ 	.word	0xfffffffd
	.align		4
        /*0020*/ 	.word	0x00000000
	.align		4
        /*0024*/ 	.word	0xfffffffc


//--------------------- .nv.constant4             --------------------------
	.section	.nv.constant4,"a",@progbits
	.align	8
	.align		8
.nv.constant4:
        /*0000*/ 	.dword	_ZN34_INTERNAL_1f6379ab_4_k_cu_3937fdce4cuda3std3__45__cpo5beginE
	.align		8
        /*0008*/ 	.dword	_ZN34_INTERNAL_1f6379ab_4_k_cu_3937fdce4cuda3std3__45__cpo3endE
	.align		8
        /*0010*/ 	.dword	_ZN34_INTERNAL_1f6379ab_4_k_cu_3937fdce4cuda3std3__45__cpo6cbeginE
	.align		8
        /*0018*/ 	.dword	_ZN34_INTERNAL_1f6379ab_4_k_cu_3937fdce4cuda3std3__45__cpo4cendE
	.align		8
        /*0020*/ 	.dword	_ZN34_INTERNAL_1f6379ab_4_k_cu_3937fdce4cuda3std3__45__cpo6rbeginE
	.align		8
        /*0028*/ 	.dword	_ZN34_INTERNAL_1f6379ab_4_k_cu_3937fdce4cuda3std3__45__cpo4rendE
	.align		8
        /*0030*/ 	.dword	_ZN34_INTERNAL_1f6379ab_4_k_cu_3937fdce4cuda3std3__45__cpo7crbeginE
	.align		8
        /*0038*/ 	.dword	_ZN34_INTERNAL_1f6379ab_4_k_cu_3937fdce4cuda3std3__45__cpo5crendE
	.align		8
        /*0040*/ 	.dword	_ZN34_INTERNAL_1f6379ab_4_k_cu_3937fdce4cuda3std3__436_GLOBAL__N__1f6379ab_4_k_cu_3937fdce6ignoreE
	.align		8
        /*0048*/ 	.dword	_ZN34_INTERNAL_1f6379ab_4_k_cu_3937fdce4cuda3std3__419piecewise_constructE
	.align		8
        /*0050*/ 	.dword	_ZN34_INTERNAL_1f6379ab_4_k_cu_3937fdce4cuda3std3__48in_placeE
	.align		8
        /*0058*/ 	.dword	_ZN34_INTERNAL_1f6379ab_4_k_cu_3937fdce4cuda3std3__420unreachable_sentinelE
	.align		8
        /*0060*/ 	.dword	_ZN34_INTERNAL_1f6379ab_4_k_cu_3937fdce4cuda3std3__47nulloptE
	.align		8
        /*0068*/ 	.dword	_ZN34_INTERNAL_1f6379ab_4_k_cu_3937fdce4cuda3std3__48unexpectE
	.align		8
        /*0070*/ 	.dword	_ZN34_INTERNAL_1f6379ab_4_k_cu_3937fdce4cuda3std6ranges3__45__cpo4swapE
	.align		8
        /*0078*/ 	.dword	_ZN34_INTERNAL_1f6379ab_4_k_cu_3937fdce4cuda3std6ranges3__45__cpo9iter_moveE
	.align		8
        /*0080*/ 	.dword	_ZN34_INTERNAL_1f6379ab_4_k_cu_3937fdce4cuda3std6ranges3__45__cpo5beginE
	.align		8
        /*0088*/ 	.dword	_ZN34_INTERNAL_1f6379ab_4_k_cu_3937fdce4cuda3std6ranges3__45__cpo3endE
	.align		8
        /*0090*/ 	.dword	_ZN34_INTERNAL_1f6379ab_4_k_cu_3937fdce4cuda3std6ranges3__45__cpo6cbeginE
	.align		8
        /*0098*/ 	.dword	_ZN34_INTERNAL_1f6379ab_4_k_cu_3937fdce4cuda3std6ranges3__45__cpo4cendE
	.align		8
        /*00a0*/ 	.dword	_ZN34_INTERNAL_1f6379ab_4_k_cu_3937fdce4cuda3std6ranges3__45__cpo7advanceE
	.align		8
        /*00a8*/ 	.dword	_ZN34_INTERNAL_1f6379ab_4_k_cu_3937fdce4cuda3std6ranges3__45__cpo9iter_swapE
	.align		8
        /*00b0*/ 	.dword	_ZN34_INTERNAL_1f6379ab_4_k_cu_3937fdce4cuda3std6ranges3__45__cpo4nextE
	.align		8
        /*00b8*/ 	.dword	_ZN34_INTERNAL_1f6379ab_4_k_cu_3937fdce4cuda3std6ranges3__45__cpo4prevE
	.align		8
        /*00c0*/ 	.dword	_ZN34_INTERNAL_1f6379ab_4_k_cu_3937fdce4cuda3std6ranges3__45__cpo4dataE
	.align		8
        /*00c8*/ 	.dword	_ZN34_INTERNAL_1f6379ab_4_k_cu_3937fdce4cuda3std6ranges3__45__cpo5cdataE
	.align		8
        /*00d0*/ 	.dword	_ZN34_INTERNAL_1f6379ab_4_k_cu_3937fdce4cuda3std6ranges3__45__cpo4sizeE
	.align		8
        /*00d8*/ 	.dword	_ZN34_INTERNAL_1f6379ab_4_k_cu_3937fdce4cuda3std6ranges3__45__cpo5ssizeE
	.align		8
        /*00e0*/ 	.dword	_ZN34_INTERNAL_1f6379ab_4_k_cu_3937fdce4cuda3std6ranges3__45__cpo8distanceE
	.align		8
        /*00e8*/ 	.dword	_ZN34_INTERNAL_1f6379ab_4_k_cu_3937fdce6thrust24THRUST_300001_SM_1000_NS8cuda_cub3parE
	.align		8
        /*00f0*/ 	.dword	_ZN34_INTERNAL_1f6379ab_4_k_cu_3937fdce6thrust24THRUST_300001_SM_1000_NS8cuda_cub10par_nosyncE
	.align		8
        /*00f8*/ 	.dword	_ZN34_INTERNAL_1f6379ab_4_k_cu_3937fdce6thrust24THRUST_300001_SM_1000_NS6system6detail10sequential3seqE
	.align		8
        /*0100*/ 	.dword	_ZN34_INTERNAL_1f6379ab_4_k_cu_3937fdce6thrust24THRUST_300001_SM_1000_NS6system3cpp3parE
	.align		8
        /*0108*/ 	.dword	_ZN34_INTERNAL_1f6379ab_4_k_cu_3937fdce6thrust24THRUST_300001_SM_1000_NS12placeholders2_1E
	.align		8
        /*0110*/ 	.dword	_ZN34_INTERNAL_1f6379ab_4_k_cu_3937fdce6thrust24THRUST_300001_SM_1000_NS12placeholders2_2E
	.align		8
        /*0118*/ 	.dword	_ZN34_INTERNAL_1f6379ab_4_k_cu_3937fdce6thrust24THRUST_300001_SM_1000_NS12placeholders2_3E
	.align		8
        /*0120*/ 	.dword	_ZN34_INTERNAL_1f6379ab_4_k_cu_3937fdce6thrust24THRUST_300001_SM_1000_NS12placeholders2_4E
	.align		8
        /*0128*/ 	.dword	_ZN34_INTERNAL_1f6379ab_4_k_cu_3937fdce6thrust24THRUST_300001_SM_1000_NS12placeholders2_5E
	.align		8
        /*0130*/ 	.dword	_ZN34_INTERNAL_1f6379ab_4_k_cu_3937fdce6thrust24THRUST_300001_SM_1000_NS12placeholders2_6E
	.align		8
        /*0138*/ 	.dword	_ZN34_INTERNAL_1f6379ab_4_k_cu_3937fdce6thrust24THRUST_300001_SM_1000_NS12placeholders2_7E
	.align		8
        /*0140*/ 	.dword	_ZN34_INTERNAL_1f6379ab_4_k_cu_3937fdce6thrust24THRUST_300001_SM_1000_NS12placeholders2_8E
	.align		8
        /*0148*/ 	.dword	_ZN34_INTERNAL_1f6379ab_4_k_cu_3937fdce6thrust24THRUST_300001_SM_1000_NS12placeholders2_9E
	.align		8
        /*0150*/ 	.dword	_ZN34_INTERNAL_1f6379ab_4_k_cu_3937fdce6thrust24THRUST_300001_SM_1000_NS12placeholders3_10E
	.align		8
        /*0158*/ 	.dword	_ZN34_INTERNAL_1f6379ab_4_k_cu_3937fdce6thrust24THRUST_300001_SM_1000_NS3seqE
	.align		8
        /*0160*/ 	.dword	_ZN34_INTERNAL_1f6379ab_4_k_cu_3937fdce6thrust24THRUST_300001_SM_1000_NS6deviceE
	.align		8
        /*0168*/ 	.dword	$str$2
	.align		8
        /*0170*/ 	.dword	vprintf


//--------------------- .text._ZN3cub18CUB_300001_SM_10006detail10radix_sort29DeviceRadixSortOnesweepKernelINS1_5radix10policy_hubIjjyE10Policy1000ELNS0_9SortOrderE0EjjyiiNS1_21identity_decomposer_tEEEvPT5_SB_PT3_PKSC_PT1_PKSG_PT2_PKSK_T4_iiT6_ --------------------------
	.section	.text._ZN3cub18CUB_300001_SM_10006detail10radix_sort29DeviceRadixSortOnesweepKernelINS1_5radix10policy_hubIjjyE10Policy1000ELNS0_9SortOrderE0EjjyiiNS1_21identity_decomposer_tEEEvPT5_SB_PT3_PKSC_PT1_PKSG_PT2_PKSK_T4_iiT6_,"ax",@progbits
	.align	128
        .global         _ZN3cub18CUB_300001_SM_10006detail10radix_sort29DeviceRadixSortOnesweepKernelINS1_5radix10policy_hubIjjyE10Policy1000ELNS0_9SortOrderE0EjjyiiNS1_21identity_decomposer_tEEEvPT5_SB_PT3_PKSC_PT1_PKSG_PT2_PKSK_T4_iiT6_
        .type           _ZN3cub18CUB_300001_SM_10006detail10radix_sort29DeviceRadixSortOnesweepKernelINS1_5radix10policy_hubIjjyE10Policy1000ELNS0_9SortOrderE0EjjyiiNS1_21identity_decomposer_tEEEvPT5_SB_PT3_PKSC_PT1_PKSG_PT2_PKSK_T4_iiT6_,@function
        .size           _ZN3cub18CUB_300001_SM_10006detail10radix_sort29DeviceRadixSortOnesweepKernelINS1_5radix10policy_hubIjjyE10Policy1000ELNS0_9SortOrderE0EjjyiiNS1_21identity_decomposer_tEEEvPT5_SB_PT3_PKSC_PT1_PKSG_PT2_PKSK_T4_iiT6_,(.L_x_434 - _ZN3cub18CUB_300001_SM_10006detail10radix_sort29DeviceRadixSortOnesweepKernelINS1_5radix10policy_hubIjjyE10Policy1000ELNS0_9SortOrderE0EjjyiiNS1_21identity_decomposer_tEEEvPT5_SB_PT3_PKSC_PT1_PKSG_PT2_PKSK_T4_iiT6_)
        .other          _ZN3cub18CUB_300001_SM_10006detail10radix_sort29DeviceRadixSortOnesweepKernelINS1_5radix10policy_hubIjjyE10Policy1000ELNS0_9SortOrderE0EjjyiiNS1_21identity_decomposer_tEEEvPT5_SB_PT3_PKSC_PT1_PKSG_PT2_PKSK_T4_iiT6_,@"STO_CUDA_ENTRY STV_DEFAULT"
_ZN3cub18CUB_300001_SM_10006detail10radix_sort29DeviceRadixSortOnesweepKernelINS1_5radix10policy_hubIjjyE10Policy1000ELNS0_9SortOrderE0EjjyiiNS1_21identity_decomposer_tEEEvPT5_SB_PT3_PKSC_PT1_PKSG_PT2_PKSK_T4_iiT6_:
.text._ZN3cub18CUB_300001_SM_10006detail10radix_sort29DeviceRadixSortOnesweepKernelINS1_5radix10policy_hubIjjyE10Policy1000ELNS0_9SortOrderE0EjjyiiNS1_21identity_decomposer_tEEEvPT5_SB_PT3_PKSC_PT1_PKSG_PT2_PKSK_T4_iiT6_:
[----:B------:R-:W0:Y:S01]  /*0000*/  LDC R1, c[0x0][0x37c] ;  /* 0x0000df00ff017b82 */ /* 0x000e220000000800 */
[----:B------:R-:W1:Y:S01]  /*0010*/  S2R R37, SR_TID.X ;  /* 0x0000000000257919 */ /* 0x000e620000002100 */
[----:B------:R-:W-:Y:S01]  /*0020*/  MOV R0, 0x400 ;  /* 0x0000040000007802 */ /* 0x000fe20000000f00 */
[----:B------:R-:W2:Y:S01]  /*0030*/  LDCU.64 UR8, c[0x0][0x358] ;  /* 0x00006b00ff0877ac */ /* 0x000ea20008000a00 */
[----:B------:R-:W-:Y:S01]  /*0040*/  BSSY.RECONVERGENT B0, `(.L_x_0) ;  /* 0x000000d000007945 */ /* 0x000fe20003800200 */
[----:B------:R-:W3:Y:S01]  /*0050*/  S2R R3, SR_CgaCtaId ;  /* 0x0000000000037919 */ /* 0x000ee20000008800 */
[----:B0-----:R-:W-:Y:S01]  /*0060*/  VIADD R1, R1, 0xfffffff8 ;  /* 0xfffffff801017836 */ /* 0x001fe20000000000 */
[----:B-1----:R-:W-:Y:S02]  /*0070*/  ISETP.NE.AND P0, PT, R37, RZ, PT ;  /* 0x000000ff2500720c */ /* 0x002fe40003f05270 */
[----:B---3--:R-:W-:-:S11]  /*0080*/  LEA R0, R3, R0, 0x18 ;  /* 0x0000000003007211 */ /* 0x008fd600078ec0ff */
[----:B--2---:R-:W-:Y:S05]  /*0090*/  @P0 BRA `(.L_x_1) ;  /* 0x00000000001c0947 */ /* 0x004fea0003800000 */
[----:B------:R-:W0:Y:S01]  /*00a0*/  LDC.64 R2, c[0x0][0x388] ;  /* 0x0000e200ff027b82 */ /* 0x000e220000000a00 */
[----:B------:R-:W-:-:S05]  /*00b0*/  IMAD.MOV.U32 R5, RZ, RZ, 0x1 ;  /* 0x00000001ff057424 */ /* 0x000fca00078e00ff */
[----:B0-----:R-:W2:Y:S02]  /*00c0*/  ATOMG.E.ADD.STRONG.GPU PT, R2, desc[UR8][R2.64], R5 ;  /* 0x80000005020279a8 */ /* 0x001ea400081ef108 */
[----:B------:R-:W0:Y:S01]  /*00d0*/  S2UR UR5, SR_CgaCtaId ;  /* 0x00000000000579c3 */ /* 0x000e220000008800 */
[----:B------:R-:W-:Y:S02]  /*00e0*/  UMOV UR4, 0x400 ;  /* 0x0000040000047882 */ /* 0x000fe40000000000 */
[----:B0-----:R-:W-:-:S09]  /*00f0*/  ULEA UR4, UR5, UR4, 0x18 ;  /* 0x0000000405047291 */ /* 0x001fd2000f8ec0ff */
[----:B--2---:R0:W-:Y:S03]  /*0100*/  STS [UR4+0x6600], R2 ;  /* 0x00660002ff007988 */ /* 0x0041e60008000804 */
.L_x_1:
[----:B------:R-:W-:Y:S05]  /*0110*/  BSYNC.RECONVERGENT B0 ;  /* 0x0000000000007941 */ /* 0x000fea0003800200 */
.L_x_0:
[----:B------:R-:W-:Y:S01]  /*0120*/  BAR.SYNC.DEFER_BLOCKING 0x0 ;  /* 0x0000000000007b1d */ /* 0x000fe20000010000 */
[----:B------:R-:W-:-:S05]  /*0130*/  SHF.R.U32.HI R21, RZ, 0x5, R37 ;  /* 0x00000005ff157819 */ /* 0x000fca0000011625 */
[----:B------:R-:W1:Y:S01]  /*0140*/  LDCU UR4, c[0x0][0x3c0] ;  /* 0x00007800ff0477ac */ /* 0x000e620008000800 */
[----:B------:R-:W2:Y:S01]  /*0150*/  S2R R26, SR_LANEID ;  /* 0x00000000001a7919 */ /* 0x000ea20000000000 */
[----:B0-----:R-:W0:Y:S02]  /*0160*/  LDS R2, [R0+0x6600] ;  /* 0x0066000000027984 */ /* 0x001e240000000800 */
[----:B0-----:R-:W-:-:S04]  /*0170*/  IMAD R4, R2, 0x1980, RZ ;  /* 0x0000198002047824 */ /* 0x001fc800078e02ff */
[----:B------:R-:W-:Y:S01]  /*0180*/  VIADD R63, R4, 0x1980 ;  /* 0x00001980043f7836 */ /* 0x000fe20000000000 */
[----:B------:R-:W-:-:S04]  /*0190*/  SHF.R.S32.HI R64, RZ, 0x1f, R4 ;  /* 0x0000001fff407819 */ /* 0x000fc80000011404 */
[----:B-1----:R-:W-:-:S13]  /*01a0*/  ISETP.GT.AND P0, PT, R63, UR4, PT ;  /* 0x000000043f007c0c */ /* 0x002fda000bf04270 */
[----:B--2---:R-:W-:Y:S05]  /*01b0*/  @P0 BRA `(.L_x_2) ;  /* 0x0000000000680947 */ /* 0x004fea0003800000 */
[----:B------:R-:W0:Y:S01]  /*01c0*/  LDCU.64 UR4, c[0x0][0x3a8] ;  /* 0x00007500ff0477ac */ /* 0x000e220008000a00 */
[C---:B------:R-:W-:Y:S02]  /*01d0*/  LOP3.LUT R3, R37.reuse, 0x1f, RZ, 0xc0, !PT ;  /* 0x0000001f25037812 */ /* 0x040fe400078ec0ff */
[----:B------:R-:W-:-:S05]  /*01e0*/  LOP3.LUT R6, R37, 0x3e0, RZ, 0xc0, !PT ;  /* 0x000003e025067812 */ /* 0x000fca00078ec0ff */
[----:B------:R-:W-:-:S05]  /*01f0*/  IMAD R3, R6, 0x11, R3 ;  /* 0x0000001106037824 */ /* 0x000fca00078e0203 */
[----:B------:R-:W-:-:S05]  /*0200*/  IADD3 R41, P0, PT, R4, R3, RZ ;  /* 0x0000000304297210 */ /* 0x000fca0007f1e0ff */
[----:B------:R-:W-:Y:S01]  /*0210*/  IMAD.X R64, RZ, RZ, R64, P0 ;  /* 0x000000ffff407224 */ /* 0x000fe200000e0640 */
[----:B0-----:R-:W-:-:S04]  /*0220*/  LEA R22, P0, R41, UR4, 0x2 ;  /* 0x0000000429167c11 */ /* 0x001fc8000f8010ff */
[----:B------:R-:W-:-:S05]  /*0230*/  LEA.HI.X R23, R41, UR5, R64, 0x2, P0 ;  /* 0x0000000529177c11 */ /* 0x000fca00080f1440 */
[----:B------:R0:W5:Y:S04]  /*0240*/  LDG.E R4, desc[UR8][R22.64] ;  /* 0x0000000816047981 */ /* 0x000168000c1e1900 */
        /* <DEDUP_REMOVED lines=15> */
[----:B------:R0:W5:Y:S01]  /*0340*/  LDG.E R20, desc[UR8][R22.64+0x800] ;  /* 0x0008000816147981 */ /* 0x000162000c1e1900 */
[----:B------:R-:W-:Y:S05]  /*0350*/  BRA `(.L_x_3) ;  /* 0x0000000400307947 */ /* 0x000fea0003800000 */
.L_x_2:
[C---:B------:R-:W-:Y:S01]  /*0360*/  LOP3.LUT R3, R37.reuse, 0x1f, RZ, 0xc0, !PT ;  /* 0x0000001f25037812 */ /* 0x040fe200078ec0ff */
[----:B------:R-:W0:Y:S01]  /*0370*/  LDCU.64 UR6, c[0x0][0x3a8] ;  /* 0x00007500ff0677ac */ /* 0x000e220008000a00 */
[----:B------:R-:W-:Y:S02]  /*0380*/  LOP3.LUT R6, R37, 0x3e0, RZ, 0xc0, !PT ;  /* 0x000003e025067812 */ /* 0x000fe400078ec0ff */
[----:B------:R-:W-:-:S03]  /*0390*/  IADD3 R14, PT, PT, -R4, UR4, RZ ;  /* 0x00000004040e7c10 */ /* 0x000fc6000fffe1ff */
[----:B------:R-:W-:-:S04]  /*03a0*/  IMAD R3, R6, 0x11, R3 ;  /* 0x0000001106037824 */ /* 0x000fc800078e0203 */
[C---:B------:R-:W-:Y:S01]  /*03b0*/  VIADD R5, R3.reuse, 0x20 ;  /* 0x0000002003057836 */ /* 0x040fe20000000000 */
[----:B------:R-:W-:Y:S01]  /*03c0*/  IADD3 R41, P0, PT, R4, R3, RZ ;  /* 0x0000000304297210 */ /* 0x000fe20007f1e0ff */
[C---:B------:R-:W-:Y:S01]  /*03d0*/  VIADD R7, R3.reuse, 0x40 ;  /* 0x0000004003077836 */ /* 0x040fe20000000000 */
[-C--:B------:R-:W-:Y:S01]  /*03e0*/  ISETP.GE.AND P2, PT, R3, R14.reuse, PT ;  /* 0x0000000e0300720c */ /* 0x080fe20003f46270 */
[----:B------:R-:W-:Y:S01]  /*03f0*/  IMAD.MOV.U32 R4, RZ, RZ, -0x1 ;  /* 0xffffffffff047424 */ /* 0x000fe200078e00ff */
[-C--:B------:R-:W-:Y:S01]  /*0400*/  ISETP.GE.AND P3, PT, R5, R14.reuse, PT ;  /* 0x0000000e0500720c */ /* 0x080fe20003f66270 */
[----:B------:R-:W-:Y:S01]  /*0410*/  VIADD R5, R3, 0x60 ;  /* 0x0000006003057836 */ /* 0x000fe20000000000 */
[-C--:B------:R-:W-:Y:S01]  /*0420*/  ISETP.GE.AND P4, PT, R7, R14.reuse, PT ;  /* 0x0000000e0700720c */ /* 0x080fe20003f86270 */
[----:B------:R-:W-:Y:S01]  /*0430*/  IMAD.X R64, RZ, RZ, R64, P0 ;  /* 0x000000ffff407224 */ /* 0x000fe200000e0640 */
[----:B0-----:R-:W-:Y:S01]  /*0440*/  LEA R22, P0, R41, UR6, 0x2 ;  /* 0x0000000629167c11 */ /* 0x001fe2000f8010ff */
[----:B------:R-:W-:Y:S01]  /*0450*/  VIADD R7, R3, 0x80 ;  /* 0x0000008003077836 */ /* 0x000fe20000000000 */
[-C--:B------:R-:W-:Y:S01]  /*0460*/  ISETP.GE.AND P5, PT, R5, R14.reuse, PT ;  /* 0x0000000e0500720c */ /* 0x080fe20003fa6270 */
[----:B------:R-:W-:Y:S01]  /*0470*/  VIADD R5, R3, 0xa0 ;  /* 0x000000a003057836 */ /* 0x000fe20000000000 */
[----:B------:R-:W-:Y:S01]  /*0480*/  LEA.HI.X R23, R41, UR7, R64, 0x2, P0 ;  /* 0x0000000729177c11 */ /* 0x000fe200080f1440 */
[----:B------:R-:W-:Y:S01]  /*0490*/  IMAD.MOV.U32 R6, RZ, RZ, -0x1 ;  /* 0xffffffffff067424 */ /* 0x000fe200078e00ff */
[-C--:B------:R-:W-:Y:S01]  /*04a0*/  ISETP.GE.AND P6, PT, R7, R14.reuse, PT ;  /* 0x0000000e0700720c */ /* 0x080fe20003fc6270 */
[----:B------:R-:W-:Y:S01]  /*04b0*/  VIADD R7, R3, 0xc0 ;  /* 0x000000c003077836 */ /* 0x000fe20000000000 */
[-C--:B------:R-:W-:Y:S01]  /*04c0*/  ISETP.GE.AND P0, PT, R5, R14.reuse, PT ;  /* 0x0000000e0500720c */ /* 0x080fe20003f06270 */
[C---:B------:R-:W-:Y:S01]  /*04d0*/  VIADD R5, R3.reuse, 0xe0 ;  /* 0x000000e003057836 */ /* 0x040fe20000000000 */
[----:B------:R1:W5:Y:S01]  /*04e0*/  @!P2 LDG.E R4, desc[UR8][R22.64] ;  /* 0x000000081604a981 */ /* 0x000362000c1e1900 */
[----:B------:R-:W-:Y:S01]  /*04f0*/  VIADD R11, R3, 0x120 ;  /* 0x00000120030b7836 */ /* 0x000fe20000000000 */
[----:B------:R-:W-:-:S02]  /*0500*/  ISETP.GE.AND P1, PT, R7, R14, PT ;  /* 0x0000000e0700720c */ /* 0x000fc40003f26270 */
[-C--:B------:R-:W-:Y:S01]  /*0510*/  ISETP.GE.AND P2, PT, R5, R14.reuse, PT ;  /* 0x0000000e0500720c */ /* 0x080fe20003f46270 */
[----:B------:R-:W-:Y:S01]  /*0520*/  IMAD.MOV.U32 R5, RZ, RZ, -0x1 ;  /* 0xffffffffff057424 */ /* 0x000fe200078e00ff */
[----:B------:R1:W5:Y:S01]  /*0530*/  @!P4 LDG.E R6, desc[UR8][R22.64+0x100] ;  /* 0x000100081606c981 */ /* 0x000362000c1e1900 */
[----:B------:R-:W-:Y:S01]  /*0540*/  VIADD R9, R3, 0x100 ;  /* 0x0000010003097836 */ /* 0x000fe20000000000 */
[-C--:B------:R-:W-:Y:S01]  /*0550*/  ISETP.GE.AND P4, PT, R11, R14.reuse, PT ;  /* 0x0000000e0b00720c */ /* 0x080fe20003f86270 */
[----:B------:R-:W-:Y:S02]  /*0560*/  IMAD.MOV.U32 R8, RZ, RZ, -0x1 ;  /* 0xffffffffff087424 */ /* 0x000fe400078e00ff */
[----:B------:R-:W-:Y:S01]  /*0570*/  VIADD R11, R3, 0x160 ;  /* 0x00000160030b7836 */ /* 0x000fe20000000000 */
[----:B------:R1:W5:Y:S01]  /*0580*/  @!P3 LDG.E R5, desc[UR8][R22.64+0x80] ;  /* 0x000080081605b981 */ /* 0x000362000c1e1900 */
[----:B------:R-:W-:Y:S01]  /*0590*/  IMAD.MOV.U32 R7, RZ, RZ, -0x1 ;  /* 0xffffffffff077424 */ /* 0x000fe200078e00ff */
[-C--:B------:R-:W-:Y:S01]  /*05a0*/  ISETP.GE.AND P3, PT, R9, R14.reuse, PT ;  /* 0x0000000e0900720c */ /* 0x080fe20003f66270 */
[----:B------:R-:W-:Y:S01]  /*05b0*/  VIADD R9, R3, 0x140 ;  /* 0x0000014003097836 */ /* 0x000fe20000000000 */
[----:B------:R1:W5:Y:S01]  /*05c0*/  @!P6 LDG.E R8, desc[UR8][R22.64+0x200] ;  /* 0x000200081608e981 */ /* 0x000362000c1e1900 */
[----:B------:R-:W-:Y:S01]  /*05d0*/  IMAD.MOV.U32 R10, RZ, RZ, -0x1 ;  /* 0xffffffffff0a7424 */ /* 0x000fe200078e00ff */
[-C--:B------:R-:W-:Y:S01]  /*05e0*/  ISETP.GE.AND P6, PT, R11, R14.reuse, PT ;  /* 0x0000000e0b00720c */ /* 0x080fe20003fc6270 */
[----:B------:R-:W-:Y:S01]  /*05f0*/  VIADD R11, R3, 0x1a0 ;  /* 0x000001a0030b7836 */ /* 0x000fe20000000000 */
[----:B------:R1:W5:Y:S01]  /*0600*/  @!P5 LDG.E R7, desc[UR8][R22.64+0x180] ;  /* 0x000180081607d981 */ /* 0x000362000c1e1900 */
[----:B------:R-:W-:Y:S01]  /*0610*/  ISETP.GE.AND P5, PT, R9, R14, PT ;  /* 0x0000000e0900720c */ /* 0x000fe20003fa6270 */
[----:B------:R-:W-:-:S02]  /*0620*/  IMAD.MOV.U32 R9, RZ, RZ, -0x1 ;  /* 0xffffffffff097424 */ /* 0x000fc400078e00ff */
[----:B------:R1:W5:Y:S01]  /*0630*/  @!P1 LDG.E R10, desc[UR8][R22.64+0x300] ;  /* 0x00030008160a9981 */ /* 0x000362000c1e1900 */
[-C--:B------:R-:W-:Y:S01]  /*0640*/  ISETP.GE.AND P1, PT, R11, R14.reuse, PT ;  /* 0x0000000e0b00720c */ /* 0x080fe20003f26270 */
[C---:B------:R-:W-:Y:S02]  /*0650*/  VIADD R13, R3.reuse, 0x180 ;  /* 0x00000180030d7836 */ /* 0x040fe40000000000 */
[----:B------:R-:W-:Y:S01]  /*0660*/  IMAD.MOV.U32 R11, RZ, RZ, -0x1 ;  /* 0xffffffffff0b7424 */ /* 0x000fe200078e00ff */
[----:B------:R1:W5:Y:S01]  /*0670*/  @!P0 LDG.E R9, desc[UR8][R22.64+0x280] ;  /* 0x0002800816098981 */ /* 0x000362000c1e1900 */
[----:B------:R-:W-:Y:S01]  /*0680*/  VIADD R15, R3, 0x1c0 ;  /* 0x000001c0030f7836 */ /* 0x000fe20000000000 */
[-C--:B------:R-:W-:Y:S01]  /*0690*/  ISETP.GE.AND P0, PT, R13, R14.reuse, PT ;  /* 0x0000000e0d00720c */ /* 0x080fe20003f06270 */
[----:B------:R-:W-:Y:S02]  /*06a0*/  IMAD.MOV.U32 R12, RZ, RZ, -0x1 ;  /* 0xffffffffff0c7424 */ /* 0x000fe400078e00ff */
[----:B------:R-:W-:Y:S01]  /*06b0*/  IMAD.MOV.U32 R13, RZ, RZ, -0x1 ;  /* 0xffffffffff0d7424 */ /* 0x000fe200078e00ff */
[----:B------:R1:W5:Y:S01]  /*06c0*/  @!P2 LDG.E R11, desc[UR8][R22.64+0x380] ;  /* 0x00038008160ba981 */ /* 0x000362000c1e1900 */
[----:B------:R-:W-:Y:S01]  /*06d0*/  ISETP.GE.AND P2, PT, R15, R14, PT ;  /* 0x0000000e0f00720c */ /* 0x000fe20003f46270 */
[----:B------:R-:W-:-:S02]  /*06e0*/  VIADD R17, R3, 0x1e0 ;  /* 0x000001e003117836 */ /* 0x000fc40000000000 */
[----:B------:R-:W-:Y:S01]  /*06f0*/  VIADD R15, R3, 0x200 ;  /* 0x00000200030f7836 */ /* 0x000fe20000000000 */
[----:B------:R1:W5:Y:S02]  /*0700*/  @!P3 LDG.E R12, desc[UR8][R22.64+0x400] ;  /* 0x00040008160cb981 */ /* 0x000364000c1e1900 */
[-C--:B------:R-:W-:Y:S02]  /*0710*/  ISETP.GE.AND P3, PT, R17, R14.reuse, PT ;  /* 0x0000000e1100720c */ /* 0x080fe40003f66270 */
[----:B------:R1:W5:Y:S01]  /*0720*/  @!P4 LDG.E R13, desc[UR8][R22.64+0x480] ;  /* 0x00048008160dc981 */ /* 0x000362000c1e1900 */
[----:B------:R-:W-:Y:S01]  /*0730*/  ISETP.GE.AND P4, PT, R15, R14, PT ;  /* 0x0000000e0f00720c */ /* 0x000fe20003f86270 */
[----:B------:R-:W-:Y:S02]  /*0740*/  IMAD.MOV.U32 R14, RZ, RZ, -0x1 ;  /* 0xffffffffff0e7424 */ /* 0x000fe400078e00ff */
[----:B------:R-:W-:Y:S02]  /*0750*/  IMAD.MOV.U32 R15, RZ, RZ, -0x1 ;  /* 0xffffffffff0f7424 */ /* 0x000fe400078e00ff */
[----:B------:R-:W-:-:S02]  /*0760*/  IMAD.MOV.U32 R16, RZ, RZ, -0x1 ;  /* 0xffffffffff107424 */ /* 0x000fc400078e00ff */
[----:B------:R-:W-:Y:S01]  /*0770*/  IMAD.MOV.U32 R17, RZ, RZ, -0x1 ;  /* 0xffffffffff117424 */ /* 0x000fe200078e00ff */
[----:B------:R1:W5:Y:S01]  /*0780*/  @!P5 LDG.E R14, desc[UR8][R22.64+0x500] ;  /* 0x00050008160ed981 */ /* 0x000362000c1e1900 */
[----:B------:R-:W-:Y:S02]  /*0790*/  IMAD.MOV.U32 R18, RZ, RZ, -0x1 ;  /* 0xffffffffff127424 */ /* 0x000fe400078e00ff */
[----:B------:R-:W-:Y:S01]  /*07a0*/  IMAD.MOV.U32 R19, RZ, RZ, -0x1 ;  /* 0xffffffffff137424 */ /* 0x000fe200078e00ff */
[----:B------:R1:W5:Y:S01]  /*07b0*/  @!P6 LDG.E R15, desc[UR8][R22.64+0x580] ;  /* 0x00058008160fe981 */ /* 0x000362000c1e1900 */
[----:B------:R-:W-:-:S03]  /*07c0*/  IMAD.MOV.U32 R20, RZ, RZ, -0x1 ;  /* 0xffffffffff147424 */ /* 0x000fc600078e00ff */
[----:B------:R1:W5:Y:S04]  /*07d0*/  @!P0 LDG.E R16, desc[UR8][R22.64+0x600] ;  /* 0x0006000816108981 */ /* 0x000368000c1e1900 */
[----:B------:R1:W5:Y:S04]  /*07e0*/  @!P1 LDG.E R17, desc[UR8][R22.64+0x680] ;  /* 0x0006800816119981 */ /* 0x000368000c1e1900 */
[----:B------:R1:W5:Y:S04]  /*07f0*/  @!P2 LDG.E R18, desc[UR8][R22.64+0x700] ;  /* 0x000700081612a981 */ /* 0x000368000c1e1900 */
[----:B------:R1:W5:Y:S04]  /*0800*/  @!P3 LDG.E R19, desc[UR8][R22.64+0x780] ;  /* 0x000780081613b981 */ /* 0x000368000c1e1900 */
[----:B------:R1:W5:Y:S02]  /*0810*/  @!P4 LDG.E R20, desc[UR8][R22.64+0x800] ;  /* 0x000800081614c981 */ /* 0x000364000c1e1900 */
.L_x_3:
[----:B01----:R-:W-:Y:S01]  /*0820*/  VIMNMX R22, PT, PT, R26, 0xe0, !PT ;  /* 0x000000e01a167848 */ /* 0x003fe20007fe0100 */
[----:B------:R-:W0:Y:S01]  /*0830*/  LDCU UR4, c[0x0][0x3c8] ;  /* 0x00007900ff0477ac */ /* 0x000e220008000800 */
[----:B------:R-:W-:Y:S01]  /*0840*/  BSSY.RECONVERGENT B0, `(.L_x_4) ;  /* 0x0000025000007945 */ /* 0x000fe20003800200 */
[----:B------:R-:W-:Y:S01]  /*0850*/  IMAD.SHL.U32 R21, R21, 0x400, RZ ;  /* 0x0000040015157824 */ /* 0x000fe200078e00ff */
[--C-:B------:R-:W-:Y:S01]  /*0860*/  IADD3 R22, PT, PT, R22, 0x1f, -R26.reuse ;  /* 0x0000001f16167810 */ /* 0x100fe20007ffe81a */
[----:B------:R-:W-:Y:S01]  /*0870*/  UMOV UR5, 0xffffffff ;  /* 0xffffffff00057882 */ /* 0x000fe20000000000 */
[----:B------:R-:W-:Y:S02]  /*0880*/  IMAD.MOV.U32 R25, RZ, RZ, R26 ;  /* 0x000000ffff197224 */ /* 0x000fe400078e001a */
[C---:B------:R-:W-:Y:S02]  /*0890*/  ISETP.GE.U32.AND P0, PT, R22.reuse, 0x1e0, PT ;  /* 0x000001e01600780c */ /* 0x040fe40003f06070 */
[----:B------:R-:W-:-:S04]  /*08a0*/  LEA.HI R23, R22, 0x1, RZ, 0x1b ;  /* 0x0000000116177811 */ /* 0x000fc800078fd8ff */
[----:B------:R-:W-:-:S04]  /*08b0*/  LOP3.LUT R24, R23, 0xf, RZ, 0xc0, !PT ;  /* 0x0000000f17187812 */ /* 0x000fc800078ec0ff */
[----:B------:R-:W-:Y:S01]  /*08c0*/  ISETP.NE.AND P1, PT, R24, RZ, PT ;  /* 0x000000ff1800720c */ /* 0x000fe20003f25270 */
[----:B0-----:R-:W-:Y:S02]  /*08d0*/  USHF.L.U32 UR4, UR5, UR4, URZ ;  /* 0x0000000405047299 */ /* 0x001fe400080006ff */
[----:B------:R-:W-:Y:S10]  /*08e0*/  @!P0 BRA `(.L_x_5) ;  /* 0x0000000000688947 */ /* 0x000ff40003800000 */
[----:B------:R-:W-:Y:S01]  /*08f0*/  IMAD R27, R26, 0x4, R21 ;  /* 0x000000041a1b7824 */ /* 0x000fe200078e0215 */
[----:B------:R-:W-:Y:S01]  /*0900*/  LOP3.LUT R22, R23, 0xffffff0, RZ, 0xc0, !PT ;  /* 0x0ffffff017167812 */ /* 0x000fe200078ec0ff */
[----:B------:R-:W-:-:S03]  /*0910*/  IMAD.MOV.U32 R25, RZ, RZ, R26 ;  /* 0x000000ffff197224 */ /* 0x000fc600078e001a */
[----:B------:R-:W-:Y:S01]  /*0920*/  IADD3 R27, PT, PT, R27, 0x400, R0 ;  /* 0x000004001b1b7810 */ /* 0x000fe20007ffe000 */
[----:B------:R-:W-:-:S07]  /*0930*/  IMAD.MOV R22, RZ, RZ, -R22 ;  /* 0x000000ffff167224 */ /* 0x000fce00078e0a16 */
.L_x_6:
[----:B------:R-:W-:Y:S01]  /*0940*/  VIADD R22, R22, 0x10 ;  /* 0x0000001016167836 */ /* 0x000fe20000000000 */
[----:B------:R-:W-:Y:S01]  /*0950*/  STS [R27+-0x400], RZ ;  /* 0xfffc00ff1b007388 */ /* 0x000fe20000000800 */
[----:B------:R-:W-:-:S03]  /*0960*/  VIADD R25, R25, 0x200 ;  /* 0x0000020019197836 */ /* 0x000fc60000000000 */
[----:B------:R-:W-:Y:S01]  /*0970*/  ISETP.NE.AND P0, PT, R22, RZ, PT ;  /* 0x000000ff1600720c */ /* 0x000fe20003f05270 */
[----:B------:R-:W-:Y:S04]  /*0980*/  STS [R27+-0x380], RZ ;  /* 0xfffc80ff1b007388 */ /* 0x000fe80000000800 */
[----:B------:R-:W-:Y:S04]  /*0990*/  STS [R27+-0x300], RZ ;  /* 0xfffd00ff1b007388 */ /* 0x000fe80000000800 */
[----:B------:R-:W-:Y:S04]  /*09a0*/  STS [R27+-0x280], RZ ;  /* 0xfffd80ff1b007388 */ /* 0x000fe80000000800 */
[----:B------:R-:W-:Y:S04]  /*09b0*/  STS [R27+-0x200], RZ ;  /* 0xfffe00ff1b007388 */ /* 0x000fe80000000800 */
[----:B------:R-:W-:Y:S04]  /*09c0*/  STS [R27+-0x180], RZ ;  /* 0xfffe80ff1b007388 */ /* 0x000fe80000000800 */
[----:B------:R-:W-:Y:S04]  /*09d0*/  STS [R27+-0x100], RZ ;  /* 0xffff00ff1b007388 */ /* 0x000fe80000000800 */
[----:B------:R-:W-:Y:S04]  /*09e0*/  STS [R27+-0x80], RZ ;  /* 0xffff80ff1b007388 */ /* 0x000fe80000000800 */
[----:B------:R-:W-:Y:S04]  /*09f0*/  STS [R27], RZ ;  /* 0x000000ff1b007388 */ /* 0x000fe80000000800 */
[----:B------:R-:W-:Y:S04]  /*0a00*/  STS [R27+0x80], RZ ;  /* 0x000080ff1b007388 */ /* 0x000fe80000000800 */
[----:B------:R-:W-:Y:S04]  /*0a10*/  STS [R27+0x100], RZ ;  /* 0x000100ff1b007388 */ /* 0x000fe80000000800 */
[----:B------:R-:W-:Y:S04]  /*0a20*/  STS [R27+0x180], RZ ;  /* 0x000180ff1b007388 */ /* 0x000fe80000000800 */
[----:B------:R-:W-:Y:S04]  /*0a30*/  STS [R27+0x200], RZ ;  /* 0x000200ff1b007388 */ /* 0x000fe80000000800 */
[----:B------:R-:W-:Y:S04]  /*0a40*/  STS [R27+0x280], RZ ;  /* 0x000280ff1b007388 */ /* 0x000fe80000000800 */
[----:B------:R-:W-:Y:S04]  /*0a50*/  STS [R27+0x300], RZ ;  /* 0x000300ff1b007388 */ /* 0x000fe80000000800 */
[----:B------:R0:W-:Y:S02]  /*0a60*/  STS [R27+0x380], RZ ;  /* 0x000380ff1b007388 */ /* 0x0001e40000000800 */
[----:B0-----:R-:W-:Y:S01]  /*0a70*/  VIADD R27, R27, 0x800 ;  /* 0x000008001b1b7836 */ /* 0x001fe20000000000 */
[----:B------:R-:W-:Y:S06]  /*0a80*/  @P0 BRA `(.L_x_6) ;  /* 0xfffffffc00ac0947 */ /* 0x000fec000383ffff */
.L_x_5:
[----:B------:R-:W-:Y:S05]  /*0a90*/  BSYNC.RECONVERGENT B0 ;  /* 0x0000000000007941 */ /* 0x000fea0003800200 */
.L_x_4:
[----:B------:R-:W-:Y:S01]  /*0aa0*/  BSSY.RECONVERGENT B0, `(.L_x_7) ;  /* 0x0000026000007945 */ /* 0x000fe20003800200 */
[----:B------:R-:W-:-:S03]  /*0ab0*/  IMAD.IADD R22, R0, 0x1, R21 ;  /* 0x0000000100167824 */ /* 0x000fc600078e0215 */
[----:B------:R-:W-:Y:S05]  /*0ac0*/  @!P1 BRA `(.L_x_8) ;  /* 0x00000000008c9947 */ /* 0x000fea0003800000 */
[----:B------:R-:W-:Y:S01]  /*0ad0*/  ISETP.GE.U32.AND P0, PT, R24, 0x8, PT ;  /* 0x000000081800780c */ /* 0x000fe20003f06070 */
[----:B------:R-:W-:Y:S01]  /*0ae0*/  BSSY.RECONVERGENT B1, `(.L_x_9) ;  /* 0x000000e000017945 */ /* 0x000fe20003800200 */
[----:B------:R-:W-:-:S04]  /*0af0*/  LOP3.LUT R26, R23, 0x7, RZ, 0xc0, !PT ;  /* 0x00000007171a7812 */ /* 0x000fc800078ec0ff */
[----:B------:R-:W-:-:S07]  /*0b00*/  ISETP.NE.AND P1, PT, R26, RZ, PT ;  /* 0x000000ff1a00720c */ /* 0x000fce0003f25270 */
[----:B------:R-:W-:Y:S06]  /*0b10*/  @!P0 BRA `(.L_x_10) ;  /* 0x0000000000288947 */ /* 0x000fec0003800000 */
[C---:B------:R-:W-:Y:S02]  /*0b20*/  IMAD R24, R25.reuse, 0x4, R22 ;  /* 0x0000000419187824 */ /* 0x040fe400078e0216 */
[----:B------:R-:W-:-:S03]  /*0b30*/  VIADD R25, R25, 0x100 ;  /* 0x0000010019197836 */ /* 0x000fc60000000000 */
[----:B------:R0:W-:Y:S04]  /*0b40*/  STS [R24], RZ ;  /* 0x000000ff18007388 */ /* 0x0001e80000000800 */
[----:B------:R0:W-:Y:S04]  /*0b50*/  STS [R24+0x80], RZ ;  /* 0x000080ff18007388 */ /* 0x0001e80000000800 */
[----:B------:R0:W-:Y:S04]  /*0b60*/  STS [R24+0x100], RZ ;  /* 0x000100ff18007388 */ /* 0x0001e80000000800 */
[----:B------:R0:W-:Y:S04]  /*0b70*/  STS [R24+0x180], RZ ;  /* 0x000180ff18007388 */ /* 0x0001e80000000800 */
[----:B------:R0:W-:Y:S04]  /*0b80*/  STS [R24+0x200], RZ ;  /* 0x000200ff18007388 */ /* 0x0001e80000000800 */
[----:B------:R0:W-:Y:S04]  /*0b90*/  STS [R24+0x280], RZ ;  /* 0x000280ff18007388 */ /* 0x0001e80000000800 */
[----:B------:R0:W-:Y:S04]  /*0ba0*/  STS [R24+0x300], RZ ;  /* 0x000300ff18007388 */ /* 0x0001e80000000800 */
[----:B------:R0:W-:Y:S02]  /*0bb0*/  STS [R24+0x380], RZ ;  /* 0x000380ff18007388 */ /* 0x0001e40000000800 */
.L_x_10:
[----:B------:R-:W-:Y:S05]  /*0bc0*/  BSYNC.RECONVERGENT B1 ;  /* 0x0000000000017941 */ /* 0x000fea0003800200 */
.L_x_9:
[----:B------:R-:W-:Y:S05]  /*0bd0*/  @!P1 BRA `(.L_x_8) ;  /* 0x0000000000489947 */ /* 0x000fea0003800000 */
[----:B------:R-:W-:Y:S02]  /*0be0*/  ISETP.GE.U32.AND P0, PT, R26, 0x4, PT ;  /* 0x000000041a00780c */ /* 0x000fe40003f06070 */
[----:B------:R-:W-:-:S04]  /*0bf0*/  LOP3.LUT R23, R23, 0x3, RZ, 0xc0, !PT ;  /* 0x0000000317177812 */ /* 0x000fc800078ec0ff */
[----:B------:R-:W-:-:S07]  /*0c00*/  ISETP.NE.AND P1, PT, R23, RZ, PT ;  /* 0x000000ff1700720c */ /* 0x000fce0003f25270 */
[C---:B------:R-:W-:Y:S02]  /*0c10*/  @P0 IMAD R22, R25.reuse, 0x4, R22 ;  /* 0x0000000419160824 */ /* 0x040fe400078e0216 */
[----:B------:R-:W-:-:S03]  /*0c20*/  @P0 VIADD R25, R25, 0x80 ;  /* 0x0000008019190836 */ /* 0x000fc60000000000 */
[----:B------:R1:W-:Y:S04]  /*0c30*/  @P0 STS [R22], RZ ;  /* 0x000000ff16000388 */ /* 0x0003e80000000800 */
[----:B------:R1:W-:Y:S04]  /*0c40*/  @P0 STS [R22+0x80], RZ ;  /* 0x000080ff16000388 */ /* 0x0003e80000000800 */
[----:B------:R1:W-:Y:S04]  /*0c50*/  @P0 STS [R22+0x100], RZ ;  /* 0x000100ff16000388 */ /* 0x0003e80000000800 */
[----:B------:R1:W-:Y:S01]  /*0c60*/  @P0 STS [R22+0x180], RZ ;  /* 0x000180ff16000388 */ /* 0x0003e20000000800 */
[----:B------:R-:W-:Y:S05]  /*0c70*/  @!P1 BRA `(.L_x_8) ;  /* 0x0000000000209947 */ /* 0x000fea0003800000 */
[----:B------:R-:W-:Y:S02]  /*0c80*/  IMAD R21, R25, 0x4, R21 ;  /* 0x0000000419157824 */ /* 0x000fe400078e0215 */
[----:B------:R-:W-:Y:S02]  /*0c90*/  IMAD.MOV R23, RZ, RZ, -R23 ;  /* 0x000000ffff177224 */ /* 0x000fe400078e0a17 */
[----:B------:R-:W-:-:S07]  /*0ca0*/  IMAD.IADD R21, R0, 0x1, R21 ;  /* 0x0000000100157824 */ /* 0x000fce00078e0215 */
.L_x_11:
[----:B------:R-:W-:Y:S01]  /*0cb0*/  VIADD R23, R23, 0x1 ;  /* 0x0000000117177836 */ /* 0x000fe20000000000 */
[----:B------:R2:W-:Y:S04]  /*0cc0*/  STS [R21], RZ ;  /* 0x000000ff15007388 */ /* 0x0005e80000000800 */
[----:B------:R-:W-:Y:S01]  /*0cd0*/  ISETP.NE.AND P0, PT, R23, RZ, PT ;  /* 0x000000ff1700720c */ /* 0x000fe20003f05270 */
[----:B--2---:R-:W-:-:S12]  /*0ce0*/  VIADD R21, R21, 0x80 ;  /* 0x0000008015157836 */ /* 0x004fd80000000000 */
[----:B------:R-:W-:Y:S05]  /*0cf0*/  @P0 BRA `(.L_x_11) ;  /* 0xfffffffc00ec0947 */ /* 0x000fea000383ffff */
.L_x_8:
[----:B------:R-:W-:Y:S05]  /*0d00*/  BSYNC.RECONVERGENT B0 ;  /* 0x0000000000007941 */ /* 0x000fea0003800200 */
.L_x_7:
[----:B------:R-:W2:Y:S01]  /*0d10*/  LDCU UR5, c[0x0][0x3c4] ;  /* 0x00007880ff0577ac */ /* 0x000ea20008000800 */
[C---:B------:R-:W-:Y:S01]  /*0d20*/  ISETP.GT.U32.AND P2, PT, R37.reuse, 0xff, PT ;  /* 0x000000ff2500780c */ /* 0x040fe20003f44070 */
[C---:B------:R-:W-:Y:S01]  /*0d30*/  IMAD.SHL.U32 R23, R37.reuse, 0x20, RZ ;  /* 0x0000002025177824 */ /* 0x040fe200078e00ff */
[----:B------:R-:W3:Y:S01]  /*0d40*/  LDC.64 R38, c[0x0][0x380] ;  /* 0x0000e000ff267b82 */ /* 0x000ee20000000a00 */
[----:B------:R-:W-:Y:S01]  /*0d50*/  BSSY.RECONVERGENT B0, `(.L_x_12) ;  /* 0x0000071000007945 */ /* 0x000fe20003800200 */
[----:B0-----:R-:W-:Y:S01]  /*0d60*/  P2R R24, PR, RZ, 0x4 ;  /* 0x00000004ff187803 */ /* 0x001fe20000000000 */
[----:B------:R-:W-:Y:S01]  /*0d70*/  IMAD R21, R37, 0x4, R0 ;  /* 0x0000000425157824 */ /* 0x000fe200078e0200 */
[----:B------:R-:W-:Y:S01]  /*0d80*/  LOP3.LUT R25, R23, 0x7c00, RZ, 0xc0, !PT ;  /* 0x00007c0017197812 */ /* 0x000fe200078ec0ff */
[----:B-1----:R-:W-:Y:S02]  /*0d90*/  IMAD.MOV.U32 R22, RZ, RZ, RZ ;  /* 0x000000ffff167224 */ /* 0x002fe400078e00ff */
[----:B------:R0:W-:Y:S02]  /*0da0*/  STL [R1], R24 ;  /* 0x0000001801007387 */ /* 0x0001e40000100800 */
[----:B------:R-:W-:Y:S01]  /*0db0*/  IMAD.IADD R62, R0, 0x1, R25 ;  /* 0x00000001003e7824 */ /* 0x000fe200078e0219 */
[----:B--2--5:R-:W-:-:S02]  /*0dc0*/  SHF.R.U32.HI R23, RZ, UR5, R4 ;  /* 0x00000005ff177c19 */ /* 0x024fc40008011604 */
[----:B0-----:R-:W-:Y:S02]  /*0dd0*/  SHF.R.U32.HI R24, RZ, UR5, R5 ;  /* 0x00000005ff187c19 */ /* 0x001fe40008011605 */
[----:B------:R-:W-:Y:S02]  /*0de0*/  SHF.R.U32.HI R26, RZ, UR5, R6 ;  /* 0x00000005ff1a7c19 */ /* 0x000fe40008011606 */
[----:B------:R-:W-:Y:S02]  /*0df0*/  SHF.R.U32.HI R27, RZ, UR5, R7 ;  /* 0x00000005ff1b7c19 */ /* 0x000fe40008011607 */
[----:B------:R-:W-:Y:S02]  /*0e00*/  SHF.R.U32.HI R28, RZ, UR5, R8 ;  /* 0x00000005ff1c7c19 */ /* 0x000fe40008011608 */
[----:B------:R-:W-:Y:S02]  /*0e10*/  LOP3.LUT R23, R23, UR4, RZ, 0x30, !PT ;  /* 0x0000000417177c12 */ /* 0x000fe4000f8e30ff */
[----:B------:R-:W-:-:S02]  /*0e20*/  SHF.R.U32.HI R29, RZ, UR5, R9 ;  /* 0x00000005ff1d7c19 */ /* 0x000fc40008011609 */
[----:B------:R-:W-:Y:S01]  /*0e30*/  LOP3.LUT R24, R24, UR4, RZ, 0x30, !PT ;  /* 0x0000000418187c12 */ /* 0x000fe2000f8e30ff */
[----:B------:R-:W-:Y:S01]  /*0e40*/  IMAD R46, R23, 0x4, R62 ;  /* 0x00000004172e7824 */ /* 0x000fe200078e023e */
[----:B------:R-:W-:Y:S01]  /*0e50*/  SHF.R.U32.HI R30, RZ, UR5, R10 ;  /* 0x00000005ff1e7c19 */ /* 0x000fe2000801160a */
[----:B------:R-:W-:Y:S01]  /*0e60*/  NOP ;  /* 0x0000000000007918 */ /* 0x000fe20000000000 */
[----:B------:R-:W-:Y:S01]  /*0e70*/  LOP3.LUT R25, R26, UR4, RZ, 0x30, !PT ;  /* 0x000000041a197c12 */ /* 0x000fe2000f8e30ff */
[--C-:B------:R-:W-:Y:S01]  /*0e80*/  IMAD R47, R24, 0x4, R62.reuse ;  /* 0x00000004182f7824 */ /* 0x100fe200078e023e */
[----:B------:R-:W-:Y:S01]  /*0e90*/  SHF.R.U32.HI R31, RZ, UR5, R11 ;  /* 0x00000005ff1f7c19 */ /* 0x000fe2000801160b */
[----:B------:R0:W-:Y:S01]  /*0ea0*/  ATOMS.POPC.INC.32 RZ, [R46+URZ] ;  /* 0x000000002eff7f8c */ /* 0x0001e2000d8000ff */
[----:B------:R-:W-:Y:S01]  /*0eb0*/  LOP3.LUT R26, R27, UR4, RZ, 0x30, !PT ;  /* 0x000000041b1a7c12 */ /* 0x000fe2000f8e30ff */
[----:B------:R-:W-:Y:S01]  /*0ec0*/  IMAD R48, R25, 0x4, R62 ;  /* 0x0000000419307824 */ /* 0x000fe200078e023e */
[----:B------:R-:W-:Y:S01]  /*0ed0*/  SHF.R.U32.HI R32, RZ, UR5, R12 ;  /* 0x00000005ff207c19 */ /* 0x000fe2000801160c */
[----:B------:R0:W-:Y:S01]  /*0ee0*/  ATOMS.POPC.INC.32 RZ, [R47+URZ] ;  /* 0x000000002fff7f8c */ /* 0x0001e2000d8000ff */
        /* <DEDUP_REMOVED lines=34> */
[----:B------:R-:W-:Y:S01]  /*1110*/  LOP3.LUT R42, R42, UR4, RZ, 0x30, !PT ;  /* 0x000000042a2a7c12 */ /* 0x000fe2000f8e30ff */
[----:B------:R0:W-:Y:S01]  /*1120*/  ATOMS.POPC.INC.32 RZ, [R56+URZ] ;  /* 0x0000000038ff7f8c */ /* 0x0001e2000d8000ff */
[----:B------:R-:W-:Y:S01]  /*1130*/  LOP3.LUT R43, R43, UR4, RZ, 0x30, !PT ;  /* 0x000000042b2b7c12 */ /* 0x000fe2000f8e30ff */
[--C-:B------:R-:W-:Y:S01]  /*1140*/  IMAD R58, R35, 0x4, R62.reuse ;  /* 0x00000004233a7824 */ /* 0x100fe200078e023e */
[----:B------:R-:W-:Y:S01]  /*1150*/  LOP3.LUT R44, R44, UR4, RZ, 0x30, !PT ;  /* 0x000000042c2c7c12 */ /* 0x000fe2000f8e30ff */
[--C-:B------:R-:W-:Y:S01]  /*1160*/  IMAD R59, R42, 0x4, R62.reuse ;  /* 0x000000042a3b7824 */ /* 0x100fe200078e023e */
[----:B------:R-:W-:Y:S01]  /*1170*/  LOP3.LUT R45, R45, UR4, RZ, 0x30, !PT ;  /* 0x000000042d2d7c12 */ /* 0x000fe2000f8e30ff */
[--C-:B------:R-:W-:Y:S01]  /*1180*/  IMAD R60, R43, 0x4, R62.reuse ;  /* 0x000000042b3c7824 */ /* 0x100fe200078e023e */
[----:B------:R0:W-:Y:S01]  /*1190*/  ATOMS.POPC.INC.32 RZ, [R57+URZ] ;  /* 0x0000000039ff7f8c */ /* 0x0001e2000d8000ff */
[----:B------:R-:W-:-:S02]  /*11a0*/  IMAD R61, R44, 0x4, R62 ;  /* 0x000000042c3d7824 */ /* 0x000fc400078e023e */
[----:B------:R-:W-:Y:S01]  /*11b0*/  IMAD R62, R45, 0x4, R62 ;  /* 0x000000042d3e7824 */ /* 0x000fe200078e023e */
[----:B------:R0:W-:Y:S04]  /*11c0*/  ATOMS.POPC.INC.32 RZ, [R58+URZ] ;  /* 0x000000003aff7f8c */ /* 0x0001e8000d8000ff */
[----:B------:R0:W-:Y:S04]  /*11d0*/  ATOMS.POPC.INC.32 RZ, [R59+URZ] ;  /* 0x000000003bff7f8c */ /* 0x0001e8000d8000ff */
[----:B------:R0:W-:Y:S04]  /*11e0*/  ATOMS.POPC.INC.32 RZ, [R60+URZ] ;  /* 0x000000003cff7f8c */ /* 0x0001e8000d8000ff */
[----:B------:R0:W-:Y:S04]  /*11f0*/  ATOMS.POPC.INC.32 RZ, [R61+URZ] ;  /* 0x000000003dff7f8c */ /* 0x0001e8000d8000ff */
[----:B------:R0:W-:Y:S01]  /*1200*/  ATOMS.POPC.INC.32 RZ, [R62+URZ] ;  /* 0x000000003eff7f8c */ /* 0x0001e2000d8000ff */
[----:B------:R-:W-:Y:S06]  /*1210*/  BAR.SYNC.DEFER_BLOCKING 0x0 ;  /* 0x0000000000007b1d */ /* 0x000fec0000010000 */
[----:B---3--:R-:W-:Y:S05]  /*1220*/  @P2 BRA `(.L_x_13) ;  /* 0x00000000008c2947 */ /* 0x008fea0003800000 */
[----:B------:R-:W-:Y:S04]  /*1230*/  LDS R72, [R21] ;  /* 0x0000000015487984 */ /* 0x000fe80000000800 */
[----:B------:R-:W1:Y:S04]  /*1240*/  LDS R73, [R21+0x400] ;  /* 0x0004000015497984 */ /* 0x000e680000000800 */
[----:B------:R-:W2:Y:S04]  /*1250*/  LDS R75, [R21+0x800] ;  /* 0x00080000154b7984 */ /* 0x000ea80000000800 */
[----:B------:R-:W3:Y:S04]  /*1260*/  LDS R77, [R21+0xc00] ;  /* 0x000c0000154d7984 */ /* 0x000ee80000000800 */
[----:B------:R-:W4:Y:S04]  /*1270*/  LDS R71, [R21+0x1000] ;  /* 0x0010000015477984 */ /* 0x000f280000000800 */
[----:B------:R-:W5:Y:S04]  /*1280*/  LDS R70, [R21+0x1400] ;  /* 0x0014000015467984 */ /* 0x000f680000000800 */
[----:B------:R-:W0:Y:S04]  /*1290*/  LDS R40, [R21+0x1800] ;  /* 0x0018000015287984 */ /* 0x000e280000000800 */
[----:B------:R-:W0:Y:S04]  /*12a0*/  LDS R69, [R21+0x1c00] ;  /* 0x001c000015457984 */ /* 0x000e280000000800 */
[----:B------:R-:W0:Y:S04]  /*12b0*/  LDS R68, [R21+0x2000] ;  /* 0x0020000015447984 */ /* 0x000e280000000800 */
[----:B------:R-:W0:Y:S04]  /*12c0*/  LDS R67, [R21+0x2400] ;  /* 0x0024000015437984 */ /* 0x000e280000000800 */
[----:B------:R-:W0:Y:S01]  /*12d0*/  LDS R65, [R21+0x2800] ;  /* 0x0028000015417984 */ /* 0x000e220000000800 */
[----:B-1----:R-:W-:-:S03]  /*12e0*/  IMAD.IADD R74, R72, 0x1, R73 ;  /* 0x00000001484a7824 */ /* 0x002fc600078e0249 */
[----:B------:R1:W-:Y:S01]  /*12f0*/  STS [R21+0x400], R72 ;  /* 0x0004004815007388 */ /* 0x0003e20000000800 */
[----:B--2---:R-:W-:-:S03]  /*1300*/  IMAD.IADD R66, R74, 0x1, R75 ;  /* 0x000000014a427824 */ /* 0x004fc600078e024b */
[----:B------:R-:W-:Y:S01]  /*1310*/  STS [R21+0x800], R74 ;  /* 0x0008004a15007388 */ /* 0x000fe20000000800 */
[----:B---3--:R-:W-:-:S03]  /*1320*/  IMAD.IADD R22, R66, 0x1, R77 ;  /* 0x0000000142167824 */ /* 0x008fc600078e024d */
[----:B------:R-:W-:Y:S01]  /*1330*/  STS [R21+0xc00], R66 ;  /* 0x000c004215007388 */ /* 0x000fe20000000800 */
[----:B----4-:R-:W-:-:S03]  /*1340*/  IMAD.IADD R71, R22, 0x1, R71 ;  /* 0x0000000116477824 */ /* 0x010fc600078e0247 */
[----:B------:R-:W-:Y:S01]  /*1350*/  STS [R21], RZ ;  /* 0x000000ff15007388 */ /* 0x000fe20000000800 */
[----:B-----5:R-:W-:-:S03]  /*1360*/  IMAD.IADD R73, R71, 0x1, R70 ;  /* 0x0000000147497824 */ /* 0x020fc600078e0246 */
[----:B------:R-:W-:Y:S01]  /*1370*/  STS [R21+0x1400], R71 ;  /* 0x0014004715007388 */ /* 0x000fe20000000800 */
[----:B0-----:R-:W-:-:S03]  /*1380*/  IMAD.IADD R40, R73, 0x1, R40 ;  /* 0x0000000149287824 */ /* 0x001fc600078e0228 */
[----:B------:R-:W0:Y:S01]  /*1390*/  LDS R70, [R21+0x2c00] ;  /* 0x002c000015467984 */ /* 0x000e220000000800 */
[----:B------:R-:W-:-:S03]  /*13a0*/  IMAD.IADD R69, R40, 0x1, R69 ;  /* 0x0000000128457824 */ /* 0x000fc600078e0245 */
[----:B------:R-:W-:Y:S01]  /*13b0*/  STS [R21+0x1800], R73 ;  /* 0x0018004915007388 */ /* 0x000fe20000000800 */
[----:B------:R-:W-:-:S03]  /*13c0*/  IMAD.IADD R68, R69, 0x1, R68 ;  /* 0x0000000145447824 */ /* 0x000fc600078e0244 */
[----:B------:R-:W-:Y:S01]  /*13d0*/  STS [R21+0x1c00], R40 ;  /* 0x001c002815007388 */ /* 0x000fe20000000800 */
[----:B-1----:R-:W-:-:S03]  /*13e0*/  IMAD.IADD R72, R68, 0x1, R67 ;  /* 0x0000000144487824 */ /* 0x002fc600078e0243 */
[----:B------:R-:W-:Y:S01]  /*13f0*/  STS [R21+0x2000], R69 ;  /* 0x0020004515007388 */ /* 0x000fe20000000800 */
[----:B------:R-:W-:-:S03]  /*1400*/  IMAD.IADD R65, R72, 0x1, R65 ;  /* 0x0000000148417824 */ /* 0x000fc600078e0241 */
[----:B------:R-:W-:Y:S04]  /*1410*/  STS [R21+0x2400], R68 ;  /* 0x0024004415007388 */ /* 0x000fe80000000800 */
[----:B------:R-:W-:Y:S04]  /*1420*/  STS [R21+0x2800], R72 ;  /* 0x0028004815007388 */ /* 0x000fe80000000800 */
[----:B------:R-:W-:Y:S04]  /*1430*/  STS [R21+0x2c00], R65 ;  /* 0x002c004115007388 */ /* 0x000fe80000000800 */
[----:B------:R0:W-:Y:S02]  /*1440*/  STS [R21+0x1000], R22 ;  /* 0x0010001615007388 */ /* 0x0001e40000000800 */
[----:B0-----:R-:W-:-:S07]  /*1450*/  IMAD.IADD R22, R65, 0x1, R70 ;  /* 0x0000000141167824 */ /* 0x001fce00078e0246 */
.L_x_13:
[----:B------:R-:W-:Y:S05]  /*1460*/  BSYNC.RECONVERGENT B0 ;  /* 0x0000000000007941 */ /* 0x000fea0003800200 */
.L_x_12:
[----:B------:R-:W-:Y:S01]  /*1470*/  ISETP.NE.AND P0, PT, R22, 0x1980, PT ;  /* 0x000019801600780c */ /* 0x000fe20003f05270 */
[----:B------:R-:W-:Y:S01]  /*1480*/  IMAD R65, R2, 0x100, R37 ;  /* 0x0000010002417824 */ /* 0x000fe200078e0225 */
[----:B------:R-:W1:Y:S02]  /*1490*/  LDCU.64 UR6, c[0x0][0x3b8] ;  /* 0x00007700ff0677ac */ /* 0x000e640008000a00 */
[----:B------:R-:W-:Y:S01]  /*14a0*/  ISETP.LT.U32.AND P0, PT, R37, 0x100, !P0 ;  /* 0x000001002500780c */ /* 0x000fe20004701070 */
[----:B------:R-:W-:Y:S01]  /*14b0*/  IMAD.WIDE R38, R65, 0x4, R38 ;  /* 0x0000000441267825 */ /* 0x000fe200078e0226 */
[----:B------:R-:W-:-:S05]  /*14c0*/  @!P2 LOP3.LUT R65, R22, 0x40000000, RZ, 0xfc, !PT ;  /* 0x400000001641a812 */ /* 0x000fca00078efcff */
[----:B------:R2:W-:Y:S06]  /*14d0*/  @!P2 STG.E.STRONG.SYS desc[UR8][R38.64], R65 ;  /* 0x000000412600a986 */ /* 0x0005ec000c115908 */
[----:B------:R-:W-:Y:S06]  /*14e0*/  BAR.RED.OR.DEFER_BLOCKING 0x0, P0 ;  /* 0x0000000000007b1d */ /* 0x000fec0000014800 */
[----:B------:R-:W3:Y:S01]  /*14f0*/  B2R.RESULT RZ, P0 ;  /* 0x0000000000ff731c */ /* 0x000ee20000004000 */
[----:B-1----:R-:W-:-:S04]  /*1500*/  LEA R40, P1, R41, UR6, 0x2 ;  /* 0x0000000629287c11 */ /* 0x002fc8000f8210ff */
[----:B------:R-:W-:Y:S01]  /*1510*/  LEA.HI.X R41, R41, UR7, R64, 0x2, P1 ;  /* 0x0000000729297c11 */ /* 0x000fe200088f1440 */
[----:B--23--:R-:W-:Y:S08]  /*1520*/  @!P0 BRA `(.L_x_14) ;  /* 0x0000001000ac8947 */ /* 0x00cff00003800000 */
[----:B------:R-:W1:Y:S01]  /*1530*/  LDC.64 R24, c[0x0][0x390] ;  /* 0x0000e400ff187b82 */ /* 0x000e620000000a00 */
[----:B------:R-:W-:Y:S01]  /*1540*/  BSSY B1, `(.L_x_15) ;  /* 0x0000030000017945 */ /* 0x000fe20003800000 */
[----:B------:R-:W-:-:S06]  /*1550*/  IMAD R31, R37, 0x8, R0 ;  /* 0x00000008251f7824 */ /* 0x000fcc00078e0200 */
[----:B------:R-:W2:Y:S01]  /*1560*/  LDC.64 R26, c[0x0][0x398] ;  /* 0x0000e600ff1a7b82 */ /* 0x000ea20000000a00 */
[----:B-1----:R-:W-:Y:S01]  /*1570*/  IMAD.WIDE.U32 R24, R37, 0x8, R24 ;  /* 0x0000000825187825 */ /* 0x002fe200078e0018 */
[----:B------:R-:W-:Y:S06]  /*1580*/  @P2 BRA `(.L_x_16) ;  /* 0x0000000000ac2947 */ /* 0x000fec0003800000 */
[----:B--2---:R-:W-:-:S06]  /*1590*/  IMAD.WIDE.U32 R26, R37, 0x8, R26 ;  /* 0x00000008251a7825 */ /* 0x004fcc00078e001a */
[----:B------:R-:W2:Y:S01]  /*15a0*/  LDG.E.64 R26, desc[UR8][R26.64] ;  /* 0x000000081a1a7981 */ /* 0x000ea2000c1e1b00 */
[----:B------:R-:W-:Y:S01]  /*15b0*/  ISETP.GT.U32.AND P0, PT, R37, R23, PT ;  /* 0x000000172500720c */ /* 0x000fe20003f04070 */
[----:B------:R-:W-:-:S03]  /*15c0*/  IMAD.MOV.U32 R21, RZ, RZ, R22 ;  /* 0x000000ffff157224 */ /* 0x000fc600078e0016 */
[----:B------:R-:W-:-:S04]  /*15d0*/  SEL R29, RZ, 0x1980, !P0 ;  /* 0x00001980ff1d7807 */ /* 0x000fc80004000000 */
[----:B--2---:R-:W-:-:S04]  /*15e0*/  IADD3 R28, P0, PT, R26, -R29, RZ ;  /* 0x8000001d1a1c7210 */ /* 0x004fc80007f1e0ff */
[----:B------:R-:W-:Y:S02]  /*15f0*/  IADD3.X R29, PT, PT, R27, -0x1, RZ, P0, !PT ;  /* 0xffffffff1b1d7810 */ /* 0x000fe400007fe4ff */
[----:B------:R-:W-:-:S03]  /*1600*/  ISETP.GE.AND P0, PT, R2, 0x1, PT ;  /* 0x000000010200780c */ /* 0x000fc60003f06270 */
[----:B------:R1:W-:Y:S10]  /*1610*/  STS.64 [R31+0x6600], R28 ;  /* 0x0066001c1f007388 */ /* 0x0003f40000000a00 */
[----:B------:R-:W-:Y:S05]  /*1620*/  @!P0 BRA `(.L_x_17) ;  /* 0x00000000006c8947 */ /* 0x000fea0003800000 */
[----:B------:R-:W-:Y:S01]  /*1630*/  BSSY B0, `(.L_x_18) ;  /* 0x0000019000007945 */ /* 0x000fe20003800000 */
[----:B------:R-:W-:Y:S02]  /*1640*/  IMAD.MOV.U32 R0, RZ, RZ, -0x1 ;  /* 0xffffffffff007424 */ /* 0x000fe400078e00ff */
[----:B-1----:R-:W-:Y:S02]  /*1650*/  IMAD.MOV.U32 R28, RZ, RZ, R2 ;  /* 0x000000ffff1c7224 */ /* 0x002fe400078e0002 */
[----:B------:R-:W-:-:S07]  /*1660*/  IMAD.MOV.U32 R21, RZ, RZ, R22 ;  /* 0x000000ffff157224 */ /* 0x000fce00078e0016 */
.L_x_22:
[----:B------:R-:W1:Y:S01]  /*1670*/  LDC.64 R26, c[0x0][0x380] ;  /* 0x0000e000ff1a7b82 */ /* 0x000e620000000a00 */
[----:B------:R-:W-:Y:S01]  /*1680*/  VIADD R33, R28, 0xffffffff ;  /* 0xffffffff1c217836 */ /* 0x000fe20000000000 */
[----:B------:R-:W-:Y:S03]  /*1690*/  BSSY B2, `(.L_x_19) ;  /* 0x0000008000027945 */ /* 0x000fe60003800000 */
[----:B------:R-:W-:-:S04]  /*16a0*/  IMAD R29, R33, 0x100, R37 ;  /* 0x00000100211d7824 */ /* 0x000fc800078e0225 */
[----:B-1----:R-:W-:-:S07]  /*16b0*/  IMAD.WIDE R26, R29, 0x4, R26 ;  /* 0x000000041d1a7825 */ /* 0x002fce00078e021a */
.L_x_20:
[----:B------:R-:W-:Y:S05]  /*16c0*/  YIELD ;  /* 0x0000000000007946 */ /* 0x000fea0003800000 */
[----:B------:R1:W-:Y:S06]  /*16d0*/  MEMBAR.SC.CTA ;  /* 0x0000000000007992 */ /* 0x0003ec0000000000 */
[----:B-1----:R-:W2:Y:S02]  /*16e0*/  LDG.E.STRONG.SYS R29, desc[UR8][R26.64] ;  /* 0x000000081a1d7981 */ /* 0x002ea4000c1f5900 */
[----:B--2---:R-:W-:-:S13]  /*16f0*/  ISETP.NE.AND P0, PT, R29, RZ, PT ;  /* 0x000000ff1d00720c */ /* 0x004fda0003f05270 */
[----:B------:R-:W-:Y:S05]  /*1700*/  @!P0 BRA `(.L_x_20) ;  /* 0xfffffffc00ec8947 */ /* 0x000fea000383ffff */
[----:B------:R-:W-:Y:S05]  /*1710*/  BSYNC B2 ;  /* 0x0000000000027941 */ /* 0x000fea0003800000 */
.L_x_19:
[----:B------:R-:W-:Y:S01]  /*1720*/  BSSY.RECONVERGENT B2, `(.L_x_21) ;  /* 0x0000006000027945 */ /* 0x000fe20003800200 */
[C---:B------:R-:W-:Y:S02]  /*1730*/  ISETP.GT.AND P0, PT, R29.reuse, -0x1, PT ;  /* 0xffffffff1d00780c */ /* 0x040fe40003f04270 */
[----:B------:R-:W-:Y:S01]  /*1740*/  LOP3.LUT R26, R29, 0x3fffffff, RZ, 0xc0, !PT ;  /* 0x3fffffff1d1a7812 */ /* 0x000fe200078ec0ff */
[----:B------:R-:W-:Y:S05]  /*1750*/  WARPSYNC.EXCLUSIVE R0 ;  /* 0x0000000000007348 */ /* 0x000fea0003a00000 */
[----:B------:R-:W-:-:S05]  /*1760*/  IMAD.IADD R21, R26, 0x1, R21 ;  /* 0x000000011a157824 */ /* 0x000fca00078e0215 */
[----:B------:R-:W-:-:S07]  /*1770*/  VOTE.ANY R0, PT, P0 ;  /* 0x0000000000007806 */ /* 0x000fce00000e0100 */
[----:B------:R-:W-:Y:S05]  /*1780*/  BSYNC.RECONVERGENT B2 ;  /* 0x0000000000027941 */ /* 0x000fea0003800200 */
.L_x_21:
[----:B------:R-:W-:Y:S01]  /*1790*/  ISETP.GT.U32.AND P1, PT, R28, 0x1, PT ;  /* 0x000000011c00780c */ /* 0x000fe20003f24070 */
[----:B------:R-:W-:-:S12]  /*17a0*/  IMAD.MOV.U32 R28, RZ, RZ, R33 ;  /* 0x000000ffff1c7224 */ /* 0x000fd800078e0021 */
[----:B------:R-:W-:Y:S05]  /*17b0*/  @P0 BRA P1, `(.L_x_22) ;  /* 0xfffffffc00ac0947 */ /* 0x000fea000083ffff */
[----:B------:R-:W-:Y:S05]  /*17c0*/  BSYNC B0 ;  /* 0x0000000000007941 */ /* 0x000fea0003800000 */
.L_x_18:
[----:B------:R2:W3:Y:S02]  /*17d0*/  LDS.64 R28, [R31+0x6600] ;  /* 0x006600001f1c7984 */ /* 0x0004e40000000a00 */
.L_x_17:
[C---:B------:R-:W-:Y:S01]  /*17e0*/  IMAD.IADD R27, R21.reuse, 0x1, -R22 ;  /* 0x00000001151b7824 */ /* 0x040fe200078e0a16 */
[----:B------:R-:W-:-:S04]  /*17f0*/  LOP3.LUT R21, R21, 0x80000000, RZ, 0xfc, !PT ;  /* 0x8000000015157812 */ /* 0x000fc800078efcff */
[C---:B---3--:R-:W-:Y:S01]  /*1800*/  IADD3 R26, P0, PT, R27.reuse, R28, RZ ;  /* 0x0000001c1b1a7210 */ /* 0x048fe20007f1e0ff */
[----:B------:R3:W-:Y:S03]  /*1810*/  STG.E.STRONG.SYS desc[UR8][R38.64], R21 ;  /* 0x0000001526007986 */ /* 0x0007e6000c115908 */
[----:B------:R-:W-:-:S05]  /*1820*/  LEA.HI.X.SX32 R27, R27, R29, 0x1, P0 ;  /* 0x0000001d1b1b7211 */ /* 0x000fca00000f0eff */
[----:B------:R3:W-:Y:S04]  /*1830*/  STS.64 [R31+0x6600], R26 ;  /* 0x0066001a1f007388 */ /* 0x0007e80000000a00 */
.L_x_16:
[----:B------:R-:W-:Y:S05]  /*1840*/  BSYNC B1 ;  /* 0x0000000000017941 */ /* 0x000fea0003800000 */
.L_x_15:
[----:B--23--:R-:W2:Y:S01]  /*1850*/  LDC.64 R26, c[0x0][0x390] ;  /* 0x0000e400ff1a7b82 */ /* 0x00cea20000000a00 */
[----:B------:R-:W-:Y:S05]  /*1860*/  WARPSYNC.ALL ;  /* 0x0000000000007948 */ /* 0x000fea0003800000 */
[----:B------:R-:W-:Y:S02]  /*1870*/  UMOV UR5, 0x400 ;  /* 0x0000040000057882 */ /* 0x000fe40000000000 */
[----:B------:R-:W3:Y:S08]  /*1880*/  LDC R21, c[0x0][0x3c0] ;  /* 0x0000f000ff157b82 */ /* 0x000ef00000000800 */
[----:B------:R-:W4:Y:S01]  /*1890*/  S2UR UR6, SR_CgaCtaId ;  /* 0x00000000000679c3 */ /* 0x000f220000008800 */
[----:B--2---:R-:W-:-:S02]  /*18a0*/  ISETP.EQ.U32.AND P1, PT, R26, RZ, PT ;  /* 0x000000ff1a00720c */ /* 0x004fc40003f22070 */
[----:B---3--:R-:W-:-:S04]  /*18b0*/  ISETP.GE.AND P0, PT, R63, R21, PT ;  /* 0x000000153f00720c */ /* 0x008fc80003f06270 */
[----:B------:R-:W-:-:S04]  /*18c0*/  ISETP.EQ.OR.EX P0, PT, R27, RZ, !P0, P1 ;  /* 0x000000ff1b00720c */ /* 0x000fc80004702710 */
[----:B------:R-:W-:Y:S01]  /*18d0*/  ISETP.GT.U32.OR P0, PT, R37, 0xff, P0 ;  /* 0x000000ff2500780c */ /* 0x000fe20000704470 */
[----:B----4-:R-:W-:-:S12]  /*18e0*/  ULEA UR5, UR6, UR5, 0x18 ;  /* 0x0000000506057291 */ /* 0x010fd8000f8ec0ff */
[----:B------:R-:W2:Y:S01]  /*18f0*/  @!P0 LDS.64 R26, [R31+0x6600] ;  /* 0x006600001f1a8984 */ /* 0x000ea20000000a00 */
[----:B------:R-:W-:Y:S02]  /*1900*/  @!P0 ISETP.GT.U32.AND P1, PT, R37, R23, PT ;  /* 0x000000172500820c */ /* 0x000fe40003f24070 */
[----:B------:R-:W-:Y:S02]  /*1910*/  LEA R23, R23, UR5, 0x3 ;  /* 0x0000000517177c11 */ /* 0x000fe4000f8e18ff */
[----:B-1----:R-:W-:-:S04]  /*1920*/  @!P0 SEL R29, RZ, 0x1980, !P1 ;  /* 0x00001980ff1d8807 */ /* 0x002fc80004800000 */
[--C-:B--2---:R-:W-:Y:S02]  /*1930*/  @!P0 IADD3 R26, P1, P2, R26, R29, R22.reuse ;  /* 0x0000001d1a1a8210 */ /* 0x104fe40007a3e016 */
[----:B------:R-:W-:-:S04]  /*1940*/  @!P0 SHF.R.S32.HI R29, RZ, 0x1f, R22 ;  /* 0x0000001fff1d8819 */ /* 0x000fc80000011416 */
[----:B------:R-:W-:-:S05]  /*1950*/  @!P0 IADD3.X R27, PT, PT, R27, RZ, R29, P1, P2 ;  /* 0x000000ff1b1b8210 */ /* 0x000fca0000fe441d */
[----:B------:R1:W-:Y:S01]  /*1960*/  @!P0 STG.E.64 desc[UR8][R24.64], R26 ;  /* 0x0000001a18008986 */ /* 0x0003e2000c101b08 */
[----:B------:R-:W-:Y:S01]  /*1970*/  BAR.SYNC.DEFER_BLOCKING 0x0 ;  /* 0x0000000000007b1d */ /* 0x000fe20000010000 */
[----:B------:R-:W-:-:S05]  /*1980*/  ISETP.GT.AND P0, PT, R63, R21, PT ;  /* 0x000000153f00720c */ /* 0x000fca0003f04270 */
[----:B------:R-:W2:Y:S08]  /*1990*/  LDS.64 R22, [R23+0x6600] ;  /* 0x0066000017167984 */ /* 0x000eb00000000a00 */
[----:B-1----:R-:W-:Y:S05]  /*19a0*/  @P0 BRA `(.L_x_23) ;  /* 0x00000000005c0947 */ /* 0x002fea0003800000 */
[----:B------:R-:W1:Y:S01]  /*19b0*/  LDCU.64 UR4, c[0x0][0x3a0] ;  /* 0x00007400ff0477ac */ /* 0x000e620008000a00 */
[----:B--2---:R-:W-:-:S05]  /*19c0*/  IADD3 R0, P1, PT, R3, R22, RZ ;  /* 0x0000001603007210 */ /* 0x004fca0007f3e0ff */
[----:B------:R-:W-:Y:S01]  /*19d0*/  IMAD.X R25, RZ, RZ, R23, P1 ;  /* 0x000000ffff197224 */ /* 0x000fe200008e0617 */
[----:B-1----:R-:W-:-:S04]  /*19e0*/  LEA R22, P1, R0, UR4, 0x2 ;  /* 0x0000000400167c11 */ /* 0x002fc8000f8210ff */
[----:B------:R-:W-:-:S05]  /*19f0*/  LEA.HI.X R23, R0, UR5, R25, 0x2, P1 ;  /* 0x0000000500177c11 */ /* 0x000fca00088f1419 */
[----:B------:R2:W-:Y:S04]  /*1a00*/  STG.E desc[UR8][R22.64], R4 ;  /* 0x0000000416007986 */ /* 0x0005e8000c101908 */
        /* <DEDUP_REMOVED lines=15> */
[----:B------:R2:W-:Y:S01]  /*1b00*/  STG.E desc[UR8][R22.64+0x800], R20 ;  /* 0x0008001416007986 */ /* 0x0005e2000c101908 */
[----:B------:R-:W-:Y:S05]  /*1b10*/  BRA `(.L_x_24) ;  /* 0x0000000000e07947 */ /* 0x000fea0003800000 */
.L_x_23:
[----:B------:R-:W1:Y:S01]  /*1b20*/  LDCU.64 UR4, c[0x0][0x3a0] ;  /* 0x00007400ff0477ac */ /* 0x000e620008000a00 */
[----:B------:R-:W-:Y:S01]  /*1b30*/  IMAD R24, R2, -0x1980, R21 ;  /* 0xffffe68002187824 */ /* 0x000fe200078e0215 */
[C---:B--2---:R-:W-:Y:S01]  /*1b40*/  IADD3 R0, P1, PT, R3.reuse, R22, RZ ;  /* 0x0000001603007210 */ /* 0x044fe20007f3e0ff */
[C---:B------:R-:W-:Y:S02]  /*1b50*/  VIADD R27, R3.reuse, 0x20 ;  /* 0x00000020031b7836 */ /* 0x040fe40000000000 */
[C---:B------:R-:W-:Y:S01]  /*1b60*/  VIADD R29, R3.reuse, 0x40 ;  /* 0x00000040031d7836 */ /* 0x040fe20000000000 */
[-C--:B------:R-:W-:Y:S01]  /*1b70*/  ISETP.GE.AND P5, PT, R3, R24.reuse, PT ;  /* 0x000000180300720c */ /* 0x080fe20003fa6270 */
[----:B------:R-:W-:Y:S01]  /*1b80*/  IMAD.X R25, RZ, RZ, R23, P1 ;  /* 0x000000ffff197224 */ /* 0x000fe200008e0617 */
[-C--:B------:R-:W-:Y:S01]  /*1b90*/  ISETP.GE.AND P4, PT, R27, R24.reuse, PT ;  /* 0x000000181b00720c */ /* 0x080fe20003f86270 */
[----:B------:R-:W-:Y:S01]  /*1ba0*/  VIADD R27, R3, 0x60 ;  /* 0x00000060031b7836 */ /* 0x000fe20000000000 */
[----:B------:R-:W-:Y:S01]  /*1bb0*/  ISETP.GE.AND P3, PT, R29, R24, PT ;  /* 0x000000181d00720c */ /* 0x000fe20003f66270 */
[----:B------:R-:W-:-:S02]  /*1bc0*/  VIADD R29, R3, 0x80 ;  /* 0x00000080031d7836 */ /* 0x000fc40000000000 */
[----:B------:R-:W-:Y:S01]  /*1bd0*/  VIADD R31, R3, 0xa0 ;  /* 0x000000a0031f7836 */ /* 0x000fe20000000000 */
[-C--:B------:R-:W-:Y:S01]  /*1be0*/  ISETP.GE.AND P2, PT, R27, R24.reuse, PT ;  /* 0x000000181b00720c */ /* 0x080fe20003f46270 */
[----:B------:R-:W-:Y:S01]  /*1bf0*/  VIADD R27, R3, 0xc0 ;  /* 0x000000c0031b7836 */ /* 0x000fe20000000000 */
[C---:B-1----:R-:W-:Y:S02]  /*1c00*/  LEA R22, P1, R0.reuse, UR4, 0x2 ;  /* 0x0000000400167c11 */ /* 0x042fe4000f8210ff */
[-C--:B------:R-:W-:Y:S02]  /*1c10*/  ISETP.GE.AND P6, PT, R31, R24.reuse, PT ;  /* 0x000000181f00720c */ /* 0x080fe40003fc6270 */
[----:B------:R-:W-:Y:S02]  /*1c20*/  LEA.HI.X R23, R0, UR5, R25, 0x2, P1 ;  /* 0x0000000500177c11 */ /* 0x000fe400088f1419 */
[----:B------:R-:W-:Y:S01]  /*1c30*/  ISETP.GE.AND P1, PT, R29, R24, PT ;  /* 0x000000181d00720c */ /* 0x000fe20003f26270 */
[----:B------:R-:W-:-:S02]  /*1c40*/  VIADD R29, R3, 0xe0 ;  /* 0x000000e0031d7836 */ /* 0x000fc40000000000 */
[----:B------:R-:W-:Y:S01]  /*1c50*/  @!P5 STG.E desc[UR8][R22.64], R4 ;  /* 0x000000041600d986 */ /* 0x000fe2000c101908 */
[-C--:B------:R-:W-:Y:S01]  /*1c60*/  ISETP.GE.AND P5, PT, R27, R24.reuse, PT ;  /* 0x000000181b00720c */ /* 0x080fe20003fa6270 */
[----:B------:R-:W-:Y:S02]  /*1c70*/  VIADD R27, R3, 0x100 ;  /* 0x00000100031b7836 */ /* 0x000fe40000000000 */
[----:B------:R1:W-:Y:S01]  /*1c80*/  @!P4 STG.E desc[UR8][R22.64+0x80], R5 ;  /* 0x000080051600c986 */ /* 0x0003e2000c101908 */
[-C--:B------:R-:W-:Y:S01]  /*1c90*/  ISETP.GE.AND P4, PT, R29, R24.reuse, PT ;  /* 0x000000181d00720c */ /* 0x080fe20003f86270 */
[----:B------:R-:W-:Y:S02]  /*1ca0*/  VIADD R29, R3, 0x120 ;  /* 0x00000120031d7836 */ /* 0x000fe40000000000 */
[----:B------:R-:W-:Y:S01]  /*1cb0*/  @!P3 STG.E desc[UR8][R22.64+0x100], R6 ;  /* 0x000100061600b986 */ /* 0x000fe2000c101908 */
[----:B------:R-:W-:Y:S01]  /*1cc0*/  ISETP.GE.AND P3, PT, R27, R24, PT ;  /* 0x000000181b00720c */ /* 0x000fe20003f66270 */
[----:B------:R-:W-:-:S02]  /*1cd0*/  VIADD R27, R3, 0x140 ;  /* 0x00000140031b7836 */ /* 0x000fc40000000000 */
[----:B------:R2:W-:Y:S01]  /*1ce0*/  @!P2 STG.E desc[UR8][R22.64+0x180], R7 ;  /* 0x000180071600a986 */ /* 0x0005e2000c101908 */
[-C--:B------:R-:W-:Y:S01]  /*1cf0*/  ISETP.GE.AND P2, PT, R29, R24.reuse, PT ;  /* 0x000000181d00720c */ /* 0x080fe20003f46270 */
[C---:B------:R-:W-:Y:S02]  /*1d00*/  VIADD R29, R3.reuse, 0x160 ;  /* 0x00000160031d7836 */ /* 0x040fe40000000000 */
[----:B-1----:R-:W-:Y:S01]  /*1d10*/  VIADD R5, R3, 0x180 ;  /* 0x0000018003057836 */ /* 0x002fe20000000000 */
[----:B------:R1:W-:Y:S01]  /*1d20*/  @!P1 STG.E desc[UR8][R22.64+0x200], R8 ;  /* 0x0002000816009986 */ /* 0x0003e2000c101908 */
[-C--:B------:R-:W-:Y:S01]  /*1d30*/  ISETP.GE.AND P1, PT, R27, R24.reuse, PT ;  /* 0x000000181b00720c */ /* 0x080fe20003f26270 */
[----:B------:R-:W-:Y:S02]  /*1d40*/  VIADD R27, R3, 0x1a0 ;  /* 0x000001a0031b7836 */ /* 0x000fe40000000000 */
[----:B------:R1:W-:Y:S01]  /*1d50*/  @!P5 STG.E desc[UR8][R22.64+0x300], R10 ;  /* 0x0003000a1600d986 */ /* 0x0003e2000c101908 */
[----:B------:R-:W-:Y:S01]  /*1d60*/  ISETP.GE.AND P5, PT, R5, R24, PT ;  /* 0x000000180500720c */ /* 0x000fe20003fa6270 */
[----:B------:R-:W-:-:S02]  /*1d70*/  VIADD R5, R3, 0x1c0 ;  /* 0x000001c003057836 */ /* 0x000fc40000000000 */
[----:B------:R1:W-:Y:S01]  /*1d80*/  @!P3 STG.E desc[UR8][R22.64+0x400], R12 ;  /* 0x0004000c1600b986 */ /* 0x0003e2000c101908 */
[----:B--2---:R-:W-:Y:S02]  /*1d90*/  VIADD R7, R3, 0x1e0 ;  /* 0x000001e003077836 */ /* 0x004fe40000000000 */
[-C--:B------:R-:W-:Y:S01]  /*1da0*/  ISETP.GE.AND P3, PT, R5, R24.reuse, PT ;  /* 0x000000180500720c */ /* 0x080fe20003f66270 */
[----:B------:R-:W-:Y:S01]  /*1db0*/  VIADD R5, R3, 0x200 ;  /* 0x0000020003057836 */ /* 0x000fe20000000000 */
[----:B------:R1:W-:Y:S01]  /*1dc0*/  @!P6 STG.E desc[UR8][R22.64+0x280], R9 ;  /* 0x000280091600e986 */ /* 0x0003e2000c101908 */
[----:B------:R-:W-:-:S03]  /*1dd0*/  ISETP.GE.AND P6, PT, R29, R24, PT ;  /* 0x000000181d00720c */ /* 0x000fc60003fc6270 */
[----:B------:R1:W-:Y:S01]  /*1de0*/  @!P4 STG.E desc[UR8][R22.64+0x380], R11 ;  /* 0x0003800b1600c986 */ /* 0x0003e2000c101908 */
[----:B------:R-:W-:-:S03]  /*1df0*/  ISETP.GE.AND P4, PT, R27, R24, PT ;  /* 0x000000181b00720c */ /* 0x000fc60003f86270 */
[----:B------:R1:W-:Y:S01]  /*1e00*/  @!P2 STG.E desc[UR8][R22.64+0x480], R13 ;  /* 0x0004800d1600a986 */ /* 0x0003e2000c101908 */
[----:B------:R-:W-:-:S03]  /*1e10*/  ISETP.GE.AND P2, PT, R7, R24, PT ;  /* 0x000000180700720c */ /* 0x000fc60003f46270 */
[----:B------:R1:W-:Y:S01]  /*1e20*/  @!P1 STG.E desc[UR8][R22.64+0x500], R14 ;  /* 0x0005000e16009986 */ /* 0x0003e2000c101908 */
[----:B------:R-:W-:-:S03]  /*1e30*/  ISETP.GE.AND P1, PT, R5, R24, PT ;  /* 0x000000180500720c */ /* 0x000fc60003f26270 */
[----:B------:R1:W-:Y:S04]  /*1e40*/  @!P6 STG.E desc[UR8][R22.64+0x580], R15 ;  /* 0x0005800f1600e986 */ /* 0x0003e8000c101908 */
[----:B------:R1:W-:Y:S04]  /*1e50*/  @!P5 STG.E desc[UR8][R22.64+0x600], R16 ;  /* 0x000600101600d986 */ /* 0x0003e8000c101908 */
[----:B------:R1:W-:Y:S04]  /*1e60*/  @!P4 STG.E desc[UR8][R22.64+0x680], R17 ;  /* 0x000680111600c986 */ /* 0x0003e8000c101908 */
[----:B------:R1:W-:Y:S04]  /*1e70*/  @!P3 STG.E desc[UR8][R22.64+0x700], R18 ;  /* 0x000700121600b986 */ /* 0x0003e8000c101908 */
[----:B------:R1:W-:Y:S04]  /*1e80*/  @!P2 STG.E desc[UR8][R22.64+0x780], R19 ;  /* 0x000780131600a986 */ /* 0x0003e8000c101908 */
[----:B------:R1:W-:Y:S02]  /*1e90*/  @!P1 STG.E desc[UR8][R22.64+0x800], R20 ;  /* 0x0008001416009986 */ /* 0x0003e4000c101908 */
.L_x_24:
[----:B------:R-:W-:Y:S05]  /*1ea0*/  @P0 BRA `(.L_x_25) ;  /* 0x0000000000480947 */ /* 0x000fea0003800000 */
[----:B------:R3:W5:Y:S04]  /*1eb0*/  LDG.E R45, desc[UR8][R40.64+0x800] ;  /* 0x00080008282d7981 */ /* 0x000768000c1e1900 */
[----:B--2---:R3:W5:Y:S04]  /*1ec0*/  LDG.E R7, desc[UR8][R40.64] ;  /* 0x0000000828077981 */ /* 0x004768000c1e1900 */
[----:B-1----:R3:W5:Y:S04]  /*1ed0*/  LDG.E R9, desc[UR8][R40.64+0x80] ;  /* 0x0000800828097981 */ /* 0x002768000c1e1900 */
        /* <DEDUP_REMOVED lines=15> */
.L_x_25:
[----:B--2---:R-:W-:Y:S02]  /*1fd0*/  IMAD R4, R2, -0x1980, R21 ;  /* 0xffffe68002047824 */ /* 0x004fe400078e0215 */
[C---:B------:R-:W-:Y:S02]  /*1fe0*/  VIADD R5, R3.reuse, 0x20 ;  /* 0x0000002003057836 */ /* 0x040fe40000000000 */
[C---:B0-----:R-:W-:Y:S01]  /*1ff0*/  VIADD R47, R3.reuse, 0x40 ;  /* 0x00000040032f7836 */ /* 0x041fe20000000000 */
[CC--:B------:R-:W-:Y:S01]  /*2000*/  ISETP.GE.AND P5, PT, R3.reuse, R4.reuse, PT ;  /* 0x000000040300720c */ /* 0x0c0fe20003fa6270 */
[----:B------:R-:W-:Y:S01]  /*2010*/  VIADD R49, R3, 0x80 ;  /* 0x0000008003317836 */ /* 0x000fe20000000000 */
[-C--:B------:R-:W-:Y:S01]  /*2020*/  ISETP.GE.AND P4, PT, R5, R4.reuse, PT ;  /* 0x000000040500720c */ /* 0x080fe20003f86270 */
[----:B------:R-:W-:Y:S01]  /*2030*/  VIADD R5, R3, 0x60 ;  /* 0x0000006003057836 */ /* 0x000fe20000000000 */
[-C--:B------:R-:W-:Y:S01]  /*2040*/  ISETP.GE.AND P3, PT, R47, R4.reuse, PT ;  /* 0x000000042f00720c */ /* 0x080fe20003f66270 */
[----:B------:R-:W-:Y:S01]  /*2050*/  VIADD R47, R3, 0xa0 ;  /* 0x000000a0032f7836 */ /* 0x000fe20000000000 */
[----:B------:R-:W-:-:S02]  /*2060*/  ISETP.GE.AND P1, PT, R49, R4, PT ;  /* 0x000000043100720c */ /* 0x000fc40003f26270 */
[-C--:B------:R-:W-:Y:S01]  /*2070*/  ISETP.GE.AND P2, PT, R5, R4.reuse, PT ;  /* 0x000000040500720c */ /* 0x080fe20003f46270 */
[----:B------:R-:W-:Y:S01]  /*2080*/  VIADD R5, R3, 0xc0 ;  /* 0x000000c003057836 */ /* 0x000fe20000000000 */
[-C--:B------:R-:W-:Y:S01]  /*2090*/  ISETP.GE.AND P6, PT, R47, R4.reuse, PT ;  /* 0x000000042f00720c */ /* 0x080fe20003fc6270 */
[----:B------:R-:W-:Y:S02]  /*20a0*/  VIADD R47, R3, 0xe0 ;  /* 0x000000e0032f7836 */ /* 0x000fe40000000000 */
[----:B------:R2:W5:Y:S01]  /*20b0*/  @!P5 LDG.E R7, desc[UR8][R40.64] ;  /* 0x000000082807d981 */ /* 0x000562000c1e1900 */
[-C--:B------:R-:W-:Y:S01]  /*20c0*/  ISETP.GE.AND P5, PT, R5, R4.reuse, PT ;  /* 0x000000040500720c */ /* 0x080fe20003fa6270 */
[----:B------:R-:W-:Y:S02]  /*20d0*/  VIADD R5, R3, 0x100 ;  /* 0x0000010003057836 */ /* 0x000fe40000000000 */
[----:B-1----:R2:W5:Y:S01]  /*20e0*/  @!P4 LDG.E R9, desc[UR8][R40.64+0x80] ;  /* 0x000080082809c981 */ /* 0x002562000c1e1900 */
[----:B------:R-:W-:Y:S01]  /*20f0*/  ISETP.GE.AND P4, PT, R47, R4, PT ;  /* 0x000000042f00720c */ /* 0x000fe20003f86270 */
[----:B------:R-:W-:-:S02]  /*2100*/  VIADD R47, R3, 0x120 ;  /* 0x00000120032f7836 */ /* 0x000fc40000000000 */
[----:B------:R2:W5:Y:S01]  /*2110*/  @!P3 LDG.E R11, desc[UR8][R40.64+0x100] ;  /* 0x00010008280bb981 */ /* 0x000562000c1e1900 */
[-C--:B------:R-:W-:Y:S01]  /*2120*/  ISETP.GE.AND P3, PT, R5, R4.reuse, PT ;  /* 0x000000040500720c */ /* 0x080fe20003f66270 */
[----:B------:R-:W-:Y:S02]  /*2130*/  VIADD R5, R3, 0x140 ;  /* 0x0000014003057836 */ /* 0x000fe40000000000 */
[----:B------:R2:W5:Y:S01]  /*2140*/  @!P2 LDG.E R13, desc[UR8][R40.64+0x180] ;  /* 0x00018008280da981 */ /* 0x000562000c1e1900 */
[-C--:B------:R-:W-:Y:S01]  /*2150*/  ISETP.GE.AND P2, PT, R47, R4.reuse, PT ;  /* 0x000000042f00720c */ /* 0x080fe20003f46270 */
[----:B------:R-:W-:Y:S02]  /*2160*/  VIADD R47, R3, 0x160 ;  /* 0x00000160032f7836 */ /* 0x000fe40000000000 */
[----:B------:R2:W5:Y:S01]  /*2170*/  @!P1 LDG.E R15, desc[UR8][R40.64+0x200] ;  /* 0x00020008280f9981 */ /* 0x000562000c1e1900 */
        /* <DEDUP_REMOVED lines=15> */
[----:B------:R-:W-:-:S03]  /*2270*/  ISETP.GE.AND P2, PT, R47, R4, PT ;  /* 0x000000042f00720c */ /* 0x000fc60003f46270 */
[----:B------:R2:W5:Y:S01]  /*2280*/  @!P1 LDG.E R31, desc[UR8][R40.64+0x500] ;  /* 0x00050008281f9981 */ /* 0x000562000c1e1900 */
[----:B------:R-:W-:-:S03]  /*2290*/  ISETP.GE.AND P1, PT, R5, R4, PT ;  /* 0x000000040500720c */ /* 0x000fc60003f26270 */
[----:B------:R2:W5:Y:S04]  /*22a0*/  @!P6 LDG.E R33, desc[UR8][R40.64+0x580] ;  /* 0x000580082821e981 */ /* 0x000568000c1e1900 */
[----:B------:R2:W5:Y:S04]  /*22b0*/  @!P5 LDG.E R35, desc[UR8][R40.64+0x600] ;  /* 0x000600082823d981 */ /* 0x000568000c1e1900 */
[----:B------:R2:W5:Y:S04]  /*22c0*/  @!P4 LDG.E R37, desc[UR8][R40.64+0x680] ;  /* 0x000680082825c981 */ /* 0x000568000c1e1900 */
[----:B------:R2:W5:Y:S04]  /*22d0*/  @!P3 LDG.E R39, desc[UR8][R40.64+0x700] ;  /* 0x000700082827b981 */ /* 0x000568000c1e1900 */
[----:B------:R2:W5:Y:S04]  /*22e0*/  @!P2 LDG.E R43, desc[UR8][R40.64+0x780] ;  /* 0x00078008282ba981 */ /* 0x000568000c1e1900 */
[----:B------:R2:W5:Y:S02]  /*22f0*/  @!P1 LDG.E R45, desc[UR8][R40.64+0x800] ;  /* 0x00080008282d9981 */ /* 0x000564000c1e1900 */
.L_x_26:
[----:B------:R-:W-:Y:S05]  /*2300*/  @P0 BRA `(.L_x_27) ;  /* 0x0000000000540947 */ /* 0x000fea0003800000 */
[----:B------:R-:W1:Y:S02]  /*2310*/  LDCU.64 UR4, c[0x0][0x3b0] ;  /* 0x00007600ff0477ac */ /* 0x000e640008000a00 */
[----:B-1----:R-:W-:-:S04]  /*2320*/  LEA R2, P0, R0, UR4, 0x2 ;  /* 0x0000000400027c11 */ /* 0x002fc8000f8010ff */
[----:B------:R-:W-:-:S05]  /*2330*/  LEA.HI.X R3, R0, UR5, R25, 0x2, P0 ;  /* 0x0000000500037c11 */ /* 0x000fca00080f1419 */
[----:B-----5:R-:W-:Y:S04]  /*2340*/  STG.E desc[UR8][R2.64], R7 ;  /* 0x0000000702007986 */ /* 0x020fe8000c101908 */
[----:B------:R-:W-:Y:S04]  /*2350*/  STG.E desc[UR8][R2.64+0x80], R9 ;  /* 0x0000800902007986 */ /* 0x000fe8000c101908 */
        /* <DEDUP_REMOVED lines=14> */
[----:B------:R-:W-:Y:S01]  /*2440*/  STG.E desc[UR8][R2.64+0x800], R45 ;  /* 0x0008002d02007986 */ /* 0x000fe2000c101908 */
[----:B------:R-:W-:Y:S05]  /*2450*/  EXIT ;  /* 0x000000000000794d */ /* 0x000fea0003800000 */
.L_x_27:
[----:B------:R-:W1:Y:S01]  /*2460*/  LDCU.64 UR4, c[0x0][0x3b0] ;  /* 0x00007600ff0477ac */ /* 0x000e620008000a00 */
[----:B------:R-:W-:Y:S02]  /*2470*/  IMAD R2, R2, -0x1980, R21 ;  /* 0xffffe68002027824 */ /* 0x000fe400078e0215 */
[C---:B------:R-:W-:Y:S02]  /*2480*/  VIADD R21, R3.reuse, 0x40 ;  /* 0x0000004003157836 */ /* 0x040fe40000000000 */
[C---:B------:R-:W-:Y:S01]  /*2490*/  VIADD R5, R3.reuse, 0x20 ;  /* 0x0000002003057836 */ /* 0x040fe20000000000 */
[CC--:B------:R-:W-:Y:S01]  /*24a0*/  ISETP.GE.AND P3, PT, R3.reuse, R2.reuse, PT ;  /* 0x000000020300720c */ /* 0x0c0fe20003f66270 */
[----:B--23--:R-:W-:Y:S01]  /*24b0*/  VIADD R41, R3, 0x60 ;  /* 0x0000006003297836 */ /* 0x00cfe20000000000 */
[-C--:B------:R-:W-:Y:S01]  /*24c0*/  ISETP.GE.AND P1, PT, R21, R2.reuse, PT ;  /* 0x000000021500720c */ /* 0x080fe20003f26270 */
[----:B------:R-:W-:Y:S01]  /*24d0*/  VIADD R21, R3, 0x80 ;  /* 0x0000008003157836 */ /* 0x000fe20000000000 */
[-C--:B------:R-:W-:Y:S01]  /*24e0*/  ISETP.GE.AND P2, PT, R5, R2.reuse, PT ;  /* 0x000000020500720c */ /* 0x080fe20003f46270 */
[----:B0-----:R-:W-:Y:S01]  /*24f0*/  VIADD R47, R3, 0xc0 ;  /* 0x000000c0032f7836 */ /* 0x001fe20000000000 */
[-C--:B------:R-:W-:Y:S01]  /*2500*/  ISETP.GE.AND P0, PT, R41, R2.reuse, PT ;  /* 0x000000022900720c */ /* 0x080fe20003f06270 */
[----:B------:R-:W-:Y:S01]  /*2510*/  VIADD R41, R3, 0xa0 ;  /* 0x000000a003297836 */ /* 0x000fe20000000000 */
[----:B------:R-:W-:Y:S01]  /*2520*/  ISETP.GE.AND P6, PT, R21, R2, PT ;  /* 0x000000021500720c */ /* 0x000fe20003fc6270 */
[----:B------:R-:W-:Y:S01]  /*2530*/  VIADD R21, R3, 0xe0 ;  /* 0x000000e003157836 */ /* 0x000fe20000000000 */
[----:B-1----:R-:W-:-:S02]  /*2540*/  LEA R4, P4, R0, UR4, 0x2 ;  /* 0x0000000400047c11 */ /* 0x002fc4000f8810ff */
[-C--:B------:R-:W-:Y:S02]  /*2550*/  ISETP.GE.AND P5, PT, R41, R2.reuse, PT ;  /* 0x000000022900720c */ /* 0x080fe40003fa6270 */
[----:B------:R-:W-:Y:S01]  /*2560*/  LEA.HI.X R5, R0, UR5, R25, 0x2, P4 ;  /* 0x0000000500057c11 */ /* 0x000fe2000a0f1419 */
[----:B------:R-:W-:Y:S01]  /*2570*/  VIADD R25, R3, 0x100 ;  /* 0x0000010003197836 */ /* 0x000fe20000000000 */
[----:B------:R-:W-:-:S03]  /*2580*/  ISETP.GE.AND P4, PT, R47, R2, PT ;  /* 0x000000022f00720c */ /* 0x000fc60003f86270 */
[----:B-----5:R0:W-:Y:S01]  /*2590*/  @!P3 STG.E desc[UR8][R4.64], R7 ;  /* 0x000000070400b986 */ /* 0x0201e2000c101908 */
[-C--:B------:R-:W-:Y:S01]  /*25a0*/  ISETP.GE.AND P3, PT, R21, R2.reuse, PT ;  /* 0x000000021500720c */ /* 0x080fe20003f66270 */
[----:B------:R-:W-:Y:S02]  /*25b0*/  VIADD R21, R3, 0x120 ;  /* 0x0000012003157836 */ /* 0x000fe40000000000 */
[----:B------:R1:W-:Y:S01]  /*25c0*/  @!P2 STG.E desc[UR8][R4.64+0x80], R9 ;  /* 0x000080090400a986 */ /* 0x0003e2000c101908 */
[-C--:B------:R-:W-:Y:S01]  /*25d0*/  ISETP.GE.AND P2, PT, R25, R2.reuse, PT ;  /* 0x000000021900720c */ /* 0x080fe20003f46270 */
[----:B------:R-:W-:Y:S02]  /*25e0*/  VIADD R25, R3, 0x140 ;  /* 0x0000014003197836 */ /* 0x000fe40000000000 */
[----:B------:R2:W-:Y:S01]  /*25f0*/  @!P1 STG.E desc[UR8][R4.64+0x100], R11 ;  /* 0x0001000b04009986 */ /* 0x0005e2000c101908 */
[----:B------:R-:W-:Y:S01]  /*2600*/  ISETP.GE.AND P1, PT, R21, R2, PT ;  /* 0x000000021500720c */ /* 0x000fe20003f26270 */
[----:B------:R-:W-:-:S02]  /*2610*/  VIADD R21, R3, 0x160 ;  /* 0x0000016003157836 */ /* 0x000fc40000000000 */
[C---:B0-----:R-:W-:Y:S01]  /*2620*/  VIADD R7, R3.reuse, 0x180 ;  /* 0x0000018003077836 */ /* 0x041fe20000000000 */
[----:B------:R2:W-:Y:S01]  /*2630*/  @!P5 STG.E desc[UR8][R4.64+0x280], R17 ;  /* 0x000280110400d986 */ /* 0x0005e2000c101908 */
[----:B-1----:R-:W-:-:S03]  /*2640*/  VIADD R9, R3, 0x1a0 ;  /* 0x000001a003097836 */ /* 0x002fc60000000000 */
[----:B------:R2:W-:Y:S01]  /*2650*/  @!P4 STG.E desc[UR8][R4.64+0x300], R19 ;  /* 0x000300130400c986 */ /* 0x0005e2000c101908 */
[-C--:B------:R-:W-:Y:S01]  /*2660*/  ISETP.GE.AND P5, PT, R7, R2.reuse, PT ;  /* 0x000000020700720c */ /* 0x080fe20003fa6270 */
[----:B------:R-:W-:Y:S01]  /*2670*/  VIADD R7, R3, 0x1c0 ;  /* 0x000001c003077836 */ /* 0x000fe20000000000 */
[-C--:B------:R-:W-:Y:S01]  /*2680*/  ISETP.GE.AND P4, PT, R9, R2.reuse, PT ;  /* 0x000000020900720c */ /* 0x080fe20003f86270 */
[C---:B------:R-:W-:Y:S01]  /*2690*/  VIADD R9, R3.reuse, 0x1e0 ;  /* 0x000001e003097836 */ /* 0x040fe20000000000 */
[----:B------:R2:W-:Y:S01]  /*26a0*/  @!P0 STG.E desc[UR8][R4.64+0x180], R13 ;  /* 0x0001800d04008986 */ /* 0x0005e2000c101908 */
[----:B------:R-:W-:Y:S01]  /*26b0*/  VIADD R3, R3, 0x200 ;  /* 0x0000020003037836 */ /* 0x000fe20000000000 */
[-C--:B------:R-:W-:Y:S02]  /*26c0*/  ISETP.GE.AND P0, PT, R25, R2.reuse, PT ;  /* 0x000000021900720c */ /* 0x080fe40003f06270 */
        /* <DEDUP_REMOVED lines=13> */
[----:B------:R2:W-:Y:S01]  /*27a0*/  @!P2 STG.E desc[UR8][R4.64+0x780], R43 ;  /* 0x0007802b0400a986 */ /* 0x0005e2000c101908 */
[----:B------:R-:W-:Y:S05]  /*27b0*/  @P1 EXIT ;  /* 0x000000000000194d */ /* 0x000fea0003800000 */
[----:B------:R-:W-:Y:S01]  /*27c0*/  STG.E desc[UR8][R4.64+0x800], R45 ;  /* 0x0008002d04007986 */ /* 0x000fe2000c101908 */
[----:B------:R-:W-:Y:S05]  /*27d0*/  EXIT ;  /* 0x000000000000794d */ /* 0x000fea0003800000 */
.L_x_14:
[----:B------:R-:W-:Y:S01]  /*27e0*/  IMAD.MOV.U32 R36, RZ, RZ, RZ ;  /* 0x000000ffff247224 */ /* 0x000fe200078e00ff */
[C---:B------:R-:W-:Y:S01]  /*27f0*/  ISETP.GT.U32.AND P0, PT, R37.reuse, 0x1f, PT ;  /* 0x0000001f2500780c */ /* 0x040fe20003f04070 */
[----:B------:R-:W-:Y:S05]  /*2800*/  WARPSYNC.ALL ;  /* 0x0000000000007948 */ /* 0x000fea0003800000 */
[----:B------:R-:W-:-:S04]  /*2810*/  IMAD.HI.U32 R39, R37, 0x15555556, R36 ;  /* 0x1555555625277827 */ /* 0x000fc800078e0024 */
[----:B------:R-:W-:-:S05]  /*2820*/  IMAD R39, R39, 0x4, R0 ;  /* 0x0000000427277824 */ /* 0x000fca00078e0200 */
[----:B------:R1:W-:Y:S01]  /*2830*/  STS [R39+0x3410], R22 ;  /* 0x0034101627007388 */ /* 0x0003e20000000800 */
[----:B------:R-:W-:Y:S06]  /*2840*/  BAR.SYNC.DEFER_BLOCKING 0x0 ;  /* 0x0000000000007b1d */ /* 0x000fec0000010000 */
[----:B------:R-:W-:Y:S05]  /*2850*/  @P0 BRA `(.L_x_28) ;  /* 0x0000000000e00947 */ /* 0x000fea0003800000 */
[----:B------:R-:W-:Y:S01]  /*2860*/  IMAD R38, R37, 0x34, R0 ;  /* 0x0000003425267824 */ /* 0x000fe200078e0200 */
[----:B------:R-:W-:-:S04]  /*2870*/  UMOV UR5, 0xffffffff ;  /* 0xffffffff00057882 */ /* 0x000fc80000000000 */
[----:B------:R-:W-:Y:S04]  /*2880*/  LDS R73, [R38+0x3410] ;  /* 0x0034100026497984 */ /* 0x000fe80000000800 */
[----:B------:R-:W-:Y:S04]  /*2890*/  LDS R72, [R38+0x3414] ;  /* 0x0034140026487984 */ /* 0x000fe80000000800 */
[----:B------:R-:W2:Y:S04]  /*28a0*/  LDS R71, [R38+0x3418] ;  /* 0x0034180026477984 */ /* 0x000ea80000000800 */
[----:B------:R-:W-:Y:S04]  /*28b0*/  LDS R70, [R38+0x341c] ;  /* 0x00341c0026467984 */ /* 0x000fe80000000800 */
[----:B------:R-:W3:Y:S04]  /*28c0*/  LDS R69, [R38+0x3420] ;  /* 0x0034200026457984 */ /* 0x000ee80000000800 */
[----:B------:R-:W-:Y:S04]  /*28d0*/  LDS R68, [R38+0x3424] ;  /* 0x0034240026447984 */ /* 0x000fe80000000800 */
[----:B------:R-:W4:Y:S04]  /*28e0*/  LDS R67, [R38+0x3428] ;  /* 0x0034280026437984 */ /* 0x000f280000000800 */
[----:B------:R-:W-:Y:S04]  /*28f0*/  LDS R66, [R38+0x342c] ;  /* 0x00342c0026427984 */ /* 0x000fe80000000800 */
[----:B------:R-:W5:Y:S04]  /*2900*/  LDS R65, [R38+0x3430] ;  /* 0x0034300026417984 */ /* 0x000f680000000800 */
[----:B------:R-:W-:Y:S04]  /*2910*/  LDS R64, [R38+0x3434] ;  /* 0x0034340026407984 */ /* 0x000fe80000000800 */
[----:B------:R-:W0:Y:S04]  /*2920*/  LDS R63, [R38+0x3438] ;  /* 0x00343800263f7984 */ /* 0x000e280000000800 */
[----:B-1----:R-:W1:Y:S01]  /*2930*/  LDS R39, [R38+0x343c] ;  /* 0x00343c0026277984 */ /* 0x002e620000000800 */
[----:B--2---:R-:W-:-:S04]  /*2940*/  IADD3 R74, PT, PT, R71, R72, R73 ;  /* 0x00000048474a7210 */ /* 0x004fc80007ffe049 */
[----:B---3--:R-:W-:-:S04]  /*2950*/  IADD3 R74, PT, PT, R69, R74, R70 ;  /* 0x0000004a454a7210 */ /* 0x008fc80007ffe046 */
[----:B----4-:R-:W-:-:S04]  /*2960*/  IADD3 R74, PT, PT, R67, R74, R68 ;  /* 0x0000004a434a7210 */ /* 0x010fc80007ffe044 */
[----:B-----5:R-:W-:-:S04]  /*2970*/  IADD3 R74, PT, PT, R65, R74, R66 ;  /* 0x0000004a414a7210 */ /* 0x020fc80007ffe042 */
[----:B0-----:R-:W-:-:S05]  /*2980*/  IADD3 R74, PT, PT, R63, R74, R64 ;  /* 0x0000004a3f4a7210 */ /* 0x001fca0007ffe040 */
[----:B-1----:R-:W-:Y:S01]  /*2990*/  IMAD.IADD R39, R39, 0x1, R74 ;  /* 0x0000000127277824 */ /* 0x002fe200078e024a */
[----:B------:R-:W-:Y:S06]  /*29a0*/  BRA.DIV UR5, `(.L_x_29) ;  /* 0x0000007205447947 */ /* 0x000fec000b800000 */
[----:B------:R-:W0:Y:S02]  /*29b0*/  SHFL.UP P0, R77, R39, 0x1, RZ ;  /* 0x04200000274d7989 */ /* 0x000e2400000000ff */
[----:B0-----:R-:W-:-:S05]  /*29c0*/  @P0 IMAD.IADD R77, R39, 0x1, R77 ;  /* 0x00000001274d0824 */ /* 0x001fca00078e024d */
[----:B------:R-:W0:Y:S02]  /*29d0*/  SHFL.UP P0, R74, R77, 0x2, RZ ;  /* 0x044000004d4a7989 */ /* 0x000e2400000000ff */
[----:B0-----:R-:W-:-:S05]  /*29e0*/  @P0 IMAD.IADD R74, R77, 0x1, R74 ;  /* 0x000000014d4a0824 */ /* 0x001fca00078e024a */
[----:B------:R-:W0:Y:S02]  /*29f0*/  SHFL.UP P0, R77, R74, 0x4, RZ ;  /* 0x048000004a4d7989 */ /* 0x000e2400000000ff */
[----:B0-----:R-:W-:-:S05]  /*2a00*/  @P0 IMAD.IADD R77, R74, 0x1, R77 ;  /* 0x000000014a4d0824 */ /* 0x001fca00078e024d */
[----:B------:R-:W0:Y:S02]  /*2a10*/  SHFL.UP P0, R74, R77, 0x8, RZ ;  /* 0x050000004d4a7989 */ /* 0x000e2400000000ff */
[----:B0-----:R-:W-:-:S05]  /*2a20*/  @P0 IMAD.IADD R74, R77, 0x1, R74 ;  /* 0x000000014d4a0824 */ /* 0x001fca00078e024a */
[----:B------:R0:W1:Y:S02]  /*2a30*/  SHFL.UP P0, R38, R74, 0x10, RZ ;  /* 0x060000004a267989 */ /* 0x00006400000000ff */
.L_x_118:
[----:B-1----:R-:W-:-:S04]  /*2a40*/  @P0 IMAD.IADD R38, R74, 0x1, R38 ;  /* 0x000000014a260824 */ /* 0x002fc800078e0226 */
[----:B------:R-:W-:Y:S02]  /*2a50*/  IMAD.IADD R38, R38, 0x1, -R39 ;  /* 0x0000000126267824 */ /* 0x000fe400078e0a27 */
[----:B------:R-:W-:Y:S02]  /*2a60*/  IMAD R39, R37, 0x34, R0 ;  /* 0x0000003425277824 */ /* 0x000fe400078e0200 */
[----:B------:R-:W-:-:S03]  /*2a70*/  IMAD.IADD R73, R73, 0x1, R38 ;  /* 0x0000000149497824 */ /* 0x000fc600078e0226 */
[----:B------:R1:W-:Y:S01]  /*2a80*/  STS [R39+0x3410], R38 ;  /* 0x0034102627007388 */ /* 0x0003e20000000800 */
        /* <DEDUP_REMOVED lines=18> */
[----:B-1----:R-:W-:-:S03]  /*2bb0*/  IMAD.IADD R38, R63, 0x1, R64 ;  /* 0x000000013f267824 */ /* 0x002fc600078e0240 */
[----:B------:R2:W-:Y:S04]  /*2bc0*/  STS [R39+0x3438], R64 ;  /* 0x0034384027007388 */ /* 0x0005e80000000800 */
[----:B------:R2:W-:Y:S02]  /*2bd0*/  STS [R39+0x343c], R38 ;  /* 0x00343c2627007388 */ /* 0x0005e40000000800 */
.L_x_28:
[----:B--2---:R-:W2:Y:S01]  /*2be0*/  LDL R71, [R1] ;  /* 0x0000000001477983 */ /* 0x004ea20000100800 */
[----:B------:R-:W-:Y:S05]  /*2bf0*/  WARPSYNC.ALL ;  /* 0x0000000000007948 */ /* 0x000fea0003800000 */
[----:B------:R-:W-:Y:S01]  /*2c00*/  IMAD.MOV.U32 R38, RZ, RZ, RZ ;  /* 0x000000ffff267224 */ /* 0x000fe200078e00ff */
[----:B------:R-:W-:Y:S01]  /*2c10*/  BSSY.RECONVERGENT B0, `(.L_x_30) ;  /* 0x000002c000007945 */ /* 0x000fe20003800200 */
[----:B-1----:R-:W-:Y:S02]  /*2c20*/  IMAD.MOV.U32 R39, RZ, RZ, R37 ;  /* 0x000000ffff277224 */ /* 0x002fe400078e0025 */
[----:B------:R-:W-:-:S04]  /*2c30*/  IMAD.HI.U32 R39, R37, 0x15555556, R38 ;  /* 0x1555555625277827 */ /* 0x000fc800078e0026 */
[----:B------:R-:W-:Y:S01]  /*2c40*/  IMAD R39, R39, 0x4, R0 ;  /* 0x0000000427277824 */ /* 0x000fe200078e0200 */
[----:B------:R-:W-:Y:S06]  /*2c50*/  BAR.SYNC.DEFER_BLOCKING 0x0 ;  /* 0x0000000000007b1d */ /* 0x000fec0000010000 */
[----:B------:R-:W1:Y:S01]  /*2c60*/  LDS R39, [R39+0x3410] ;  /* 0x0034100027277984 */ /* 0x000e620000000800 */
[----:B--2---:R-:W-:-:S13]  /*2c70*/  ISETP.NE.AND P0, PT, R71, RZ, PT ;  /* 0x000000ff4700720c */ /* 0x004fda0003f05270 */
[----:B-1----:R-:W-:Y:S05]  /*2c80*/  @P0 BRA `(.L_x_31) ;  /* 0x0000000000900947 */ /* 0x002fea0003800000 */
[----:B------:R-:W1:Y:S04]  /*2c90*/  LDS R65, [R21] ;  /* 0x0000000015417984 */ /* 0x000e680000000800 */
[----:B------:R-:W2:Y:S04]  /*2ca0*/  LDS R67, [R21+0x400] ;  /* 0x0004000015437984 */ /* 0x000ea80000000800 */
[----:B------:R-:W3:Y:S04]  /*2cb0*/  LDS R69, [R21+0x800] ;  /* 0x0008000015457984 */ /* 0x000ee80000000800 */
[----:B------:R-:W4:Y:S04]  /*2cc0*/  LDS R63, [R21+0xc00] ;  /* 0x000c0000153f7984 */ /* 0x000f280000000800 */
[----:B------:R-:W5:Y:S04]  /*2cd0*/  LDS R76, [R21+0x1000] ;  /* 0x00100000154c7984 */ /* 0x000f680000000800 */
[----:B------:R-:W5:Y:S04]  /*2ce0*/  LDS R72, [R21+0x1400] ;  /* 0x0014000015487984 */ /* 0x000f680000000800 */
[----:B0-----:R-:W0:Y:S04]  /*2cf0*/  LDS R74, [R21+0x1800] ;  /* 0x00180000154a7984 */ /* 0x001e280000000800 */
[----:B------:R-:W0:Y:S04]  /*2d00*/  LDS R70, [R21+0x1c00] ;  /* 0x001c000015467984 */ /* 0x000e280000000800 */
[----:B------:R-:W0:Y:S04]  /*2d10*/  LDS R38, [R21+0x2000] ;  /* 0x0020000015267984 */ /* 0x000e280000000800 */
[----:B------:R-:W0:Y:S04]  /*2d20*/  LDS R68, [R21+0x2400] ;  /* 0x0024000015447984 */ /* 0x000e280000000800 */
[----:B------:R-:W0:Y:S01]  /*2d30*/  LDS R66, [R21+0x2800] ;  /* 0x0028000015427984 */ /* 0x000e220000000800 */
[----:B-1----:R-:W-:-:S03]  /*2d40*/  IMAD.IADD R65, R39, 0x1, R65 ;  /* 0x0000000127417824 */ /* 0x002fc600078e0241 */
[----:B------:R-:W1:Y:S01]  /*2d50*/  LDS R64, [R21+0x2c00] ;  /* 0x002c000015407984 */ /* 0x000e620000000800 */
[C---:B--2---:R-:W-:Y:S02]  /*2d60*/  IMAD.IADD R67, R39.reuse, 0x1, R67 ;  /* 0x0000000127437824 */ /* 0x044fe400078e0243 */
[C---:B---3--:R-:W-:Y:S01]  /*2d70*/  IMAD.IADD R69, R39.reuse, 0x1, R69 ;  /* 0x0000000127457824 */ /* 0x048fe200078e0245 */
[----:B------:R2:W-:Y:S01]  /*2d80*/  STS [R21], R65 ;  /* 0x0000004115007388 */ /* 0x0005e20000000800 */
[----:B----4-:R-:W-:-:S03]  /*2d90*/  IMAD.IADD R63, R39, 0x1, R63 ;  /* 0x00000001273f7824 */ /* 0x010fc600078e023f */
[----:B------:R2:W-:Y:S01]  /*2da0*/  STS [R21+0x400], R67 ;  /* 0x0004004315007388 */ /* 0x0005e20000000800 */
[----:B-----5:R-:W-:-:S03]  /*2db0*/  IMAD.IADD R76, R39, 0x1, R76 ;  /* 0x00000001274c7824 */ /* 0x020fc600078e024c */
[----:B------:R2:W-:Y:S01]  /*2dc0*/  STS [R21+0x800], R69 ;  /* 0x0008004515007388 */ /* 0x0005e20000000800 */
[----:B------:R-:W-:-:S03]  /*2dd0*/  IMAD.IADD R72, R39, 0x1, R72 ;  /* 0x0000000127487824 */ /* 0x000fc600078e0248 */
[----:B------:R2:W-:Y:S01]  /*2de0*/  STS [R21+0xc00], R63 ;  /* 0x000c003f15007388 */ /* 0x0005e20000000800 */
[----:B0-----:R-:W-:-:S03]  /*2df0*/  IMAD.IADD R74, R39, 0x1, R74 ;  /* 0x00000001274a7824 */ /* 0x001fc600078e024a */
        /* <DEDUP_REMOVED lines=11> */
[----:B------:R2:W-:Y:S04]  /*2eb0*/  STS [R21+0x2800], R66 ;  /* 0x0028004215007388 */ /* 0x0005e80000000800 */
[----:B------:R2:W-:Y:S02]  /*2ec0*/  STS [R21+0x2c00], R64 ;  /* 0x002c004015007388 */ /* 0x0005e40000000800 */
.L_x_31:
[----:B------:R-:W-:Y:S05]  /*2ed0*/  BSYNC.RECONVERGENT B0 ;  /* 0x0000000000007941 */ /* 0x000fea0003800200 */
.L_x_30:
[----:B------:R-:W-:Y:S01]  /*2ee0*/  BAR.SYNC.DEFER_BLOCKING 0x0 ;  /* 0x0000000000007b1d */ /* 0x000fe20000010000 */
[----:B------:R-:W-:-:S05]  /*2ef0*/  R2P PR, R23, 0x7f ;  /* 0x0000007f17007804 */ /* 0x000fca0000000000 */
[----:B------:R-:W-:Y:S01]  /*2f00*/  BSSY.RECONVERGENT B0, `(.L_x_32) ;  /* 0x0000022000007945 */ /* 0x000fe20003800200 */
[----:B--2---:R-:W1:Y:S07]  /*2f10*/  S2R R72, SR_LANEID ;  /* 0x0000000000487919 */ /* 0x004e6e0000000000 */
[----:B------:R-:W-:Y:S02]  /*2f20*/  VOTE.ANY R38, PT, P0 ;  /* 0x0000000000267806 */ /* 0x000fe400000e0100 */
[----:B------:R-:W-:-:S02]  /*2f30*/  VOTE.ANY R63, PT, P1 ;  /* 0x00000000003f7806 */ /* 0x000fc400008e0100 */
[----:B------:R-:W-:Y:S02]  /*2f40*/  @!P0 LOP3.LUT R38, RZ, R38, RZ, 0x33, !PT ;  /* 0x00000026ff268212 */ /* 0x000fe400078e33ff */
[----:B------:R-:W-:Y:S02]  /*2f50*/  VOTE.ANY R65, PT, P2 ;  /* 0x0000000000417806 */ /* 0x000fe400010e0100 */
[----:B------:R-:W-:Y:S02]  /*2f60*/  @!P1 LOP3.LUT R63, RZ, R63, RZ, 0x33, !PT ;  /* 0x0000003fff3f9212 */ /* 0x000fe400078e33ff */
[----:B------:R-:W-:Y:S02]  /*2f70*/  VOTE.ANY R67, PT, P3 ;  /* 0x0000000000437806 */ /* 0x000fe400018e0100 */
[----:B------:R-:W-:Y:S02]  /*2f80*/  @!P2 LOP3.LUT R65, RZ, R65, RZ, 0x33, !PT ;  /* 0x00000041ff41a212 */ /* 0x000fe400078e33ff */
[----:B------:R-:W-:-:S02]  /*2f90*/  LOP3.LUT R38, R63, R38, RZ, 0xc0, !PT ;  /* 0x000000263f267212 */ /* 0x000fc400078ec0ff */
[----:B------:R-:W-:Y:S02]  /*2fa0*/  @!P3 LOP3.LUT R67, RZ, R67, RZ, 0x33, !PT ;  /* 0x00000043ff43b212 */ /* 0x000fe400078e33ff */
[----:B------:R-:W-:Y:S02]  /*2fb0*/  LOP3.LUT R38, R65, R38, RZ, 0xc0, !PT ;  /* 0x0000002641267212 */ /* 0x000fe400078ec0ff */
[----:B------:R-:W-:Y:S02]  /*2fc0*/  VOTE.ANY R63, PT, P4 ;  /* 0x00000000003f7806 */ /* 0x000fe400020e0100 */
[----:B------:R-:W-:Y:S02]  /*2fd0*/  LOP3.LUT P0, RZ, R23, 0x80, RZ, 0xc0, !PT ;  /* 0x0000008017ff7812 */ /* 0x000fe4000780c0ff */
[----:B------:R-:W-:Y:S02]  /*2fe0*/  LOP3.LUT R38, R67, R38, RZ, 0xc0, !PT ;  /* 0x0000002643267212 */ /* 0x000fe400078ec0ff */
[----:B------:R-:W-:-:S02]  /*2ff0*/  @!P4 LOP3.LUT R63, RZ, R63, RZ, 0x33, !PT ;  /* 0x0000003fff3fc212 */ /* 0x000fc400078e33ff */
[----:B------:R-:W-:Y:S02]  /*3000*/  VOTE.ANY R23, PT, P5 ;  /* 0x0000000000177806 */ /* 0x000fe400028e0100 */
[----:B------:R-:W-:Y:S02]  /*3010*/  LOP3.LUT R38, R63, R38, RZ, 0xc0, !PT ;  /* 0x000000263f267212 */ /* 0x000fe400078ec0ff */
[----:B------:R-:W-:Y:S02]  /*3020*/  @!P5 LOP3.LUT R23, RZ, R23, RZ, 0x33, !PT ;  /* 0x00000017ff17d212 */ /* 0x000fe400078e33ff */
[----:B------:R-:W-:Y:S02]  /*3030*/  VOTE.ANY R64, PT, P6 ;  /* 0x0000000000407806 */ /* 0x000fe400030e0100 */
[----:B------:R-:W-:Y:S02]  /*3040*/  LOP3.LUT R23, R23, R38, RZ, 0xc0, !PT ;  /* 0x0000002617177212 */ /* 0x000fe400078ec0ff */
[----:B------:R-:W2:Y:S01]  /*3050*/  S2R R38, SR_LEMASK ;  /* 0x0000000000267919 */ /* 0x000ea20000003a00 */
[----:B------:R-:W-:-:S02]  /*3060*/  VOTE.ANY R66, PT, P0 ;  /* 0x0000000000427806 */ /* 0x000fc400000e0100 */
[----:B------:R-:W-:Y:S02]  /*3070*/  @!P6 LOP3.LUT R64, RZ, R64, RZ, 0x33, !PT ;  /* 0x00000040ff40e212 */ /* 0x000fe400078e33ff */
[----:B------:R-:W-:Y:S02]  /*3080*/  @!P0 LOP3.LUT R66, RZ, R66, RZ, 0x33, !PT ;  /* 0x00000042ff428212 */ /* 0x000fe400078e33ff */
[----:B------:R-:W-:Y:S01]  /*3090*/  LOP3.LUT R23, R64, R23, RZ, 0xc0, !PT ;  /* 0x0000001740177212 */ /* 0x000fe200078ec0ff */
[----:B------:R-:W-:-:S03]  /*30a0*/  IMAD.MOV.U32 R64, RZ, RZ, RZ ;  /* 0x000000ffff407224 */ /* 0x000fc600078e00ff */
[----:B------:R-:W-:-:S04]  /*30b0*/  LOP3.LUT R65, R66, R23, RZ, 0xc0, !PT ;  /* 0x0000001742417212 */ /* 0x000fc800078ec0ff */
[----:B------:R-:W1:Y:S02]  /*30c0*/  FLO.U32 R63, R65 ;  /* 0x00000041003f7300 */ /* 0x000e6400000e0000 */
[----:B-1----:R-:W-:Y:S02]  /*30d0*/  ISETP.NE.AND P0, PT, R72, R63, PT ;  /* 0x0000003f4800720c */ /* 0x002fe40003f05270 */
[----:B--2---:R-:W-:-:S06]  /*30e0*/  LOP3.LUT R23, R38, R65, RZ, 0xc0, !PT ;  /* 0x0000004126177212 */ /* 0x004fcc00078ec0ff */
[----:B------:R-:W1:Y:S05]  /*30f0*/  POPC R23, R23 ;  /* 0x0000001700177309 */ /* 0x000e6a0000000000 */
[----:B------:R-:W-:Y:S05]  /*3100*/  @P0 BRA `(.L_x_33) ;  /* 0x0000000000040947 */ /* 0x000fea0003800000 */
[----:B-1----:R2:W3:Y:S02]  /*3110*/  ATOMS.ADD R64, [R46], R23 ;  /* 0x000000172e40738c */ /* 0x0024e40000000000 */
.L_x_33:
[----:B------:R-:W-:Y:S05]  /*3120*/  BSYNC.RECONVERGENT B0 ;  /* 0x0000000000007941 */ /* 0x000fea0003800200 */
.L_x_32:
[----:B------:R-:W-:Y:S01]  /*3130*/  R2P PR, R24, 0x7f ;  /* 0x0000007f18007804 */ /* 0x000fe20000000000 */
[----:B------:R-:W-:Y:S01]  /*3140*/  BSSY.RECONVERGENT B0, `(.L_x_34) ;  /* 0x0000021000007945 */ /* 0x000fe20003800200 */
[----:B------:R-:W-:-:S11]  /*3150*/  IMAD.MOV.U32 R66, RZ, RZ, RZ ;  /* 0x000000ffff427224 */ /* 0x000fd600078e00ff */
[----:B0-2---:R-:W-:Y:S02]  /*3160*/  VOTE.ANY R46, PT, P0 ;  /* 0x00000000002e7806 */ /* 0x005fe400000e0100 */
[----:B------:R-:W-:Y:S02]  /*3170*/  VOTE.ANY R65, PT, P1 ;  /* 0x0000000000417806 */ /* 0x000fe400008e0100 */
[----:B------:R-:W-:Y:S02]  /*3180*/  @!P0 LOP3.LUT R46, RZ, R46, RZ, 0x33, !PT ;  /* 0x0000002eff2e8212 */ /* 0x000fe400078e33ff */
[----:B------:R-:W-:Y:S02]  /*3190*/  VOTE.ANY R67, PT, P2 ;  /* 0x0000000000437806 */ /* 0x000fe400010e0100 */
[----:B------:R-:W-:Y:S02]  /*31a0*/  @!P1 LOP3.LUT R65, RZ, R65, RZ, 0x33, !PT ;  /* 0x00000041ff419212 */ /* 0x000fe400078e33ff */
[----:B------:R-:W-:-:S02]  /*31b0*/  @!P2 LOP3.LUT R67, RZ, R67, RZ, 0x33, !PT ;  /* 0x00000043ff43a212 */ /* 0x000fc400078e33ff */
[----:B------:R-:W-:Y:S02]  /*31c0*/  LOP3.LUT R46, R65, R46, RZ, 0xc0, !PT ;  /* 0x0000002e412e7212 */ /* 0x000fe400078ec0ff */
[----:B------:R-:W-:Y:S02]  /*31d0*/  VOTE.ANY R65, PT, P3 ;  /* 0x0000000000417806 */ /* 0x000fe400018e0100 */
[----:B------:R-:W-:Y:S02]  /*31e0*/  LOP3.LUT R46, R67, R46, RZ, 0xc0, !PT ;  /* 0x0000002e432e7212 */ /* 0x000fe400078ec0ff */
[----:B------:R-:W-:Y:S02]  /*31f0*/  LOP3.LUT P0, RZ, R24, 0x80, RZ, 0xc0, !PT ;  /* 0x0000008018ff7812 */ /* 0x000fe4000780c0ff */
[----:B------:R-:W-:Y:S02]  /*3200*/  VOTE.ANY R67, PT, P4 ;  /* 0x0000000000437806 */ /* 0x000fe400020e0100 */
[----:B------:R-:W-:-:S02]  /*3210*/  @!P3 LOP3.LUT R65, RZ, R65, RZ, 0x33, !PT ;  /* 0x00000041ff41b212 */ /* 0x000fc400078e33ff */
[----:B------:R-:W-:Y:S02]  /*3220*/  @!P4 LOP3.LUT R67, RZ, R67, RZ, 0x33, !PT ;  /* 0x00000043ff43c212 */ /* 0x000fe400078e33ff */
[----:B------:R-:W-:Y:S02]  /*3230*/  LOP3.LUT R46, R65, R46, RZ, 0xc0, !PT ;  /* 0x0000002e412e7212 */ /* 0x000fe400078ec0ff */
[----:B------:R-:W-:Y:S02]  /*3240*/  VOTE.ANY R65, PT, P5 ;  /* 0x0000000000417806 */ /* 0x000fe400028e0100 */
[----:B------:R-:W-:Y:S02]  /*3250*/  LOP3.LUT R46, R67, R46, RZ, 0xc0, !PT ;  /* 0x0000002e432e7212 */ /* 0x000fe400078ec0ff */
[----:B------:R-:W-:Y:S02]  /*3260*/  VOTE.ANY R67, PT, P6 ;  /* 0x0000000000437806 */ /* 0x000fe400030e0100 */
[----:B------:R-:W-:-:S02]  /*3270*/  @!P5 LOP3.LUT R65, RZ, R65, RZ, 0x33, !PT ;  /* 0x00000041ff41d212 */ /* 0x000fc400078e33ff */
[----:B------:R-:W-:Y:S02]  /*3280*/  VOTE.ANY R69, PT, P0 ;  /* 0x0000000000457806 */ /* 0x000fe400000e0100 */
[----:B------:R-:W-:Y:S02]  /*3290*/  @!P6 LOP3.LUT R67, RZ, R67, RZ, 0x33, !PT ;  /* 0x00000043ff43e212 */ /* 0x000fe400078e33ff */
[----:B------:R-:W-:Y:S02]  /*32a0*/  LOP3.LUT R46, R65, R46, RZ, 0xc0, !PT ;  /* 0x0000002e412e7212 */ /* 0x000fe400078ec0ff */
[----:B------:R-:W-:Y:S02]  /*32b0*/  @!P0 LOP3.LUT R69, RZ, R69, RZ, 0x33, !PT ;  /* 0x00000045ff458212 */ /* 0x000fe400078e33ff */
[----:B------:R-:W-:-:S04]  /*32c0*/  LOP3.LUT R46, R67, R46, RZ, 0xc0, !PT ;  /* 0x0000002e432e7212 */ /* 0x000fc800078ec0ff */
[----:B------:R-:W-:Y:S02]  /*32d0*/  LOP3.LUT R69, R69, R46, RZ, 0xc0, !PT ;  /* 0x0000002e45457212 */ /* 0x000fe400078ec0ff */
[----:B---3--:R0:W2:Y:S02]  /*32e0*/  SHFL.IDX PT, R46, R64, R63, 0x1f ;  /* 0x00001f3f402e7589 */ /* 0x0080a400000e0000 */
[----:B------:R-:W3:Y:S01]  /*32f0*/  FLO.U32 R65, R69 ;  /* 0x0000004500417300 */ /* 0x000ee200000e0000 */
[----:B------:R-:W-:-:S07]  /*3300*/  LOP3.LUT R24, R38, R69, RZ, 0xc0, !PT ;  /* 0x0000004526187212 */ /* 0x000fce00078ec0ff */
[----:B------:R-:W4:Y:S01]  /*3310*/  POPC R24, R24 ;  /* 0x0000001800187309 */ /* 0x000f220000000000 */
[----:B---3--:R-:W-:-:S13]  /*3320*/  ISETP.NE.AND P0, PT, R72, R65, PT ;  /* 0x000000414800720c */ /* 0x008fda0003f05270 */
[----:B0-2-4-:R-:W-:Y:S05]  /*3330*/  @P0 BRA `(.L_x_35) ;  /* 0x0000000000040947 */ /* 0x015fea0003800000 */
[----:B------:R0:W2:Y:S02]  /*3340*/  ATOMS.ADD R66, [R47], R24 ;  /* 0x000000182f42738c */ /* 0x0000a40000000000 */
.L_x_35:
[----:B------:R-:W-:Y:S05]  /*3350*/  BSYNC.RECONVERGENT B0 ;  /* 0x0000000000007941 */ /* 0x000fea0003800200 */
.L_x_34:
[----:B------:R-:W-:Y:S01]  /*3360*/  R2P PR, R25, 0x7f ;  /* 0x0000007f19007804 */ /* 0x000fe20000000000 */
[----:B------:R-:W-:-:S12]  /*3370*/  BSSY.RECONVERGENT B0, `(.L_x_36) ;  /* 0x0000021000007945 */ /* 0x000fd80003800200 */
[----:B0-----:R-:W-:Y:S02]  /*3380*/  VOTE.ANY R47, PT, P0 ;  /* 0x00000000002f7806 */ /* 0x001fe400000e0100 */
        /* <DEDUP_REMOVED lines=19> */
[----:B------:R-:W-:Y:S01]  /*34c0*/  LOP3.LUT R47, R64, R47, RZ, 0xc0, !PT ;  /* 0x0000002f402f7212 */ /* 0x000fe200078ec0ff */
[----:B------:R-:W-:Y:S01]  /*34d0*/  IMAD.MOV.U32 R64, RZ, RZ, RZ ;  /* 0x000000ffff407224 */ /* 0x000fe200078e00ff */
[----:B------:R-:W-:Y:S02]  /*34e0*/  @!P0 LOP3.LUT R70, RZ, R70, RZ, 0x33, !PT ;  /* 0x00000046ff468212 */ /* 0x000fe400078e33ff */
[----:B------:R-:W-:-:S04]  /*34f0*/  LOP3.LUT R47, R68, R47, RZ, 0xc0, !PT ;  /* 0x0000002f442f7212 */ /* 0x000fc800078ec0ff */
[----:B------:R-:W-:Y:S02]  /*3500*/  LOP3.LUT R67, R70, R47, RZ, 0xc0, !PT ;  /* 0x0000002f46437212 */ /* 0x000fe400078ec0ff */
[----:B--2---:R0:W2:Y:S02]  /*3510*/  SHFL.IDX PT, R47, R66, R65, 0x1f ;  /* 0x00001f41422f7589 */ /* 0x0040a400000e0000 */
[----:B------:R-:W3:Y:S01]  /*3520*/  FLO.U32 R63, R67 ;  /* 0x00000043003f7300 */ /* 0x000ee200000e0000 */
[----:B------:R-:W-:-:S07]  /*3530*/  LOP3.LUT R25, R38, R67, RZ, 0xc0, !PT ;  /* 0x0000004326197212 */ /* 0x000fce00078ec0ff */
[----:B------:R-:W4:Y:S01]  /*3540*/  POPC R25, R25 ;  /* 0x0000001900197309 */ /* 0x000f220000000000 */
[----:B---3--:R-:W-:-:S13]  /*3550*/  ISETP.NE.AND P0, PT, R72, R63, PT ;  /* 0x0000003f4800720c */ /* 0x008fda0003f05270 */
[----:B0-2-4-:R-:W-:Y:S05]  /*3560*/  @P0 BRA `(.L_x_37) ;  /* 0x0000000000040947 */ /* 0x015fea0003800000 */
[----:B------:R0:W2:Y:S02]  /*3570*/  ATOMS.ADD R64, [R48], R25 ;  /* 0x000000193040738c */ /* 0x0000a40000000000 */
.L_x_37:
[----:B------:R-:W-:Y:S05]  /*3580*/  BSYNC.RECONVERGENT B0 ;  /* 0x0000000000007941 */ /* 0x000fea0003800200 */
.L_x_36:
[----:B------:R-:W-:Y:S01]  /*3590*/  R2P PR, R26, 0x7f ;  /* 0x0000007f1a007804 */ /* 0x000fe20000000000 */
[----:B------:R-:W-:Y:S01]  /*35a0*/  BSSY.RECONVERGENT B0, `(.L_x_38) ;  /* 0x0000021000007945 */ /* 0x000fe20003800200 */
[----:B------:R-:W-:-:S11]  /*35b0*/  IMAD.MOV.U32 R66, RZ, RZ, RZ ;  /* 0x000000ffff427224 */ /* 0x000fd600078e00ff */
        /* <DEDUP_REMOVED lines=31> */
.L_x_39:
[----:B------:R-:W-:Y:S05]  /*37b0*/  BSYNC.RECONVERGENT B0 ;  /* 0x0000000000007941 */ /* 0x000fea0003800200 */
.L_x_38:
        /* <DEDUP_REMOVED lines=34> */
.L_x_41:
[----:B------:R-:W-:Y:S05]  /*39e0*/  BSYNC.RECONVERGENT B0 ;  /* 0x0000000000007941 */ /* 0x000fea0003800200 */
.L_x_40:
        /* <DEDUP_REMOVED lines=34> */
.L_x_43:
[----:B------:R-:W-:Y:S05]  /*3c10*/  BSYNC.RECONVERGENT B0 ;  /* 0x0000000000007941 */ /* 0x000fea0003800200 */
.L_x_42:
        /* <DEDUP_REMOVED lines=12> */
[----:B------:R-:W-:Y:S01]  /*3ce0*/  VOTE.ANY R68, PT, P4 ;  /* 0x0000000000447806 */ /* 0x000fe200020e0100 */
[----:B--2---:R0:W2:Y:S01]  /*3cf0*/  SHFL.IDX PT, R29, R66, R65, 0x1f ;  /* 0x00001f41421d7589 */ /* 0x0040a200000e0000 */
        /* <DEDUP_REMOVED lines=13> */
[----:B------:R-:W-:-:S04]  /*3dd0*/  LOP3.LUT R67, R70, R51, RZ, 0xc0, !PT ;  /* 0x0000003346437212 */ /* 0x000fc800078ec0ff */
[----:B------:R-:W3:Y:S01]  /*3de0*/  FLO.U32 R63, R67 ;  /* 0x00000043003f7300 */ /* 0x000ee200000e0000 */
[----:B------:R-:W-:-:S07]  /*3df0*/  LOP3.LUT R51, R38, R67, RZ, 0xc0, !PT ;  /* 0x0000004326337212 */ /* 0x000fce00078ec0ff */
[----:B------:R-:W4:Y:S01]  /*3e00*/  POPC R51, R51 ;  /* 0x0000003300337309 */ /* 0x000f220000000000 */
[----:B---3--:R-:W-:-:S13]  /*3e10*/  ISETP.NE.AND P0, PT, R72, R63, PT ;  /* 0x0000003f4800720c */ /* 0x008fda0003f05270 */
[----:B0-2-4-:R-:W-:Y:S05]  /*3e20*/  @P0 BRA `(.L_x_45) ;  /* 0x0000000000040947 */ /* 0x015fea0003800000 */
[----:B------:R0:W2:Y:S02]  /*3e30*/  ATOMS.ADD R64, [R52], R51 ;  /* 0x000000333440738c */ /* 0x0000a40000000000 */
.L_x_45:
[----:B------:R-:W-:Y:S05]  /*3e40*/  BSYNC.RECONVERGENT B0 ;  /* 0x0000000000007941 */ /* 0x000fea0003800200 */
.L_x_44:
        /* <DEDUP_REMOVED lines=34> */
.L_x_47:
[----:B------:R-:W-:Y:S05]  /*4070*/  BSYNC.RECONVERGENT B0 ;  /* 0x0000000000007941 */ /* 0x000fea0003800200 */
.L_x_46:
        /* <DEDUP_REMOVED lines=34> */
.L_x_49:
[----:B------:R-:W-:Y:S05]  /*42a0*/  BSYNC.RECONVERGENT B0 ;  /* 0x0000000000007941 */ /* 0x000fea0003800200 */
.L_x_48:
        /* <DEDUP_REMOVED lines=34> */
.L_x_51:
[----:B------:R-:W-:Y:S05]  /*44d0*/  BSYNC.RECONVERGENT B0 ;  /* 0x0000000000007941 */ /* 0x000fea0003800200 */
.L_x_50:
        /* <DEDUP_REMOVED lines=34> */
.L_x_53:
[----:B------:R-:W-:Y:S05]  /*4700*/  BSYNC.RECONVERGENT B0 ;  /* 0x0000000000007941 */ /* 0x000fea0003800200 */
.L_x_52:
        /* <DEDUP_REMOVED lines=34> */
.L_x_55:
[----:B------:R-:W-:Y:S05]  /*4930*/  BSYNC.RECONVERGENT B0 ;  /* 0x0000000000007941 */ /* 0x000fea0003800200 */
.L_x_54:
        /* <DEDUP_REMOVED lines=34> */
.L_x_57:
[----:B------:R-:W-:Y:S05]  /*4b60*/  BSYNC.RECONVERGENT B0 ;  /* 0x0000000000007941 */ /* 0x000fea0003800200 */
.L_x_56:
[----:B------:R-:W-:Y:S01]  /*4b70*/  R2P PR, R42, 0x7f ;  /* 0x0000007f2a007804 */ /* 0x000fe20000000000 */
[----:B--2---:R2:W3:Y:S01]  /*4b80*/  SHFL.IDX PT, R64, R64, R63, 0x1f ;  /* 0x00001f3f40407589 */ /* 0x0044e200000e0000 */
[----:B------:R-:W-:Y:S11]  /*4b90*/  BSSY.RECONVERGENT B0, `(.L_x_58) ;  /* 0x0000020000007945 */ /* 0x000ff60003800200 */
[----:B0-----:R-:W-:-:S02]  /*4ba0*/  VOTE.ANY R58, PT, P0 ;  /* 0x00000000003a7806 */ /* 0x001fc400000e0100 */
[----:B------:R-:W-:Y:S02]  /*4bb0*/  VOTE.ANY R65, PT, P1 ;  /* 0x0000000000417806 */ /* 0x000fe400008e0100 */
[----:B------:R-:W-:Y:S02]  /*4bc0*/  @!P0 LOP3.LUT R58, RZ, R58, RZ, 0x33, !PT ;  /* 0x0000003aff3a8212 */ /* 0x000fe400078e33ff */
[----:B------:R-:W-:Y:S02]  /*4bd0*/  VOTE.ANY R67, PT, P2 ;  /* 0x0000000000437806 */ /* 0x000fe400010e0100 */
[----:B------:R-:W-:Y:S02]  /*4be0*/  @!P1 LOP3.LUT R65, RZ, R65, RZ, 0x33, !PT ;  /* 0x00000041ff419212 */ /* 0x000fe400078e33ff */
[----:B------:R-:W-:Y:S02]  /*4bf0*/  @!P2 LOP3.LUT R67, RZ, R67, RZ, 0x33, !PT ;  /* 0x00000043ff43a212 */ /* 0x000fe400078e33ff */
[----:B------:R-:W-:-:S02]  /*4c00*/  LOP3.LUT R58, R65, R58, RZ, 0xc0, !PT ;  /* 0x0000003a413a7212 */ /* 0x000fc400078ec0ff */
[----:B------:R-:W-:Y:S02]  /*4c10*/  VOTE.ANY R65, PT, P3 ;  /* 0x0000000000417806 */ /* 0x000fe400018e0100 */
[----:B------:R-:W-:Y:S02]  /*4c20*/  LOP3.LUT R58, R67, R58, RZ, 0xc0, !PT ;  /* 0x0000003a433a7212 */ /* 0x000fe400078ec0ff */
[----:B------:R-:W-:Y:S02]  /*4c30*/  LOP3.LUT P0, RZ, R42, 0x80, RZ, 0xc0, !PT ;  /* 0x000000802aff7812 */ /* 0x000fe4000780c0ff */
[----:B------:R-:W-:Y:S02]  /*4c40*/  VOTE.ANY R67, PT, P4 ;  /* 0x0000000000437806 */ /* 0x000fe400020e0100 */
[----:B------:R-:W-:Y:S02]  /*4c50*/  @!P3 LOP3.LUT R65, RZ, R65, RZ, 0x33, !PT ;  /* 0x00000041ff41b212 */ /* 0x000fe400078e33ff */
[----:B------:R-:W-:-:S02]  /*4c60*/  @!P4 LOP3.LUT R67, RZ, R67, RZ, 0x33, !PT ;  /* 0x00000043ff43c212 */ /* 0x000fc400078e33ff */
[----:B------:R-:W-:Y:S02]  /*4c70*/  LOP3.LUT R58, R65, R58, RZ, 0xc0, !PT ;  /* 0x0000003a413a7212 */ /* 0x000fe400078ec0ff */
[----:B------:R-:W-:Y:S02]  /*4c80*/  VOTE.ANY R65, PT, P5 ;  /* 0x0000000000417806 */ /* 0x000fe400028e0100 */
[----:B------:R-:W-:Y:S02]  /*4c90*/  LOP3.LUT R58, R67, R58, RZ, 0xc0, !PT ;  /* 0x0000003a433a7212 */ /* 0x000fe400078ec0ff */
[----:B------:R-:W-:Y:S02]  /*4ca0*/  VOTE.ANY R67, PT, P6 ;  /* 0x0000000000437806 */ /* 0x000fe400030e0100 */
[----:B------:R-:W-:Y:S02]  /*4cb0*/  @!P5 LOP3.LUT R65, RZ, R65, RZ, 0x33, !PT ;  /* 0x00000041ff41d212 */ /* 0x000fe400078e33ff */
[----:B------:R-:W-:-:S02]  /*4cc0*/  VOTE.ANY R69, PT, P0 ;  /* 0x0000000000457806 */ /* 0x000fc400000e0100 */
[----:B------:R-:W-:Y:S02]  /*4cd0*/  @!P6 LOP3.LUT R67, RZ, R67, RZ, 0x33, !PT ;  /* 0x00000043ff43e212 */ /* 0x000fe400078e33ff */
[----:B------:R-:W-:Y:S01]  /*4ce0*/  LOP3.LUT R58, R65, R58, RZ, 0xc0, !PT ;  /* 0x0000003a413a7212 */ /* 0x000fe200078ec0ff */
[----:B------:R-:W-:Y:S01]  /*4cf0*/  IMAD.MOV.U32 R65, RZ, RZ, RZ ;  /* 0x000000ffff417224 */ /* 0x000fe200078e00ff */
[----:B------:R-:W-:Y:S02]  /*4d00*/  @!P0 LOP3.LUT R69, RZ, R69, RZ, 0x33, !PT ;  /* 0x00000045ff458212 */ /* 0x000fe400078e33ff */
[----:B------:R-:W-:-:S04]  /*4d10*/  LOP3.LUT R58, R67, R58, RZ, 0xc0, !PT ;  /* 0x0000003a433a7212 */ /* 0x000fc800078ec0ff */
[----:B------:R-:W-:-:S04]  /*4d20*/  LOP3.LUT R69, R69, R58, RZ, 0xc0, !PT ;  /* 0x0000003a45457212 */ /* 0x000fc800078ec0ff */
[----:B------:R-:W0:Y:S01]  /*4d30*/  FLO.U32 R58, R69 ;  /* 0x00000045003a7300 */ /* 0x000e2200000e0000 */
[----:B------:R-:W-:-:S07]  /*4d40*/  LOP3.LUT R42, R38, R69, RZ, 0xc0, !PT ;  /* 0x00000045262a7212 */ /* 0x000fce00078ec0ff */
[----:B------:R-:W4:Y:S01]  /*4d50*/  POPC R42, R42 ;  /* 0x0000002a002a7309 */ /* 0x000f220000000000 */
[----:B0-----:R-:W-:-:S13]  /*4d60*/  ISETP.NE.AND P0, PT, R72, R58, PT ;  /* 0x0000003a4800720c */ /* 0x001fda0003f05270 */
[----:B--234-:R-:W-:Y:S05]  /*4d70*/  @P0 BRA `(.L_x_59) ;  /* 0x0000000000040947 */ /* 0x01cfea0003800000 */
[----:B------:R0:W2:Y:S02]  /*4d80*/  ATOMS.ADD R65, [R59], R42 ;  /* 0x0000002a3b41738c */ /* 0x0000a40000000000 */
.L_x_59:
[----:B------:R-:W-:Y:S05]  /*4d90*/  BSYNC.RECONVERGENT B0 ;  /* 0x0000000000007941 */ /* 0x000fea0003800200 */
.L_x_58:
        /* <DEDUP_REMOVED lines=34> */
.L_x_61:
[----:B------:R-:W-:Y:S05]  /*4fc0*/  BSYNC.RECONVERGENT B0 ;  /* 0x0000000000007941 */ /* 0x000fea0003800200 */
.L_x_60:
[----:B------:R-:W-:Y:S01]  /*4fd0*/  R2P PR, R44, 0x7f ;  /* 0x0000007f2c007804 */ /* 0x000fe20000000000 */
[----:B--2---:R2:W3:Y:S01]  /*4fe0*/  SHFL.IDX PT, R66, R66, R59, 0x1f ;  /* 0x00001f3b42427589 */ /* 0x0044e200000e0000 */
[----:B------:R-:W-:Y:S11]  /*4ff0*/  BSSY.RECONVERGENT B0, `(.L_x_62) ;  /* 0x0000020000007945 */ /* 0x000ff60003800200 */
[----:B------:R-:W-:-:S02]  /*5000*/  VOTE.ANY R58, PT, P0 ;  /* 0x00000000003a7806 */ /* 0x000fc400000e0100 */
        /* <DEDUP_REMOVED lines=24> */
[----:B------:R-:W4:Y:S01]  /*5190*/  FLO.U32 R58, R69 ;  /* 0x00000045003a7300 */ /* 0x000f2200000e0000 */
[----:B------:R-:W-:-:S07]  /*51a0*/  LOP3.LUT R44, R38, R69, RZ, 0xc0, !PT ;  /* 0x00000045262c7212 */ /* 0x000fce00078ec0ff */
[----:B------:R-:W0:Y:S01]  /*51b0*/  POPC R44, R44 ;  /* 0x0000002c002c7309 */ /* 0x000e220000000000 */
[----:B----4-:R-:W-:-:S13]  /*51c0*/  ISETP.NE.AND P0, PT, R72, R58, PT ;  /* 0x0000003a4800720c */ /* 0x010fda0003f05270 */
[----:B0-23--:R-:W-:Y:S05]  /*51d0*/  @P0 BRA `(.L_x_63) ;  /* 0x0000000000040947 */ /* 0x00dfea0003800000 */
[----:B------:R0:W2:Y:S02]  /*51e0*/  ATOMS.ADD R63, [R61], R44 ;  /* 0x0000002c3d3f738c */ /* 0x0000a40000000000 */
.L_x_63:
[----:B------:R-:W-:Y:S05]  /*51f0*/  BSYNC.RECONVERGENT B0 ;  /* 0x0000000000007941 */ /* 0x000fea0003800200 */
.L_x_62:
        /* <DEDUP_REMOVED lines=28> */
[----:B0-----:R-:W0:Y:S01]  /*53c0*/  FLO.U32 R61, R59 ;  /* 0x0000003b003d7300 */ /* 0x001e2200000e0000 */
[----:B------:R-:W-:-:S07]  /*53d0*/  LOP3.LUT R38, R38, R59, RZ, 0xc0, !PT ;  /* 0x0000003b26267212 */ /* 0x000fce00078ec0ff */
[----:B------:R2:W4:Y:S01]  /*53e0*/  POPC R45, R38 ;  /* 0x00000026002d7309 */ /* 0x0005220000000000 */
[----:B0-----:R-:W-:-:S13]  /*53f0*/  ISETP.NE.AND P0, PT, R72, R61, PT ;  /* 0x0000003d4800720c */ /* 0x001fda0003f05270 */
[----:B--234-:R-:W-:Y:S05]  /*5400*/  @P0 BRA `(.L_x_65) ;  /* 0x0000000000040947 */ /* 0x01cfea0003800000 */
[----:B------:R0:W2:Y:S02]  /*5410*/  ATOMS.ADD R60, [R62], R45 ;  /* 0x0000002d3e3c738c */ /* 0x0000a40000000000 */
.L_x_65:
[----:B------:R-:W-:Y:S05]  /*5420*/  BSYNC.RECONVERGENT B0 ;  /* 0x0000000000007941 */ /* 0x000fea0003800200 */
.L_x_64:
[----:B------:R-:W-:Y:S01]  /*5430*/  BAR.SYNC.DEFER_BLOCKING 0x0 ;  /* 0x0000000000007b1d */ /* 0x000fe20000010000 */
[----:B-1----:R-:W-:Y:S01]  /*5440*/  IMAD.IADD R23, R23, 0x1, R46 ;  /* 0x0000000117177824 */ /* 0x002fe200078e022e */
[----:B------:R-:W-:Y:S01]  /*5450*/  ISETP.NE.AND P0, PT, R71, RZ, PT ;  /* 0x000000ff4700720c */ /* 0x000fe20003f05270 */
[----:B------:R-:W-:Y:S02]  /*5460*/  IMAD.IADD R47, R24, 0x1, R47 ;  /* 0x00000001182f7824 */ /* 0x000fe400078e022f */
[----:B------:R-:W-:Y:S01]  /*5470*/  IMAD.IADD R25, R25, 0x1, R48 ;  /* 0x0000000119197824 */ /* 0x000fe200078e0230 */
[----:B------:R-:W-:Y:S01]  /*5480*/  BSSY B1, `(.L_x_66) ;  /* 0x0000063000017945 */ /* 0x000fe20003800000 */
[----:B------:R-:W-:Y:S01]  /*5490*/  IMAD.IADD R49, R26, 0x1, R49 ;  /* 0x000000011a317824 */ /* 0x000fe200078e0231 */
[----:B--2---:R1:W2:Y:S01]  /*54a0*/  SHFL.IDX PT, R38, R60, R61, 0x1f ;  /* 0x00001f3d3c267589 */ /* 0x0042a200000e0000 */
[----:B------:R-:W-:Y:S02]  /*54b0*/  IMAD.IADD R27, R27, 0x1, R50 ;  /* 0x000000011b1b7824 */ /* 0x000fe400078e0232 */
[----:B------:R-:W-:-:S02]  /*54c0*/  IMAD R23, R23, 0x4, R0 ;  /* 0x0000000417177824 */ /* 0x000fc400078e0200 */
[----:B------:R-:W-:Y:S02]  /*54d0*/  IMAD.IADD R59, R28, 0x1, R29 ;  /* 0x000000011c3b7824 */ /* 0x000fe400078e021d */
[----:B------:R-:W-:Y:S02]  /*54e0*/  IMAD R24, R47, 0x4, R0 ;  /* 0x000000042f187824 */ /* 0x000fe400078e0200 */
[----:B------:R-:W-:Y:S02]  /*54f0*/  IMAD.IADD R51, R51, 0x1, R52 ;  /* 0x0000000133337824 */ /* 0x000fe400078e0234 */
[--C-:B------:R-:W-:Y:S02]  /*5500*/  IMAD R29, R25, 0x4, R0.reuse ;  /* 0x00000004191d7824 */ /* 0x100fe400078e0200 */
[----:B------:R-:W-:Y:S02]  /*5510*/  IMAD.IADD R53, R30, 0x1, R53 ;  /* 0x000000011e357824 */ /* 0x000fe400078e0235 */
[----:B------:R-:W-:Y:S01]  /*5520*/  IMAD R28, R49, 0x4, R0 ;  /* 0x00000004311c7824 */ /* 0x000fe200078e0200 */
[----:B------:R3:W-:Y:S01]  /*5530*/  STS [R23+-0x4], R4 ;  /* 0xfffffc0417007388 */ /* 0x0007e20000000800 */
[----:B------:R-:W-:-:S02]  /*5540*/  IMAD.IADD R31, R31, 0x1, R54 ;  /* 0x000000011f1f7824 */ /* 0x000fc400078e0236 */
[--C-:B------:R-:W-:Y:S01]  /*5550*/  IMAD R27, R27, 0x4, R0.reuse ;  /* 0x000000041b1b7824 */ /* 0x100fe200078e0200 */
[----:B------:R4:W-:Y:S01]  /*5560*/  STS [R24+-0x4], R5 ;  /* 0xfffffc0518007388 */ /* 0x0009e20000000800 */
[----:B------:R-:W-:Y:S02]  /*5570*/  IMAD.IADD R55, R32, 0x1, R55 ;  /* 0x0000000120377824 */ /* 0x000fe400078e0237 */
[----:B------:R-:W-:Y:S01]  /*5580*/  IMAD R26, R59, 0x4, R0 ;  /* 0x000000043b1a7824 */ /* 0x000fe200078e0200 */
[----:B------:R-:W-:Y:S01]  /*5590*/  STS [R29+-0x4], R6 ;  /* 0xfffffc061d007388 */ /* 0x000fe20000000800 */
[----:B-1----:R-:W-:Y:S02]  /*55a0*/  IMAD.IADD R61, R33, 0x1, R56 ;  /* 0x00000001213d7824 */ /* 0x002fe400078e0238 */
[----:B------:R-:W-:Y:S01]  /*55b0*/  IMAD R25, R51, 0x4, R0 ;  /* 0x0000000433197824 */ /* 0x000fe200078e0200 */
[----:B------:R1:W-:Y:S01]  /*55c0*/  STS [R28+-0x4], R7 ;  /* 0xfffffc071c007388 */ /* 0x0003e20000000800 */
[----:B------:R-:W-:-:S02]  /*55d0*/  IMAD.IADD R57, R34, 0x1, R57 ;  /* 0x0000000122397824 */ /* 0x000fc400078e0239 */
[----:B---3--:R-:W-:Y:S01]  /*55e0*/  IMAD R4, R53, 0x4, R0 ;  /* 0x0000000435047824 */ /* 0x008fe200078e0200 */
[----:B------:R-:W-:Y:S01]  /*55f0*/  STS [R27+-0x4], R8 ;  /* 0xfffffc081b007388 */ /* 0x000fe20000000800 */
[----:B------:R-:W-:Y:S02]  /*5600*/  IMAD.IADD R35, R35, 0x1, R64 ;  /* 0x0000000123237824 */ /* 0x000fe400078e0240 */
[--C-:B----4-:R-:W-:Y:S01]  /*5610*/  IMAD R5, R31, 0x4, R0.reuse ;  /* 0x000000041f057824 */ /* 0x110fe200078e0200 */
[----:B------:R3:W-:Y:S01]  /*5620*/  STS [R26+-0x4], R9 ;  /* 0xfffffc091a007388 */ /* 0x0007e20000000800 */
        /* <DEDUP_REMOVED lines=8> */
[----:B------:R4:W-:Y:S01]  /*56b0*/  STS [R5+-0x4], R12 ;  /* 0xfffffc0c05007388 */ /* 0x0009e20000000800 */
[----:B--2---:R-:W-:Y:S02]  /*56c0*/  IMAD.IADD R33, R45, 0x1, R38 ;  /* 0x000000012d217824 */ /* 0x004fe400078e0226 */
[--C-:B-1----:R-:W-:Y:S01]  /*56d0*/  IMAD R7, R35, 0x4, R0.reuse ;  /* 0x0000000423077824 */ /* 0x102fe200078e0200 */
[----:B------:R4:W-:Y:S01]  /*56e0*/  STS [R30+-0x4], R13 ;  /* 0xfffffc0d1e007388 */ /* 0x0009e20000000800 */
[----:B------:R-:W-:-:S02]  /*56f0*/  IMAD R6, R65, 0x4, R0 ;  /* 0x0000000441067824 */ /* 0x000fc400078e0200 */
[--C-:B---3--:R-:W-:Y:S01]  /*5700*/  IMAD R9, R43, 0x4, R0.reuse ;  /* 0x000000042b097824 */ /* 0x108fe200078e0200 */
[----:B------:R4:W-:Y:S01]  /*5710*/  STS [R31+-0x4], R14 ;  /* 0xfffffc0e1f007388 */ /* 0x0009e20000000800 */
[--C-:B------:R-:W-:Y:S02]  /*5720*/  IMAD R8, R63, 0x4, R0.reuse ;  /* 0x000000043f087824 */ /* 0x100fe400078e0200 */
[--C-:B------:R-:W-:Y:S01]  /*5730*/  IMAD R33, R33, 0x4, R0.reuse ;  /* 0x0000000421217824 */ /* 0x100fe200078e0200 */
[----:B------:R4:W-:Y:S01]  /*5740*/  STS [R32+-0x4], R15 ;  /* 0xfffffc0f20007388 */ /* 0x0009e20000000800 */
[----:B------:R-:W-:-:S03]  /*5750*/  IMAD R35, R37, 0x8, R0 ;  /* 0x0000000825237824 */ /* 0x000fc600078e0200 */
[----:B------:R4:W-:Y:S04]  /*5760*/  STS [R7+-0x4], R16 ;  /* 0xfffffc1007007388 */ /* 0x0009e80000000800 */
[----:B------:R4:W-:Y:S04]  /*5770*/  STS [R6+-0x4], R17 ;  /* 0xfffffc1106007388 */ /* 0x0009e80000000800 */
[----:B------:R4:W-:Y:S04]  /*5780*/  STS [R9+-0x4], R18 ;  /* 0xfffffc1209007388 */ /* 0x0009e80000000800 */
[----:B------:R4:W-:Y:S04]  /*5790*/  STS [R8+-0x4], R19 ;  /* 0xfffffc1308007388 */ /* 0x0009e80000000800 */
[----:B------:R4:W-:Y:S01]  /*57a0*/  STS [R33+-0x4], R20 ;  /* 0xfffffc1421007388 */ /* 0x0009e20000000800 */
[----:B------:R-:W-:Y:S05]  /*57b0*/  @P0 BRA `(.L_x_67) ;  /* 0x0000000000bc0947 */ /* 0x000fea0003800000 */
[----:B------:R-:W4:Y:S02]  /*57c0*/  LDCU.64 UR6, c[0x0][0x398] ;  /* 0x00007300ff0677ac */ /* 0x000f240008000a00 */
[----:B----4-:R-:W-:-:S04]  /*57d0*/  LEA R12, P0, R37, UR6, 0x3 ;  /* 0x00000006250c7c11 */ /* 0x010fc8000f8018ff */
[----:B------:R-:W-:-:S05]  /*57e0*/  LEA.HI.X R13, R37, UR7, RZ, 0x3, P0 ;  /* 0x00000007250d7c11 */ /* 0x000fca00080f1cff */
[----:B------:R-:W2:Y:S01]  /*57f0*/  LDG.E.64 R10, desc[UR8][R12.64] ;  /* 0x000000080c0a7981 */ /* 0x000ea2000c1e1b00 */
[----:B------:R-:W-:Y:S02]  /*5800*/  SHF.R.S32.HI R15, RZ, 0x1f, R39 ;  /* 0x0000001fff0f7819 */ /* 0x000fe40000011427 */
[----:B--2---:R-:W-:-:S05]  /*5810*/  IADD3 R10, P0, PT, -R39, R10, RZ ;  /* 0x0000000a270a7210 */ /* 0x004fca0007f1e1ff */
[----:B------:R-:W-:Y:S01]  /*5820*/  IMAD.X R11, R11, 0x1, ~R15, P0 ;  /* 0x000000010b0b7824 */ /* 0x000fe200000e0e0f */
[----:B------:R-:W-:Y:S01]  /*5830*/  ISETP.GE.AND P0, PT, R2, 0x1, PT ;  /* 0x000000010200780c */ /* 0x000fe20003f06270 */
[----:B------:R-:W-:-:S03]  /*5840*/  IMAD.MOV.U32 R15, RZ, RZ, R22 ;  /* 0x000000ffff0f7224 */ /* 0x000fc600078e0016 */
[----:B------:R1:W-:Y:S09]  /*5850*/  STS.64 [R35+0x6600], R10 ;  /* 0x0066000a23007388 */ /* 0x0003f20000000a00 */
[----:B------:R-:W-:Y:S05]  /*5860*/  @!P0 BRA `(.L_x_68) ;  /* 0x00000000006c8947 */ /* 0x000fea0003800000 */
[----:B------:R-:W-:Y:S01]  /*5870*/  BSSY B0, `(.L_x_69) ;  /* 0x0000019000007945 */ /* 0x000fe20003800000 */
[----:B------:R-:W-:Y:S02]  /*5880*/  IMAD.MOV.U32 R12, RZ, RZ, -0x1 ;  /* 0xffffffffff0c7424 */ /* 0x000fe400078e00ff */
[----:B------:R-:W-:Y:S02]  /*5890*/  IMAD.MOV.U32 R13, RZ, RZ, R2 ;  /* 0x000000ffff0d7224 */ /* 0x000fe400078e0002 */
[----:B------:R-:W-:-:S07]  /*58a0*/  IMAD.MOV.U32 R15, RZ, RZ, R22 ;  /* 0x000000ffff0f7224 */ /* 0x000fce00078e0016 */
.L_x_73:
[----:B-1----:R-:W1:Y:S01]  /*58b0*/  LDC.64 R10, c[0x0][0x380] ;  /* 0x0000e000ff0a7b82 */ /* 0x002e620000000a00 */
[----:B------:R-:W-:Y:S01]  /*58c0*/  VIADD R19, R13, 0xffffffff ;  /* 0xffffffff0d137836 */ /* 0x000fe20000000000 */
[----:B------:R-:W-:Y:S03]  /*58d0*/  BSSY B2, `(.L_x_70) ;  /* 0x0000008000027945 */ /* 0x000fe60003800000 */
[----:B------:R-:W-:-:S04]  /*58e0*/  IMAD R17, R19, 0x100, R37 ;  /* 0x0000010013117824 */ /* 0x000fc800078e0225 */
[----:B-1----:R-:W-:-:S07]  /*58f0*/  IMAD.WIDE R10, R17, 0x4, R10 ;  /* 0x00000004110a7825 */ /* 0x002fce00078e020a */
.L_x_71:
[----:B------:R-:W-:Y:S05]  /*5900*/  YIELD ;  /* 0x0000000000007946 */ /* 0x000fea0003800000 */
[----:B------:R1:W-:Y:S06]  /*5910*/  MEMBAR.SC.CTA ;  /* 0x0000000000007992 */ /* 0x0003ec0000000000 */
[----:B-1----:R-:W2:Y:S02]  /*5920*/  LDG.E.STRONG.SYS R14, desc[UR8][R10.64] ;  /* 0x000000080a0e7981 */ /* 0x002ea4000c1f5900 */
[----:B--2---:R-:W-:-:S13]  /*5930*/  ISETP.NE.AND P0, PT, R14, RZ, PT ;  /* 0x000000ff0e00720c */ /* 0x004fda0003f05270 */
[----:B------:R-:W-:Y:S05]  /*5940*/  @!P0 BRA `(.L_x_71) ;  /* 0xfffffffc00ec8947 */ /* 0x000fea000383ffff */
[----:B------:R-:W-:Y:S05]  /*5950*/  BSYNC B2 ;  /* 0x0000000000027941 */ /* 0x000fea0003800000 */
.L_x_70:
[----:B------:R-:W-:Y:S01]  /*5960*/  BSSY.RECONVERGENT B2, `(.L_x_72) ;  /* 0x0000006000027945 */ /* 0x000fe20003800200 */
[C---:B------:R-:W-:Y:S02]  /*5970*/  ISETP.GT.AND P0, PT, R14.reuse, -0x1, PT ;  /* 0xffffffff0e00780c */ /* 0x040fe40003f04270 */
[----:B------:R-:W-:Y:S01]  /*5980*/  LOP3.LUT R14, R14, 0x3fffffff, RZ, 0xc0, !PT ;  /* 0x3fffffff0e0e7812 */ /* 0x000fe200078ec0ff */
[----:B------:R-:W-:Y:S05]  /*5990*/  WARPSYNC.EXCLUSIVE R12 ;  /* 0x000000000c007348 */ /* 0x000fea0003a00000 */
[----:B------:R-:W-:-:S05]  /*59a0*/  IMAD.IADD R15, R14, 0x1, R15 ;  /* 0x000000010e0f7824 */ /* 0x000fca00078e020f */
[----:B------:R-:W-:-:S07]  /*59b0*/  VOTE.ANY R12, PT, P0 ;  /* 0x00000000000c7806 */ /* 0x000fce00000e0100 */
[----:B------:R-:W-:Y:S05]  /*59c0*/  BSYNC.RECONVERGENT B2 ;  /* 0x0000000000027941 */ /* 0x000fea0003800200 */
.L_x_72:
[----:B------:R-:W-:Y:S01]  /*59d0*/  ISETP.GT.U32.AND P1, PT, R13, 0x1, PT ;  /* 0x000000010d00780c */ /* 0x000fe20003f24070 */
[----:B------:R-:W-:-:S12]  /*59e0*/  IMAD.MOV.U32 R13, RZ, RZ, R19 ;  /* 0x000000ffff0d7224 */ /* 0x000fd800078e0013 */
[----:B------:R-:W-:Y:S05]  /*59f0*/  @P0 BRA P1, `(.L_x_73) ;  /* 0xfffffffc00ac0947 */ /* 0x000fea000083ffff */
[----:B------:R-:W-:Y:S05]  /*5a00*/  BSYNC B0 ;  /* 0x0000000000007941 */ /* 0x000fea0003800000 */
.L_x_69:
[----:B------:R2:W3:Y:S02]  /*5a10*/  LDS.64 R10, [R35+0x6600] ;  /* 0x00660000230a7984 */ /* 0x0004e40000000a00 */
.L_x_68:
[----:B------:R-:W4:Y:S01]  /*5a20*/  LDC.64 R12, c[0x0][0x380] ;  /* 0x0000e000ff0c7b82 */ /* 0x000f220000000a00 */
[C---:B------:R-:W-:Y:S01]  /*5a30*/  IMAD.IADD R17, R15.reuse, 0x1, -R22 ;  /* 0x000000010f117824 */ /* 0x040fe200078e0a16 */
[----:B------:R-:W-:Y:S01]  /*5a40*/  LOP3.LUT R15, R15, 0x80000000, RZ, 0xfc, !PT ;  /* 0x800000000f0f7812 */ /* 0x000fe200078efcff */
[----:B------:R-:W-:-:S03]  /*5a50*/  IMAD R19, R2, 0x100, R37 ;  /* 0x0000010002137824 */ /* 0x000fc600078e0225 */
[----:B-1-3--:R-:W-:-:S04]  /*5a60*/  IADD3 R10, P0, PT, R17, R10, RZ ;  /* 0x0000000a110a7210 */ /* 0x00afc80007f1e0ff */
[----:B------:R-:W-:-:S05]  /*5a70*/  LEA.HI.X.SX32 R11, R17, R11, 0x1, P0 ;  /* 0x0000000b110b7211 */ /* 0x000fca00000f0eff */
[----:B------:R1:W-:Y:S01]  /*5a80*/  STS.64 [R35+0x6600], R10 ;  /* 0x0066000a23007388 */ /* 0x0003e20000000a00 */
[----:B----4-:R-:W-:-:S05]  /*5a90*/  IMAD.WIDE R12, R19, 0x4, R12 ;  /* 0x00000004130c7825 */ /* 0x010fca00078e020c */
[----:B------:R1:W-:Y:S02]  /*5aa0*/  STG.E.STRONG.SYS desc[UR8][R12.64], R15 ;  /* 0x0000000f0c007986 */ /* 0x0003e4000c115908 */
.L_x_67:
[----:B------:R-:W-:Y:S05]  /*5ab0*/  BSYNC B1 ;  /* 0x0000000000017941 */ /* 0x000fea0003800000 */
.L_x_66:
[----:B-1--4-:R-:W1:Y:S01]  /*5ac0*/  LDC.64 R14, c[0x0][0x390] ;  /* 0x0000e400ff0e7b82 */ /* 0x012e620000000a00 */
[----:B------:R-:W-:-:S04]  /*5ad0*/  IMAD R10, R2, 0x1980, RZ ;  /* 0x00001980020a7824 */ /* 0x000fc800078e02ff */
[----:B------:R-:W-:-:S03]  /*5ae0*/  VIADD R10, R10, 0x1980 ;  /* 0x000019800a0a7836 */ /* 0x000fc60000000000 */
[----:B------:R-:W3:Y:S01]  /*5af0*/  LDC R11, c[0x0][0x3c0] ;  /* 0x0000f000ff0b7b82 */ /* 0x000ee20000000800 */
[----:B-1----:R-:W-:Y:S02]  /*5b00*/  ISETP.EQ.U32.AND P1, PT, R14, RZ, PT ;  /* 0x000000ff0e00720c */ /* 0x002fe40003f22070 */
[----:B---3--:R-:W-:-:S04]  /*5b10*/  ISETP.GE.AND P0, PT, R10, R11, PT ;  /* 0x0000000b0a00720c */ /* 0x008fc80003f06270 */
[----:B------:R-:W-:-:S04]  /*5b20*/  ISETP.EQ.OR.EX P0, PT, R15, RZ, !P0, P1 ;  /* 0x000000ff0f00720c */ /* 0x000fc80004702710 */
[----:B------:R-:W-:-:S13]  /*5b30*/  ISETP.GT.U32.OR P0, PT, R37, 0xff, P0 ;  /* 0x000000ff2500780c */ /* 0x000fda0000704470 */
[----:B------:R-:W-:Y:S05]  /*5b40*/  @P0 BRA `(.L_x_74) ;  /* 0x0000000000200947 */ /* 0x000fea0003800000 */
[----:B------:R-:W1:Y:S01]  /*5b50*/  LDS.64 R12, [R35+0x6600] ;  /* 0x00660000230c7984 */ /* 0x000e620000000a00 */
[C---:B------:R-:W-:Y:S02]  /*5b60*/  LEA R14, P2, R37.reuse, R14, 0x3 ;  /* 0x0000000e250e7211 */ /* 0x040fe400078418ff */
[--C-:B------:R-:W-:Y:S02]  /*5b70*/  SHF.R.S32.HI R17, RZ, 0x1f, R22.reuse ;  /* 0x0000001fff117819 */ /* 0x100fe40000011416 */
[----:B------:R-:W-:Y:S02]  /*5b80*/  LEA.HI.X R15, R37, R15, RZ, 0x3, P2 ;  /* 0x0000000f250f7211 */ /* 0x000fe400010f1cff */
[----:B-1----:R-:W-:Y:S02]  /*5b90*/  IADD3 R12, P0, P1, R12, R39, R22 ;  /* 0x000000270c0c7210 */ /* 0x002fe4000791e016 */
[----:B------:R-:W-:-:S04]  /*5ba0*/  SHF.R.S32.HI R39, RZ, 0x1f, R39 ;  /* 0x0000001fff277819 */ /* 0x000fc80000011427 */
[----:B------:R-:W-:-:S05]  /*5bb0*/  IADD3.X R13, PT, PT, R13, R39, R17, P0, P1 ;  /* 0x000000270d0d7210 */ /* 0x000fca00007e2411 */
[----:B------:R1:W-:Y:S02]  /*5bc0*/  STG.E.64 desc[UR8][R14.64], R12 ;  /* 0x0000000c0e007986 */ /* 0x0003e4000c101b08 */
.L_x_74:
[----:B------:R-:W-:Y:S01]  /*5bd0*/  ISETP.GT.AND P0, PT, R10, R11, PT ;  /* 0x0000000b0a00720c */ /* 0x000fe20003f04270 */
[----:B------:R-:W-:Y:S05]  /*5be0*/  WARPSYNC.ALL ;  /* 0x0000000000007948 */ /* 0x000fea0003800000 */
[----:B------:R-:W-:Y:S07]  /*5bf0*/  BAR.SYNC.DEFER_BLOCKING 0x0 ;  /* 0x0000000000007b1d */ /* 0x000fee0000010000 */
[----:B------:R-:W-:Y:S05]  /*5c00*/  @P0 BRA `(.L_x_75) ;  /* 0x0000000800f80947 */ /* 0x000fea0003800000 */
[----:B------:R-:W3:Y:S01]  /*5c10*/  LDS R19, [R21] ;  /* 0x0000000015137984 */ /* 0x000ee20000000800 */
[----:B------:R-:W3:Y:S01]  /*5c20*/  LDCU UR5, c[0x0][0x3c4] ;  /* 0x00007880ff0577ac */ /* 0x000ee20008000800 */
[----:B------:R-:W4:Y:S01]  /*5c30*/  LDCU.64 UR6, c[0x0][0x3a0] ;  /* 0x00007400ff0677ac */ /* 0x000f220008000a00 */
[----:B---3--:R-:W-:-:S04]  /*5c40*/  SHF.R.U32.HI R10, RZ, UR5, R19 ;  /* 0x00000005ff0a7c19 */ /* 0x008fc80008011613 */
[----:B-1----:R-:W-:-:S05]  /*5c50*/  LOP3.LUT R13, R10, UR4, RZ, 0x30, !PT ;  /* 0x000000040a0d7c12 */ /* 0x002fca000f8e30ff */
[----:B------:R-:W-:-:S06]  /*5c60*/  IMAD R12, R13, 0x8, R0 ;  /* 0x000000080d0c7824 */ /* 0x000fcc00078e0200 */
[----:B------:R-:W1:Y:S02]  /*5c70*/  LDS.64 R12, [R12+0x6600] ;  /* 0x006600000c0c7984 */ /* 0x000e640000000a00 */
[----:B-1----:R-:W-:-:S05]  /*5c80*/  IADD3 R10, P1, PT, R12, R37, RZ ;  /* 0x000000250c0a7210 */ /* 0x002fca0007f3e0ff */
[----:B------:R-:W-:Y:S01]  /*5c90*/  IMAD.X R13, RZ, RZ, R13, P1 ;  /* 0x000000ffff0d7224 */ /* 0x000fe200008e060d */
[----:B----4-:R-:W-:-:S04]  /*5ca0*/  LEA R14, P1, R10, UR6, 0x2 ;  /* 0x000000060a0e7c11 */ /* 0x010fc8000f8210ff */
[----:B------:R-:W-:-:S05]  /*5cb0*/  LEA.HI.X R15, R10, UR7, R13, 0x2, P1 ;  /* 0x000000070a0f7c11 */ /* 0x000fca00088f140d */
[----:B------:R-:W-:Y:S01]  /*5cc0*/  STG.E desc[UR8][R14.64], R19 ;  /* 0x000000130e007986 */ /* 0x000fe2000c101908 */
[----:B------:R-:W-:-:S03]  /*5cd0*/  NOP ;  /* 0x0000000000007918 */ /* 0x000fc60000000000 */
[----:B--2---:R-:W1:Y:S02]  /*5ce0*/  LDS R35, [R21+0x600] ;  /* 0x0006000015237984 */ /* 0x004e640000000800 */
[----:B-1----:R-:W-:-:S04]  /*5cf0*/  SHF.R.U32.HI R10, RZ, UR5, R35 ;  /* 0x00000005ff0a7c19 */ /* 0x002fc80008011623 */
[----:B------:R-:W-:-:S05]  /*5d00*/  LOP3.LUT R13, R10, UR4, RZ, 0x30, !PT ;  /* 0x000000040a0d7c12 */ /* 0x000fca000f8e30ff */
[----:B------:R-:W-:-:S06]  /*5d10*/  IMAD R12, R13, 0x8, R0 ;  /* 0x000000080d0c7824 */ /* 0x000fcc00078e0200 */
[----:B------:R-:W1:Y:S02]  /*5d20*/  LDS.64 R12, [R12+0x6600] ;  /* 0x006600000c0c7984 */ /* 0x000e640000000a00 */
[----:B-1----:R-:W-:-:S05]  /*5d30*/  IADD3 R10, P1, PT, R12, R37, RZ ;  /* 0x000000250c0a7210 */ /* 0x002fca0007f3e0ff */
[----:B------:R-:W-:Y:S01]  /*5d40*/  IMAD.X R13, RZ, RZ, R13, P1 ;  /* 0x000000ffff0d7224 */ /* 0x000fe200008e060d */
[----:B------:R-:W-:-:S04]  /*5d50*/  LEA R16, P1, R10, UR6, 0x2 ;  /* 0x000000060a107c11 */ /* 0x000fc8000f8210ff */
[----:B------:R-:W-:-:S05]  /*5d60*/  LEA.HI.X R17, R10, UR7, R13, 0x2, P1 ;  /* 0x000000070a117c11 */ /* 0x000fca00088f140d */
[----:B------:R-:W-:Y:S01]  /*5d70*/  STG.E desc[UR8][R16.64+0x600], R35 ;  /* 0x0006002310007986 */ /* 0x000fe2000c101908 */
[----:B------:R-:W-:-:S03]  /*5d80*/  NOP ;  /* 0x0000000000007918 */ /* 0x000fc60000000000 */
[----:B------:R-:W1:Y:S02]  /*5d90*/  LDS R19, [R21+0xc00] ;  /* 0x000c000015137984 */ /* 0x000e640000000800 */
[----:B-1----:R-:W-:-:S04]  /*5da0*/  SHF.R.U32.HI R10, RZ, UR5, R19 ;  /* 0x00000005ff0a7c19 */ /* 0x002fc80008011613 */
[----:B------:R-:W-:-:S05]  /*5db0*/  LOP3.LUT R13, R10, UR4, RZ, 0x30, !PT ;  /* 0x000000040a0d7c12 */ /* 0x000fca000f8e30ff */
[----:B------:R-:W-:-:S05]  /*5dc0*/  IMAD R18, R13, 0x8, R0 ;  /* 0x000000080d127824 */ /* 0x000fca00078e0200 */
        /* <DEDUP_REMOVED lines=159> */
[----:B------:R1:W-:Y:S01]  /*67c0*/  STG.E desc[UR8][R12.64+0x6000], R15 ;  /* 0x0060000f0c007986 */ /* 0x0003e2000c101908 */
[----:B------:R-:W-:Y:S01]  /*67d0*/  NOP ;  /* 0x0000000000007918 */ /* 0x000fe20000000000 */
[----:B------:R-:W-:Y:S05]  /*67e0*/  BRA `(.L_x_76) ;  /* 0x0000001000c87947 */ /* 0x000fea0003800000 */
.L_x_75:
[----:B-1----:R-:W-:Y:S01]  /*67f0*/  IMAD R13, R2, -0x1980, R11 ;  /* 0xffffe680020d7824 */ /* 0x002fe200078e020b */
[----:B------:R-:W-:Y:S01]  /*6800*/  BSSY.RECONVERGENT B0, `(.L_x_77) ;  /* 0x000001a000007945 */ /* 0x000fe20003800200 */
[C---:B------:R-:W-:Y:S02]  /*6810*/  VIADD R12, R37.reuse, 0x300 ;  /* 0x00000300250c7836 */ /* 0x040fe40000000000 */
[C---:B------:R-:W-:Y:S01]  /*6820*/  VIADD R10, R37.reuse, 0x180 ;  /* 0x00000180250a7836 */ /* 0x040fe20000000000 */
[CC--:B------:R-:W-:Y:S01]  /*6830*/  ISETP.GE.AND P1, PT, R37.reuse, R13.reuse, PT ;  /* 0x0000000d2500720c */ /* 0x0c0fe20003f26270 */
[C---:B------:R-:W-:Y:S01]  /*6840*/  VIADD R14, R37.reuse, 0x480 ;  /* 0x00000480250e7836 */ /* 0x040fe20000000000 */
[-C--:B------:R-:W-:Y:S01]  /*6850*/  ISETP.GE.AND P3, PT, R12, R13.reuse, PT ;  /* 0x0000000d0c00720c */ /* 0x080fe20003f66270 */
[C---:B------:R-:W-:Y:S01]  /*6860*/  VIADD R12, R37.reuse, 0x780 ;  /* 0x00000780250c7836 */ /* 0x040fe20000000000 */
[-C--:B------:R-:W-:Y:S01]  /*6870*/  ISETP.GE.AND P2, PT, R10, R13.reuse, PT ;  /* 0x0000000d0a00720c */ /* 0x080fe20003f46270 */
[----:B------:R-:W-:Y:S01]  /*6880*/  VIADD R10, R37, 0x600 ;  /* 0x00000600250a7836 */ /* 0x000fe20000000000 */
[----:B------:R-:W-:-:S02]  /*6890*/  ISETP.GE.AND P4, PT, R14, R13, PT ;  /* 0x0000000d0e00720c */ /* 0x000fc40003f86270 */
[-C--:B------:R-:W-:Y:S01]  /*68a0*/  ISETP.GE.AND P6, PT, R12, R13.reuse, PT ;  /* 0x0000000d0c00720c */ /* 0x080fe20003fc6270 */
[----:B------:R-:W-:Y:S01]  /*68b0*/  VIADD R12, R37, 0x900 ;  /* 0x00000900250c7836 */ /* 0x000fe20000000000 */
[----:B------:R-:W-:-:S03]  /*68c0*/  ISETP.GE.AND P5, PT, R10, R13, PT ;  /* 0x0000000d0a00720c */ /* 0x000fc60003fa6270 */
[----:B------:R-:W-:Y:S10]  /*68d0*/  @P1 BRA `(.L_x_78) ;  /* 0x0000000000301947 */ /* 0x000ff40003800000 */
[----:B------:R-:W1:Y:S01]  /*68e0*/  LDS R17, [R21] ;  /* 0x0000000015117984 */ /* 0x000e620000000800 */
[----:B------:R-:W1:Y:S01]  /*68f0*/  LDCU UR5, c[0x0][0x3c4] ;  /* 0x00007880ff0577ac */ /* 0x000e620008000800 */
[----:B------:R-:W3:Y:S01]  /*6900*/  LDCU.64 UR6, c[0x0][0x3a0] ;  /* 0x00007400ff0677ac */ /* 0x000ee20008000a00 */
[----:B-1----:R-:W-:-:S04]  /*6910*/  SHF.R.U32.HI R10, RZ, UR5, R17 ;  /* 0x00000005ff0a7c19 */ /* 0x002fc80008011611 */
[----:B------:R-:W-:-:S05]  /*6920*/  LOP3.LUT R15, R10, UR4, RZ, 0x30, !PT ;  /* 0x000000040a0f7c12 */ /* 0x000fca000f8e30ff */
[----:B------:R-:W-:-:S05]  /*6930*/  IMAD R10, R15, 0x8, R0 ;  /* 0x000000080f0a7824 */ /* 0x000fca00078e0200 */
[----:B------:R-:W1:Y:S02]  /*6940*/  LDS.64 R14, [R10+0x6600] ;  /* 0x006600000a0e7984 */ /* 0x000e640000000a00 */
[----:B-1----:R-:W-:-:S05]  /*6950*/  IADD3 R16, P1, PT, R14, R37, RZ ;  /* 0x000000250e107210 */ /* 0x002fca0007f3e0ff */
[----:B------:R-:W-:Y:S01]  /*6960*/  IMAD.X R15, RZ, RZ, R15, P1 ;  /* 0x000000ffff0f7224 */ /* 0x000fe200008e060f */
[----:B---3--:R-:W-:-:S04]  /*6970*/  LEA R14, P1, R16, UR6, 0x2 ;  /* 0x00000006100e7c11 */ /* 0x008fc8000f8210ff */
[----:B------:R-:W-:-:S05]  /*6980*/  LEA.HI.X R15, R16, UR7, R15, 0x2, P1 ;  /* 0x00000007100f7c11 */ /* 0x000fca00088f140f */
[----:B------:R1:W-:Y:S04]  /*6990*/  STG.E desc[UR8][R14.64], R17 ;  /* 0x000000110e007986 */ /* 0x0003e8000c101908 */
.L_x_78:
[----:B------:R-:W-:Y:S05]  /*69a0*/  BSYNC.RECONVERGENT B0 ;  /* 0x0000000000007941 */ /* 0x000fea0003800200 */
.L_x_77:
[----:B------:R-:W-:Y:S01]  /*69b0*/  NOP ;  /* 0x0000000000007918 */ /* 0x000fe20000000000 */
[----:B------:R-:W-:Y:S01]  /*69c0*/  BSSY.RECONVERGENT B0, `(.L_x_79) ;  /* 0x0000010000007945 */ /* 0x000fe20003800200 */
[----:B------:R-:W-:Y:S01]  /*69d0*/  ISETP.GE.AND P1, PT, R12, R13, PT ;  /* 0x0000000d0c00720c */ /* 0x000fe20003f26270 */
[----:B------:R-:W-:Y:S02]  /*69e0*/  VIADD R12, R37, 0xa80 ;  /* 0x00000a80250c7836 */ /* 0x000fe40000000000 */
[----:B------:R-:W-:Y:S10]  /*69f0*/  @P2 BRA `(.L_x_80) ;  /* 0x0000000000302947 */ /* 0x000ff40003800000 */
[----:B-1----:R-:W1:Y:S01]  /*6a00*/  LDS R17, [R21+0x600] ;  /* 0x0006000015117984 */ /* 0x002e620000000800 */
        /* <DEDUP_REMOVED lines=11> */
.L_x_80:
[----:B------:R-:W-:Y:S05]  /*6ac0*/  BSYNC.RECONVERGENT B0 ;  /* 0x0000000000007941 */ /* 0x000fea0003800200 */
.L_x_79:
[----:B------:R-:W-:Y:S01]  /*6ad0*/  NOP ;  /* 0x0000000000007918 */ /* 0x000fe20000000000 */
[----:B------:R-:W-:Y:S01]  /*6ae0*/  BSSY.RECONVERGENT B0, `(.L_x_81) ;  /* 0x0000010000007945 */ /* 0x000fe20003800200 */
[----:B------:R-:W-:Y:S02]  /*6af0*/  ISETP.GE.AND P2, PT, R12, R13, PT ;  /* 0x0000000d0c00720c */ /* 0x000fe40003f46270 */
[----:B------:R-:W-:Y:S01]  /*6b00*/  LOP3.LUT R12, R37, 0xc00, RZ, 0xfc, !PT ;  /* 0x00000c00250c7812 */ /* 0x000fe200078efcff */
[----:B------:R-:W-:Y:S10]  /*6b10*/  @P3 BRA `(.L_x_82) ;  /* 0x0000000000303947 */ /* 0x000ff40003800000 */
[----:B-1-3--:R-:W1:Y:S01]  /*6b20*/  LDS R17, [R21+0xc00] ;  /* 0x000c000015117984 */ /* 0x00ae620000000800 */
        /* <DEDUP_REMOVED lines=11> */
.L_x_82:
[----:B------:R-:W-:Y:S05]  /*6be0*/  BSYNC.RECONVERGENT B0 ;  /* 0x0000000000007941 */ /* 0x000fea0003800200 */
.L_x_81:
[----:B------:R-:W-:Y:S01]  /*6bf0*/  NOP ;  /* 0x0000000000007918 */ /* 0x000fe20000000000 */
[----:B------:R-:W-:Y:S01]  /*6c00*/  BSSY.RECONVERGENT B0, `(.L_x_83) ;  /* 0x0000010000007945 */ /* 0x000fe20003800200 */
[----:B------:R-:W-:Y:S01]  /*6c10*/  ISETP.GE.AND P3, PT, R12, R13, PT ;  /* 0x0000000d0c00720c */ /* 0x000fe20003f66270 */
[----:B------:R-:W-:Y:S02]  /*6c20*/  VIADD R12, R37, 0xd80 ;  /* 0x00000d80250c7836 */ /* 0x000fe40000000000 */
[----:B------:R-:W-:Y:S10]  /*6c30*/  @P4 BRA `(.L_x_84) ;  /* 0x0000000000304947 */ /* 0x000ff40003800000 */
[----:B-1-34-:R-:W1:Y:S01]  /*6c40*/  LDS R17, [R21+0x1200] ;  /* 0x0012000015117984 */ /* 0x01ae620000000800 */
        /* <DEDUP_REMOVED lines=11> */
.L_x_84:
[----:B------:R-:W-:Y:S05]  /*6d00*/  BSYNC.RECONVERGENT B0 ;  /* 0x0000000000007941 */ /* 0x000fea0003800200 */
.L_x_83:
        /* <DEDUP_REMOVED lines=17> */
.L_x_86:
[----:B------:R-:W-:Y:S05]  /*6e20*/  BSYNC.RECONVERGENT B0 ;  /* 0x0000000000007941 */ /* 0x000fea0003800200 */
.L_x_85:
        /* <DEDUP_REMOVED lines=17> */
.L_x_88:
[----:B------:R-:W-:Y:S05]  /*6f40*/  BSYNC.RECONVERGENT B0 ;  /* 0x0000000000007941 */ /* 0x000fea0003800200 */
.L_x_87:
        /* <DEDUP_REMOVED lines=17> */
.L_x_90:
[----:B------:R-:W-:Y:S05]  /*7060*/  BSYNC.RECONVERGENT B0 ;  /* 0x0000000000007941 */ /* 0x000fea0003800200 */
.L_x_89:
        /* <DEDUP_REMOVED lines=17> */
.L_x_92:
[----:B------:R-:W-:Y:S05]  /*7180*/  BSYNC.RECONVERGENT B0 ;  /* 0x0000000000007941 */ /* 0x000fea0003800200 */
.L_x_91:
        /* <DEDUP_REMOVED lines=17> */
.L_x_94:
[----:B------:R-:W-:Y:S05]  /*72a0*/  BSYNC.RECONVERGENT B0 ;  /* 0x0000000000007941 */ /* 0x000fea0003800200 */
.L_x_93:
        /* <DEDUP_REMOVED lines=17> */
.L_x_96:
[----:B------:R-:W-:Y:S05]  /*73c0*/  BSYNC.RECONVERGENT B0 ;  /* 0x0000000000007941 */ /* 0x000fea0003800200 */
.L_x_95:
[----:B------:R-:W-:Y:S01]  /*73d0*/  NOP ;  /* 0x0000000000007918 */ /* 0x000fe20000000000 */
[----:B------:R-:W-:Y:S01]  /*73e0*/  BSSY.RECONVERGENT B0, `(.L_x_97) ;  /* 0x0000010000007945 */ /* 0x000fe20003800200 */
[----:B------:R-:W-:Y:S02]  /*73f0*/  ISETP.GE.AND P4, PT, R12, R13, PT ;  /* 0x0000000d0c00720c */ /* 0x000fe40003f86270 */
[----:B------:R-:W-:Y:S01]  /*7400*/  LOP3.LUT R12, R37, 0x1800, RZ, 0xfc, !PT ;  /* 0x00001800250c7812 */ /* 0x000fe200078efcff */
        /* <DEDUP_REMOVED lines=13> */
.L_x_98:
[----:B------:R-:W-:Y:S05]  /*74e0*/  BSYNC.RECONVERGENT B0 ;  /* 0x0000000000007941 */ /* 0x000fea0003800200 */
.L_x_97:
[----:B------:R-:W-:Y:S01]  /*74f0*/  NOP ;  /* 0x0000000000007918 */ /* 0x000fe20000000000 */
[----:B------:R-:W-:Y:S01]  /*7500*/  BSSY.RECONVERGENT B0, `(.L_x_99) ;  /* 0x000000f000007945 */ /* 0x000fe20003800200 */
[----:B------:R-:W-:-:S03]  /*7510*/  ISETP.GE.AND P5, PT, R12, R13, PT ;  /* 0x0000000d0c00720c */ /* 0x000fc60003fa6270 */
        /* <DEDUP_REMOVED lines=13> */
.L_x_100:
[----:B------:R-:W-:Y:S05]  /*75f0*/  BSYNC.RECONVERGENT B0 ;  /* 0x0000000000007941 */ /* 0x000fea0003800200 */
.L_x_99:
[----:B------:R-:W-:Y:S01]  /*7600*/  NOP ;  /* 0x0000000000007918 */ /* 0x000fe20000000000 */
[----:B------:R-:W-:Y:S04]  /*7610*/  BSSY.RECONVERGENT B0, `(.L_x_101) ;  /* 0x000000e000007945 */ /* 0x000fe80003800200 */
[----:B------:R-:W-:Y:S05]  /*7620*/  @P1 BRA `(.L_x_102) ;  /* 0x0000000000301947 */ /* 0x000fea0003800000 */
        /* <DEDUP_REMOVED lines=12> */
.L_x_102:
[----:B------:R-:W-:Y:S05]  /*76f0*/  BSYNC.RECONVERGENT B0 ;  /* 0x0000000000007941 */ /* 0x000fea0003800200 */
.L_x_101:
        /* <DEDUP_REMOVED lines=15> */
.L_x_104:
[----:B------:R-:W-:Y:S05]  /*77f0*/  BSYNC.RECONVERGENT B0 ;  /* 0x0000000000007941 */ /* 0x000fea0003800200 */
.L_x_103:
        /* <DEDUP_REMOVED lines=15> */
.L_x_106:
[----:B------:R-:W-:Y:S05]  /*78f0*/  BSYNC.RECONVERGENT B0 ;  /* 0x0000000000007941 */ /* 0x000fea0003800200 */
.L_x_105:
        /* <DEDUP_REMOVED lines=15> */
.L_x_108:
[----:B------:R-:W-:Y:S05]  /*79f0*/  BSYNC.RECONVERGENT B0 ;  /* 0x0000000000007941 */ /* 0x000fea0003800200 */
.L_x_107:
        /* <DEDUP_REMOVED lines=15> */
.L_x_110:
[----:B------:R-:W-:Y:S05]  /*7af0*/  BSYNC.RECONVERGENT B0 ;  /* 0x0000000000007941 */ /* 0x000fea0003800200 */
.L_x_109:
[----:B------:R-:W-:Y:S01]  /*7b00*/  NOP ;  /* 0x0000000000007918 */ /* 0x000fe20000000000 */
.L_x_76:
[----:B------:R0:W5:Y:S01]  /*7b10*/  @!P0 LDG.E R58, desc[UR8][R40.64] ;  /* 0x00000008283a8981 */ /* 0x000162000c1e1900 */
[----:B------:R-:W2:Y:S03]  /*7b20*/  LDCU UR5, c[0x0][0x3c4] ;  /* 0x00007880ff0577ac */ /* 0x000ea60008000800 */
[----:B------:R0:W5:Y:S04]  /*7b30*/  @!P0 LDG.E R55, desc[UR8][R40.64+0x80] ;  /* 0x0000800828378981 */ /* 0x000168000c1e1900 */
        /* <DEDUP_REMOVED lines=9> */
[----:B0-----:R0:W5:Y:S04]  /*7bd0*/  @!P0 LDG.E R45, desc[UR8][R40.64+0x580] ;  /* 0x00058008282d8981 */ /* 0x001168000c1e1900 */
[----:B------:R0:W5:Y:S04]  /*7be0*/  @!P0 LDG.E R46, desc[UR8][R40.64+0x600] ;  /* 0x00060008282e8981 */ /* 0x000168000c1e1900 */
[----:B------:R0:W5:Y:S04]  /*7bf0*/  @!P0 LDG.E R43, desc[UR8][R40.64+0x680] ;  /* 0x00068008282b8981 */ /* 0x000168000c1e1900 */
[----:B------:R0:W5:Y:S04]  /*7c00*/  @!P0 LDG.E R44, desc[UR8][R40.64+0x700] ;  /* 0x00070008282c8981 */ /* 0x000168000c1e1900 */
[----:B------:R0:W5:Y:S04]  /*7c10*/  @!P0 LDG.E R39, desc[UR8][R40.64+0x780] ;  /* 0x0007800828278981 */ /* 0x000168000c1e1900 */
[----:B------:R0:W5:Y:S04]  /*7c20*/  @!P0 LDG.E R42, desc[UR8][R40.64+0x800] ;  /* 0x00080008282a8981 */ /* 0x000168000c1e1900 */
[----:B------:R-:W0:Y:S04]  /*7c30*/  LDS R0, [R21] ;  /* 0x0000000015007984 */ /* 0x000e280000000800 */
[----:B------:R-:W0:Y:S04]  /*7c40*/  LDS R10, [R21+0x600] ;  /* 0x00060000150a7984 */ /* 0x000e280000000800 */
[----:B-1----:R-:W1:Y:S04]  /*7c50*/  LDS R12, [R21+0xc00] ;  /* 0x000c0000150c7984 */ /* 0x002e680000000800 */
[----:B------:R-:W1:Y:S04]  /*7c60*/  LDS R13, [R21+0x1200] ;  /* 0x00120000150d7984 */ /* 0x000e680000000800 */
[----:B---34-:R-:W3:Y:S04]  /*7c70*/  LDS R14, [R21+0x1800] ;  /* 0x00180000150e7984 */ /* 0x018ee80000000800 */
[----:B------:R-:W4:Y:S04]  /*7c80*/  LDS R15, [R21+0x1e00] ;  /* 0x001e0000150f7984 */ /* 0x000f280000000800 */
[----:B------:R-:W4:Y:S04]  /*7c90*/  LDS R16, [R21+0x2400] ;  /* 0x0024000015107984 */ /* 0x000f280000000800 */
[----:B------:R-:W4:Y:S04]  /*7ca0*/  LDS R17, [R21+0x2a00] ;  /* 0x002a000015117984 */ /* 0x000f280000000800 */
[----:B------:R-:W4:Y:S04]  /*7cb0*/  LDS R18, [R21+0x3000] ;  /* 0x0030000015127984 */ /* 0x000f280000000800 */
[----:B------:R-:W4:Y:S04]  /*7cc0*/  LDS R19, [R21+0x3600] ;  /* 0x0036000015137984 */ /* 0x000f280000000800 */
[----:B------:R-:W4:Y:S04]  /*7cd0*/  LDS R20, [R21+0x3c00] ;  /* 0x003c000015147984 */ /* 0x000f280000000800 */
[----:B------:R-:W4:Y:S04]  /*7ce0*/  LDS R22, [R21+0x4200] ;  /* 0x0042000015167984 */ /* 0x000f280000000800 */
[----:B------:R-:W4:Y:S04]  /*7cf0*/  LDS R34, [R21+0x4800] ;  /* 0x0048000015227984 */ /* 0x000f280000000800 */
[----:B--2---:R-:W2:Y:S04]  /*7d00*/  LDS R35, [R21+0x4e00] ;  /* 0x004e000015237984 */ /* 0x004ea80000000800 */
[----:B------:R-:W2:Y:S04]  /*7d10*/  LDS R38, [R21+0x5400] ;  /* 0x0054000015267984 */ /* 0x000ea80000000800 */
[----:B------:R-:W2:Y:S04]  /*7d20*/  LDS R57, [R21+0x5a00] ;  /* 0x005a000015397984 */ /* 0x000ea80000000800 */
[----:B------:R-:W2:Y:S01]  /*7d30*/  LDS R59, [R21+0x6000] ;  /* 0x00600000153b7984 */ /* 0x000ea20000000800 */
[----:B0-----:R-:W-:-:S02]  /*7d40*/  SHF.R.U32.HI R0, RZ, UR5, R0 ;  /* 0x00000005ff007c19 */ /* 0x001fc40008011600 */
[----:B------:R-:W-:Y:S02]  /*7d50*/  SHF.R.U32.HI R10, RZ, UR5, R10 ;  /* 0x00000005ff0a7c19 */ /* 0x000fe4000801160a */
[----:B-1----:R-:W-:Y:S02]  /*7d60*/  SHF.R.U32.HI R12, RZ, UR5, R12 ;  /* 0x00000005ff0c7c19 */ /* 0x002fe4000801160c */
[----:B------:R-:W-:Y:S02]  /*7d70*/  SHF.R.U32.HI R13, RZ, UR5, R13 ;  /* 0x00000005ff0d7c19 */ /* 0x000fe4000801160d */
[----:B---3--:R-:W-:Y:S02]  /*7d80*/  SHF.R.U32.HI R14, RZ, UR5, R14 ;  /* 0x00000005ff0e7c19 */ /* 0x008fe4000801160e */
[----:B----4-:R-:W-:Y:S02]  /*7d90*/  SHF.R.U32.HI R15, RZ, UR5, R15 ;  /* 0x00000005ff0f7c19 */ /* 0x010fe4000801160f */
[----:B------:R-:W-:-:S02]  /*7da0*/  SHF.R.U32.HI R16, RZ, UR5, R16 ;  /* 0x00000005ff107c19 */ /* 0x000fc40008011610 */
[----:B------:R-:W-:Y:S02]  /*7db0*/  SHF.R.U32.HI R17, RZ, UR5, R17 ;  /* 0x00000005ff117c19 */ /* 0x000fe40008011611 */
[----:B------:R-:W-:Y:S02]  /*7dc0*/  SHF.R.U32.HI R18, RZ, UR5, R18 ;  /* 0x00000005ff127c19 */ /* 0x000fe40008011612 */
[----:B------:R-:W-:Y:S02]  /*7dd0*/  SHF.R.U32.HI R60, RZ, UR5, R19 ;  /* 0x00000005ff3c7c19 */ /* 0x000fe40008011613 */
[----:B------:R-:W-:Y:S02]  /*7de0*/  SHF.R.U32.HI R61, RZ, UR5, R20 ;  /* 0x00000005ff3d7c19 */ /* 0x000fe40008011614 */
[----:B------:R-:W-:Y:S02]  /*7df0*/  SHF.R.U32.HI R62, RZ, UR5, R22 ;  /* 0x00000005ff3e7c19 */ /* 0x000fe40008011616 */
[----:B------:R-:W-:-:S02]  /*7e00*/  SHF.R.U32.HI R63, RZ, UR5, R34 ;  /* 0x00000005ff3f7c19 */ /* 0x000fc40008011622 */
[----:B--2---:R-:W-:Y:S02]  /*7e10*/  SHF.R.U32.HI R64, RZ, UR5, R35 ;  /* 0x00000005ff407c19 */ /* 0x004fe40008011623 */
[----:B------:R-:W-:Y:S02]  /*7e20*/  SHF.R.U32.HI R65, RZ, UR5, R38 ;  /* 0x00000005ff417c19 */ /* 0x000fe40008011626 */
[----:B------:R-:W-:Y:S02]  /*7e30*/  SHF.R.U32.HI R66, RZ, UR5, R57 ;  /* 0x00000005ff427c19 */ /* 0x000fe40008011639 */
[----:B------:R-:W-:Y:S02]  /*7e40*/  SHF.R.U32.HI R67, RZ, UR5, R59 ;  /* 0x00000005ff437c19 */ /* 0x000fe4000801163b */
[----:B------:R-:W-:Y:S02]  /*7e50*/  LOP3.LUT R59, R0, UR4, RZ, 0x30, !PT ;  /* 0x00000004003b7c12 */ /* 0x000fe4000f8e30ff */
[----:B------:R-:W-:-:S02]  /*7e60*/  LOP3.LUT R57, R10, UR4, RZ, 0x30, !PT ;  /* 0x000000040a397c12 */ /* 0x000fc4000f8e30ff */
[----:B------:R-:W-:Y:S02]  /*7e70*/  LOP3.LUT R38, R12, UR4, RZ, 0x30, !PT ;  /* 0x000000040c267c12 */ /* 0x000fe4000f8e30ff */
[----:B------:R-:W-:Y:S02]  /*7e80*/  LOP3.LUT R35, R13, UR4, RZ, 0x30, !PT ;  /* 0x000000040d237c12 */ /* 0x000fe4000f8e30ff */
[----:B------:R-:W-:Y:S02]  /*7e90*/  LOP3.LUT R34, R14, UR4, RZ, 0x30, !PT ;  /* 0x000000040e227c12 */ /* 0x000fe4000f8e30ff */
[----:B------:R-:W-:Y:S02]  /*7ea0*/  LOP3.LUT R22, R15, UR4, RZ, 0x30, !PT ;  /* 0x000000040f167c12 */ /* 0x000fe4000f8e30ff */
        /* <DEDUP_REMOVED lines=10> */
[----:B------:R-:W-:Y:S01]  /*7f50*/  LOP3.LUT R0, R67, UR4, RZ, 0x30, !PT ;  /* 0x0000000443007c12 */ /* 0x000fe2000f8e30ff */
[----:B------:R-:W-:Y:S06]  /*7f60*/  @!P0 BRA `(.L_x_111) ;  /* 0x0000000000cc8947 */ /* 0x000fec0003800000 */
[----:B------:R-:W-:Y:S02]  /*7f70*/  IMAD R60, R2, -0x1980, R11 ;  /* 0xffffe680023c7824 */ /* 0x000fe400078e020b */
[C---:B------:R-:W-:Y:S02]  /*7f80*/  VIADD R61, R3.reuse, 0x20 ;  /* 0x00000020033d7836 */ /* 0x040fe40000000000 */
[C---:B------:R-:W-:Y:S01]  /*7f90*/  VIADD R63, R3.reuse, 0x40 ;  /* 0x00000040033f7836 */ /* 0x040fe20000000000 */
        /* <DEDUP_REMOVED lines=11> */
[----:B-----5:R0:W5:Y:S01]  /*8050*/  @!P5 LDG.E R58, desc[UR8][R40.64] ;  /* 0x00000008283ad981 */ /* 0x020162000c1e1900 */
        /* <DEDUP_REMOVED lines=23> */
[----:B------:R-:W-:Y:S01]  /*81d0*/  VIADD R3, R3, 0x200 ;  /* 0x0000020003037836 */ /* 0x000fe20000000000 */
[----:B------:R0:W5:Y:S01]  /*81e0*/  @!P3 LDG.E R50, desc[UR8][R40.64+0x400] ;  /* 0x000400082832b981 */ /* 0x000162000c1e1900 */
[----:B------:R-:W-:-:S03]  /*81f0*/  ISETP.GE.AND P3, PT, R61, R60, PT ;  /* 0x0000003c3d00720c */ /* 0x000fc60003f66270 */
        /* <DEDUP_REMOVED lines=10> */
.L_x_111:
[----:B------:R-:W-:Y:S06]  /*82a0*/  BAR.SYNC.DEFER_BLOCKING 0x0 ;  /* 0x0000000000007b1d */ /* 0x000fec0000010000 */
[----:B-----5:R1:W-:Y:S04]  /*82b0*/  STS [R23+-0x4], R58 ;  /* 0xfffffc3a17007388 */ /* 0x0203e80000000800 */
[----:B------:R1:W-:Y:S04]  /*82c0*/  STS [R24+-0x4], R55 ;  /* 0xfffffc3718007388 */ /* 0x0003e80000000800 */
        /* <DEDUP_REMOVED lines=14> */
[----:B------:R1:W-:Y:S01]  /*83b0*/  STS [R33+-0x4], R42 ;  /* 0xfffffc2a21007388 */ /* 0x0003e20000000800 */
[----:B------:R-:W-:Y:S06]  /*83c0*/  BAR.SYNC.DEFER_BLOCKING 0x0 ;  /* 0x0000000000007b1d */ /* 0x000fec0000010000 */
[----:B------:R-:W-:Y:S05]  /*83d0*/  @P0 BRA `(.L_x_112) ;  /* 0x0000000800780947 */ /* 0x000fea0003800000 */
[----:B------:R-:W2:Y:S01]  /*83e0*/  S2UR UR5, SR_CgaCtaId ;  /* 0x00000000000579c3 */ /* 0x000ea20000008800 */
[----:B------:R-:W-:Y:S01]  /*83f0*/  UMOV UR4, 0x400 ;  /* 0x0000040000047882 */ /* 0x000fe20000000000 */
[----:B-1----:R-:W-:Y:S01]  /*8400*/  LDS R9, [R21] ;  /* 0x0000000015097984 */ /* 0x002fe20000000800 */
[----:B------:R-:W1:Y:S01]  /*8410*/  LDCU.64 UR6, c[0x0][0x3b0] ;  /* 0x00007600ff0677ac */ /* 0x000e620008000a00 */
[----:B--2---:R-:W-:-:S06]  /*8420*/  ULEA UR4, UR5, UR4, 0x18 ;  /* 0x0000000405047291 */ /* 0x004fcc000f8ec0ff */
[----:B------:R-:W-:Y:S02]  /*8430*/  LEA R59, R59, UR4, 0x3 ;  /* 0x000000043b3b7c11 */ /* 0x000fe4000f8e18ff */
[----:B------:R-:W-:Y:S02]  /*8440*/  LEA R57, R57, UR4, 0x3 ;  /* 0x0000000439397c11 */ /* 0x000fe4000f8e18ff */
[----:B------:R-:W-:Y:S01]  /*8450*/  LEA R38, R38, UR4, 0x3 ;  /* 0x0000000426267c11 */ /* 0x000fe2000f8e18ff */
[----:B------:R-:W2:Y:S01]  /*8460*/  LDS.64 R2, [R59+0x6600] ;  /* 0x006600003b027984 */ /* 0x000ea20000000a00 */
[----:B------:R-:W-:Y:S02]  /*8470*/  LEA R35, R35, UR4, 0x3 ;  /* 0x0000000423237c11 */ /* 0x000fe4000f8e18ff */
[----:B------:R-:W-:Y:S02]  /*8480*/  LEA R34, R34, UR4, 0x3 ;  /* 0x0000000422227c11 */ /* 0x000fe4000f8e18ff */
[----:B------:R-:W-:-:S02]  /*8490*/  LEA R22, R22, UR4, 0x3 ;  /* 0x0000000416167c11 */ /* 0x000fc4000f8e18ff */
[----:B------:R-:W-:Y:S02]  /*84a0*/  LEA R20, R20, UR4, 0x3 ;  /* 0x0000000414147c11 */ /* 0x000fe4000f8e18ff */
[----:B------:R-:W-:Y:S02]  /*84b0*/  LEA R19, R19, UR4, 0x3 ;  /* 0x0000000413137c11 */ /* 0x000fe4000f8e18ff */
[----:B------:R-:W-:Y:S02]  /*84c0*/  LEA R18, R18, UR4, 0x3 ;  /* 0x0000000412127c11 */ /* 0x000fe4000f8e18ff */
        /* <DEDUP_REMOVED lines=8> */
[----:B--2---:R-:W-:-:S05]  /*8550*/  IADD3 R2, P0, PT, R2, R37, RZ ;  /* 0x0000002502027210 */ /* 0x004fca0007f1e0ff */
[----:B------:R-:W-:Y:S01]  /*8560*/  IMAD.X R3, RZ, RZ, R3, P0 ;  /* 0x000000ffff037224 */ /* 0x000fe200000e0603 */
[----:B-1----:R-:W-:-:S04]  /*8570*/  LEA R4, P0, R2, UR6, 0x2 ;  /* 0x0000000602047c11 */ /* 0x002fc8000f8010ff */
[----:B------:R-:W-:-:S05]  /*8580*/  LEA.HI.X R5, R2, UR7, R3, 0x2, P0 ;  /* 0x0000000702057c11 */ /* 0x000fca00080f1403 */
[----:B------:R-:W-:Y:S01]  /*8590*/  STG.E desc[UR8][R4.64], R9 ;  /* 0x0000000904007986 */ /* 0x000fe2000c101908 */
[----:B------:R-:W-:-:S03]  /*85a0*/  NOP ;  /* 0x0000000000007918 */ /* 0x000fc60000000000 */
[----:B------:R-:W1:Y:S04]  /*85b0*/  LDS.64 R2, [R57+0x6600] ;  /* 0x0066000039027984 */ /* 0x000e680000000a00 */
[----:B------:R-:W2:Y:S01]  /*85c0*/  LDS R11, [R21+0x600] ;  /* 0x00060000150b7984 */ /* 0x000ea20000000800 */
[----:B-1----:R-:W-:-:S05]  /*85d0*/  IADD3 R2, P0, PT, R2, R37, RZ ;  /* 0x0000002502027210 */ /* 0x002fca0007f1e0ff */
[----:B------:R-:W-:Y:S01]  /*85e0*/  IMAD.X R3, RZ, RZ, R3, P0 ;  /* 0x000000ffff037224 */ /* 0x000fe200000e0603 */
[----:B------:R-:W-:-:S04]  /*85f0*/  LEA R6, P0, R2, UR6, 0x2 ;  /* 0x0000000602067c11 */ /* 0x000fc8000f8010ff */
[----:B------:R-:W-:-:S05]  /*8600*/  LEA.HI.X R7, R2, UR7, R3, 0x2, P0 ;  /* 0x0000000702077c11 */ /* 0x000fca00080f1403 */
[----:B--2---:R-:W-:Y:S01]  /*8610*/  STG.E desc[UR8][R6.64+0x600], R11 ;  /* 0x0006000b06007986 */ /* 0x004fe2000c101908 */
        /* <DEDUP_REMOVED lines=120> */
[----:B------:R-:W-:Y:S01]  /*8da0*/  NOP ;  /* 0x0000000000007918 */ /* 0x000fe20000000000 */
[----:B------:R-:W-:Y:S05]  /*8db0*/  EXIT ;  /* 0x000000000000794d */ /* 0x000fea0003800000 */
.L_x_112:
[----:B------:R-:W2:Y:S01]  /*8dc0*/  S2UR UR5, SR_CgaCtaId ;  /* 0x00000000000579c3 */ /* 0x000ea20000008800 */
[----:B------:R-:W-:Y:S01]  /*8dd0*/  UMOV UR4, 0x400 ;  /* 0x0000040000047882 */ /* 0x000fe20000000000 */
[----:B------:R-:W-:Y:S02]  /*8de0*/  IMAD R11, R2, -0x1980, R11 ;  /* 0xffffe680020b7824 */ /* 0x000fe400078e020b */
[C---:B-1----:R-:W-:Y:S02]  /*8df0*/  VIADD R6, R37.reuse, 0x180 ;  /* 0x0000018025067836 */ /* 0x042fe40000000000 */
[C---:B------:R-:W-:Y:S01]  /*8e00*/  VIADD R8, R37.reuse, 0x300 ;  /* 0x0000030025087836 */ /* 0x040fe20000000000 */
[----:B------:R-:W-:-:S13]  /*8e10*/  ISETP.GE.AND P1, PT, R37, R11, PT ;  /* 0x0000000b2500720c */ /* 0x000fda0003f26270 */
[----:B------:R-:W-:Y:S01]  /*8e20*/  @!P1 LDS R9, [R21] ;  /* 0x0000000015099984 */ /* 0x000fe20000000800 */
[----:B------:R-:W1:Y:S01]  /*8e30*/  @!P1 LDC.64 R4, c[0x0][0x3b0] ;  /* 0x0000ec00ff049b82 */ /* 0x000e620000000a00 */
        /* <DEDUP_REMOVED lines=15> */
[----:B--2---:R-:W-:-:S05]  /*8f30*/  @!P1 IADD3 R2, P0, PT, R2, R37, RZ ;  /* 0x0000002502029210 */ /* 0x004fca0007f1e0ff */
[----:B------:R-:W-:Y:S01]  /*8f40*/  @!P1 IMAD.X R3, RZ, RZ, R3, P0 ;  /* 0x000000ffff039224 */ /* 0x000fe200000e0603 */
[----:B-1----:R-:W-:-:S04]  /*8f50*/  @!P1 LEA R4, P0, R2, R4, 0x2 ;  /* 0x0000000402049211 */ /* 0x002fc800078010ff */
[----:B------:R-:W-:-:S05]  /*8f60*/  @!P1 LEA.HI.X R5, R2, R5, R3, 0x2, P0 ;  /* 0x0000000502059211 */ /* 0x000fca00000f1403 */
[----:B------:R-:W-:Y:S01]  /*8f70*/  @!P1 STG.E desc[UR8][R4.64], R9 ;  /* 0x0000000904009986 */ /* 0x000fe2000c101908 */
[----:B------:R-:W-:-:S03]  /*8f80*/  NOP ;  /* 0x0000000000007918 */ /* 0x000fc60000000000 */
[----:B------:R-:W1:Y:S01]  /*8f90*/  LDS.64 R2, [R57+0x6600] ;  /* 0x0066000039027984 */ /* 0x000e620000000a00 */
[----:B------:R-:W-:-:S13]  /*8fa0*/  ISETP.GE.AND P1, PT, R6, R11, PT ;  /* 0x0000000b0600720c */ /* 0x000fda0003f26270 */
[----:B------:R-:W2:Y:S01]  /*8fb0*/  @!P1 LDS R23, [R21+0x600] ;  /* 0x0006000015179984 */ /* 0x000ea20000000800 */
[----:B------:R-:W3:Y:S01]  /*8fc0*/  @!P1 LDC.64 R6, c[0x0][0x3b0] ;  /* 0x0000ec00ff069b82 */ /* 0x000ee20000000a00 */
[----:B-1----:R-:W-:-:S05]  /*8fd0*/  @!P1 IADD3 R2, P0, PT, R2, R37, RZ ;  /* 0x0000002502029210 */ /* 0x002fca0007f1e0ff */
[----:B------:R-:W-:Y:S01]  /*8fe0*/  @!P1 IMAD.X R3, RZ, RZ, R3, P0 ;  /* 0x000000ffff039224 */ /* 0x000fe200000e0603 */
[----:B---3--:R-:W-:-:S04]  /*8ff0*/  @!P1 LEA R6, P0, R2, R6, 0x2 ;  /* 0x0000000602069211 */ /* 0x008fc800078010ff */
[----:B------:R-:W-:-:S05]  /*9000*/  @!P1 LEA.HI.X R7, R2, R7, R3, 0x2, P0 ;  /* 0x0000000702079211 */ /* 0x000fca00000f1403 */
[----:B--2---:R-:W-:Y:S01]  /*9010*/  @!P1 STG.E desc[UR8][R6.64+0x600], R23 ;  /* 0x0006001706009986 */ /* 0x004fe2000c101908 */
[----:B------:R-:W-:-:S03]  /*9020*/  NOP ;  /* 0x0000000000007918 */ /* 0x000fc60000000000 */
[----:B------:R-:W1:Y:S01]  /*9030*/  LDS.64 R2, [R38+0x6600] ;  /* 0x0066000026027984 */ /* 0x000e620000000a00 */
[----:B------:R-:W-:Y:S01]  /*9040*/  ISETP.GE.AND P1, PT, R8, R11, PT ;  /* 0x0000000b0800720c */ /* 0x000fe20003f26270 */
[----:B------:R-:W-:-:S12]  /*9050*/  VIADD R8, R37, 0x480 ;  /* 0x0000048025087836 */ /* 0x000fd80000000000 */
        /* <DEDUP_REMOVED lines=30> */
[----:B------:R1:W2:Y:S01]  /*9240*/  LDS.64 R2, [R22+0x6600] ;  /* 0x0066000016027984 */ /* 0x0002a20000000a00 */
[----:B------:R-:W-:Y:S01]  /*9250*/  ISETP.GE.AND P1, PT, R8, R11, PT ;  /* 0x0000000b0800720c */ /* 0x000fe20003f26270 */
[C---:B------:R-:W-:Y:S02]  /*9260*/  VIADD R8, R37.reuse, 0x900 ;  /* 0x0000090025087836 */ /* 0x040fe40000000000 */
[----:B-1----:R-:W-:-:S10]  /*9270*/  VIADD R22, R37, 0xa80 ;  /* 0x00000a8025167836 */ /* 0x002fd40000000000 */
[----:B------:R-:W1:Y:S01]  /*9280*/  @!P1 LDS R23, [R21+0x1e00] ;  /* 0x001e000015179984 */ /* 0x000e620000000800 */
[----:B------:R-:W3:Y:S01]  /*9290*/  @!P1 LDC.64 R6, c[0x0][0x3b0] ;  /* 0x0000ec00ff069b82 */ /* 0x000ee20000000a00 */
[----:B--2---:R-:W-:-:S05]  /*92a0*/  @!P1 IADD3 R2, P0, PT, R2, R37, RZ ;  /* 0x0000002502029210 */ /* 0x004fca0007f1e0ff */
[----:B------:R-:W-:Y:S01]  /*92b0*/  @!P1 IMAD.X R3, RZ, RZ, R3, P0 ;  /* 0x000000ffff039224 */ /* 0x000fe200000e0603 */
[----:B---3--:R-:W-:-:S04]  /*92c0*/  @!P1 LEA R6, P0, R2, R6, 0x2 ;  /* 0x0000000602069211 */ /* 0x008fc800078010ff */
[----:B------:R-:W-:-:S05]  /*92d0*/  @!P1 LEA.HI.X R7, R2, R7, R3, 0x2, P0 ;  /* 0x0000000702079211 */ /* 0x000fca00000f1403 */
[----:B-1----:R-:W-:Y:S01]  /*92e0*/  @!P1 STG.E desc[UR8][R6.64+0x1e00], R23 ;  /* 0x001e001706009986 */ /* 0x002fe2000c101908 */
[----:B------:R-:W-:-:S03]  /*92f0*/  NOP ;  /* 0x0000000000007918 */ /* 0x000fc60000000000 */
[----:B------:R1:W2:Y:S01]  /*9300*/  LDS.64 R2, [R20+0x6600] ;  /* 0x0066000014027984 */ /* 0x0002a20000000a00 */
[----:B------:R-:W-:Y:S02]  /*9310*/  ISETP.GE.AND P1, PT, R8, R11, PT ;  /* 0x0000000b0800720c */ /* 0x000fe40003f26270 */
[----:B------:R-:W-:Y:S02]  /*9320*/  LEA R8, R19, UR4, 0x3 ;  /* 0x0000000413087c11 */ /* 0x000fe4000f8e18ff */
[----:B-1----:R-:W-:-:S09]  /*9330*/  LOP3.LUT R20, R37, 0xc00, RZ, 0xfc, !PT ;  /* 0x00000c0025147812 */ /* 0x002fd200078efcff */
        /* <DEDUP_REMOVED lines=10> */
[----:B-1----:R-:W-:-:S11]  /*93e0*/  LEA R8, R17, UR4, 0x3 ;  /* 0x0000000411087c11 */ /* 0x002fd6000f8e18ff */
        /* <DEDUP_REMOVED lines=68> */
[----:B-1----:R-:W-:-:S12]  /*9830*/  VIADD R8, R37, 0x1680 ;  /* 0x0000168025087836 */ /* 0x002fd80000000000 */
        /* <DEDUP_REMOVED lines=19> */
[----:B------:R-:W-:Y:S02]  /*9970*/  ISETP.GE.AND P1, PT, R8, R11, PT ;  /* 0x0000000b0800720c */ /* 0x000fe40003f26270 */
[----:B------:R-:W-:-:S11]  /*9980*/  LOP3.LUT R8, R37, 0x1800, RZ, 0xfc, !PT ;  /* 0x0000180025087812 */ /* 0x000fd600078efcff */
        /* <DEDUP_REMOVED lines=9> */
[----:B------:R-:W-:-:S13]  /*9a20*/  ISETP.GE.AND P1, PT, R8, R11, PT ;  /* 0x0000000b0800720c */ /* 0x000fda0003f26270 */
[----:B------:R-:W2:Y:S01]  /*9a30*/  @!P1 LDS R21, [R21+0x6000] ;  /* 0x0060000015159984 */ /* 0x000ea20000000800 */
[----:B------:R-:W3:Y:S01]  /*9a40*/  @!P1 LDC.64 R4, c[0x0][0x3b0] ;  /* 0x0000ec00ff049b82 */ /* 0x000ee20000000a00 */
[----:B-1----:R-:W-:-:S05]  /*9a50*/  IADD3 R36, P0, PT, R2, R37, RZ ;  /* 0x0000002502247210 */ /* 0x002fca0007f1e0ff */
[----:B------:R-:W-:Y:S01]  /*9a60*/  IMAD.X R3, RZ, RZ, R3, P0 ;  /* 0x000000ffff037224 */ /* 0x000fe200000e0603 */
[----:B---3--:R-:W-:-:S04]  /*9a70*/  @!P1 LEA R2, P0, R36, R4, 0x2 ;  /* 0x0000000424029211 */ /* 0x008fc800078010ff */
[----:B------:R-:W-:-:S05]  /*9a80*/  @!P1 LEA.HI.X R3, R36, R5, R3, 0x2, P0 ;  /* 0x0000000524039211 */ /* 0x000fca00000f1403 */
[----:B--2---:R-:W-:Y:S01]  /*9a90*/  @!P1 STG.E desc[UR8][R2.64+0x6000], R21 ;  /* 0x0060001502009986 */ /* 0x004fe2000c101908 */
[----:B------:R-:W-:Y:S01]  /*9aa0*/  NOP ;  /* 0x0000000000007918 */ /* 0x000fe20000000000 */
[----:B------:R-:W-:Y:S05]  /*9ab0*/  EXIT ;  /* 0x000000000000794d */ /* 0x000fea0003800000 */
.L_x_29:
[----:B------:R-:W-:Y:S02]  /*9ac0*/  IMAD.MOV.U32 R38, RZ, RZ, 0x1 ;  /* 0x00000001ff267424 */ /* 0x000fe400078e00ff */
[----:B------:R-:W-:Y:S02]  /*9ad0*/  IMAD.MOV.U32 R77, RZ, RZ, R39 ;  /* 0x000000ffff4d7224 */ /* 0x000fe400078e0027 */
[----:B------:R-:W-:Y:S02]  /*9ae0*/  IMAD.MOV.U32 R75, RZ, RZ, RZ ;  /* 0x000000ffff4b7224 */ /* 0x000fe400078e00ff */
[----:B------:R-:W-:-:S07]  /*9af0*/  IMAD.MOV.U32 R76, RZ, RZ, -0x1 ;  /* 0xffffffffff4c7424 */ /* 0x000fce00078e00ff */
[----:B------:R-:W-:Y:S05]  /*9b00*/  WARPSYNC.COLLECTIVE R76, `(.L_x_113) ;  /* 0x000000004c087348 */ /* 0x000fea0003c00000 */
[----:B------:R0:W1:Y:S02]  /*9b10*/  SHFL.UP P0, R38, R77, R38, R75 ;  /* 0x040000264d267389 */ /* 0x000064000000004b */
[----:B01----:R-:W-:Y:S05]  /*9b20*/  ENDCOLLECTIVE ;  /* 0x000000000000791b */ /* 0x003fea0003800000 */
.L_x_113:
[----:B------:R-:W-:Y:S02]  /*9b30*/  IMAD.MOV.U32 R77, RZ, RZ, R38 ;  /* 0x000000ffff4d7224 */ /* 0x000fe400078e0026 */
[----:B------:R-:W-:Y:S02]  /*9b40*/  IMAD.MOV.U32 R38, RZ, RZ, 0x2 ;  /* 0x00000002ff267424 */ /* 0x000fe400078e00ff */
[----:B------:R-:W-:-:S07]  /*9b50*/  @P0 IMAD.IADD R77, R39, 0x1, R77 ;  /* 0x00000001274d0824 */ /* 0x000fce00078e024d */
[----:B------:R-:W-:Y:S05]  /*9b60*/  WARPSYNC.COLLECTIVE R76, `(.L_x_114) ;  /* 0x000000004c087348 */ /* 0x000fea0003c00000 */
[----:B------:R0:W1:Y:S02]  /*9b70*/  SHFL.UP P0, R38, R77, R38, R75 ;  /* 0x040000264d267389 */ /* 0x000064000000004b */
[----:B01----:R-:W-:Y:S05]  /*9b80*/  ENDCOLLECTIVE ;  /* 0x000000000000791b */ /* 0x003fea0003800000 */
.L_x_114:
[----:B------:R-:W-:Y:S02]  /*9b90*/  IMAD.MOV.U32 R74, RZ, RZ, R38 ;  /* 0x000000ffff4a7224 */ /* 0x000fe400078e0026 */
[----:B------:R-:W-:Y:S02]  /*9ba0*/  IMAD.MOV.U32 R38, RZ, RZ, 0x4 ;  /* 0x00000004ff267424 */ /* 0x000fe400078e00ff */
[----:B------:R-:W-:-:S04]  /*9bb0*/  @P0 IMAD.IADD R74, R77, 0x1, R74 ;  /* 0x000000014d4a0824 */ /* 0x000fc800078e024a */
[----:B------:R-:W-:-:S07]  /*9bc0*/  IMAD.MOV.U32 R77, RZ, RZ, R74 ;  /* 0x000000ffff4d7224 */ /* 0x000fce00078e004a */
[----:B------:R-:W-:Y:S05]  /*9bd0*/  WARPSYNC.COLLECTIVE R76, `(.L_x_115) ;  /* 0x000000004c087348 */ /* 0x000fea0003c00000 */
[----:B------:R0:W1:Y:S02]  /*9be0*/  SHFL.UP P0, R38, R77, R38, R75 ;  /* 0x040000264d267389 */ /* 0x000064000000004b */
[----:B01----:R-:W-:Y:S05]  /*9bf0*/  ENDCOLLECTIVE ;  /* 0x000000000000791b */ /* 0x003fea0003800000 */
.L_x_115:
[----:B------:R-:W-:Y:S02]  /*9c00*/  IMAD.MOV.U32 R77, RZ, RZ, R38 ;  /* 0x000000ffff4d7224 */ /* 0x000fe400078e0026 */
[----:B------:R-:W-:Y:S02]  /*9c10*/  IMAD.MOV.U32 R38, RZ, RZ, 0x8 ;  /* 0x00000008ff267424 */ /* 0x000fe400078e00ff */
[----:B------:R-:W-:-:S07]  /*9c20*/  @P0 IMAD.IADD R77, R74, 0x1, R77 ;  /* 0x000000014a4d0824 */ /* 0x000fce00078e024d */
[----:B------:R-:W-:Y:S05]  /*9c30*/  WARPSYNC.COLLECTIVE R76, `(.L_x_116) ;  /* 0x000000004c087348 */ /* 0x000fea0003c00000 */
[----:B------:R0:W1:Y:S02]  /*9c40*/  SHFL.UP P0, R38, R77, R38, R75 ;  /* 0x040000264d267389 */ /* 0x000064000000004b */
[----:B01----:R-:W-:Y:S05]  /*9c50*/  ENDCOLLECTIVE ;  /* 0x000000000000791b */ /* 0x003fea0003800000 */
.L_x_116:
[----:B------:R-:W-:Y:S02]  /*9c60*/  IMAD.MOV.U32 R74, RZ, RZ, R38 ;  /* 0x000000ffff4a7224 */ /* 0x000fe400078e0026 */
[----:B------:R-:W-:Y:S02]  /*9c70*/  IMAD.MOV.U32 R38, RZ, RZ, 0x10 ;  /* 0x00000010ff267424 */ /* 0x000fe400078e00ff */
[----:B------:R-:W-:-:S04]  /*9c80*/  @P0 IMAD.IADD R74, R77, 0x1, R74 ;  /* 0x000000014d4a0824 */ /* 0x000fc800078e024a */
[----:B------:R-:W-:-:S07]  /*9c90*/  IMAD.MOV.U32 R77, RZ, RZ, R74 ;  /* 0x000000ffff4d7224 */ /* 0x000fce00078e004a */
[----:B------:R-:W-:Y:S05]  /*9ca0*/  WARPSYNC.COLLECTIVE R76, `(.L_x_117) ;  /* 0x000000004c087348 */ /* 0x000fea0003c00000 */
[----:B------:R0:W1:Y:S02]  /*9cb0*/  SHFL.UP P0, R38, R77, R38, R75 ;  /* 0x040000264d267389 */ /* 0x000064000000004b */
[----:B01----:R-:W-:Y:S05]  /*9cc0*/  ENDCOLLECTIVE ;  /* 0x000000000000791b */ /* 0x003fea0003800000 */
.L_x_117:
[----:B------:R-:W-:Y:S05]  /*9cd0*/  BRA `(.L_x_118) ;  /* 0xffffff8c00587947 */ /* 0x000fea000383ffff */
.L_x_119:
[----:B------:R-:W-:-:S00]  /*9ce0*/  BRA `(.L_x_119) ;  /* 0xfffffffc00fc7947 */ /* 0x000fc0000383ffff */
[----:B------:R-:W-:-:S00]  /*9cf0*/  NOP ;  /* 0x0000000000007918 */ /* 0x000fc00000000000 */
        /* <DEDUP_REMOVED lines=8> */
.L_x_434:


//--------------------- .text._ZN3cub18CUB_300001_SM_10006detail10radix_sort33DeviceRadixSortExclusiveSumKernelINS1_5radix10policy_hubIjjyE10Policy1000EyEEvPT0_ --------------------------
	.section	.text._ZN3cub18CUB_300001_SM_10006detail10radix_sort33DeviceRadixSortExclusiveSumKernelINS1_5radix10policy_hubIjjyE10Policy1000EyEEvPT0_,"ax",@progbits
	.align	128
        .global         _ZN3cub18CUB_300001_SM_10006detail10radix_sort33DeviceRadixSortExclusiveSumKernelINS1_5radix10policy_hubIjjyE10Policy1000EyEEvPT0_
        .type           _ZN3cub18CUB_300001_SM_10006detail10radix_sort33DeviceRadixSortExclusiveSumKernelINS1_5radix10policy_hubIjjyE10Policy1000EyEEvPT0_,@function
        .size           _ZN3cub18CUB_300001_SM_10006detail10radix_sort33DeviceRadixSortExclusiveSumKernelINS1_5radix10policy_hubIjjyE10Policy1000EyEEvPT0_,(.L_x_435 - _ZN3cub18CUB_300001_SM_10006detail10radix_sort33DeviceRadixSortExclusiveSumKernelINS1_5radix10policy_hubIjjyE10Policy1000EyEEvPT0_)
        .other          _ZN3cub18CUB_300001_SM_10006detail10radix_sort33DeviceRadixSortExclusiveSumKernelINS1_5radix10policy_hubIjjyE10Policy1000EyEEvPT0_,@"STO_CUDA_ENTRY STV_DEFAULT"
_ZN3cub18CUB_300001_SM_10006detail10radix_sort33DeviceRadixSortExclusiveSumKernelINS1_5radix10policy_hubIjjyE10Policy1000EyEEvPT0_:
.text._ZN3cub18CUB_300001_SM_10006detail10radix_sort33DeviceRadixSortExclusiveSumKernelINS1_5radix10policy_hubIjjyE10Policy1000EyEEvPT0_:
[----:B------:R-:W-:Y:S01]  /*0000*/  LDC R1, c[0x0][0x37c] ;  /* 0x0000df00ff017b82 */ /* 0x000fe20000000800 */
[----:B------:R-:W0:Y:S07]  /*0010*/  S2R R18, SR_TID.X ;  /* 0x0000000000127919 */ /* 0x000e2e0000002100 */
[----:B------:R-:W1:Y:S01]  /*0020*/  LDC.64 R16, c[0x0][0x380] ;  /* 0x0000e000ff107b82 */ /* 0x000e620000000a00 */
[----:B------:R-:W2:Y:S01]  /*0030*/  LDCU.64 UR4, c[0x0][0x358] ;  /* 0x00006b00ff0477ac */ /* 0x000ea20008000a00 */
[----:B------:R-:W3:Y:S01]  /*0040*/  S2R R5, SR_CTAID.X ;  /* 0x0000000000057919 */ /* 0x000ee20000002500 */
[----:B0-----:R-:W-:Y:S01]  /*0050*/  ISETP.GT.U32.AND P1, PT, R18, 0xff, PT ;  /* 0x000000ff1200780c */ /* 0x001fe20003f24070 */
[----:B---3--:R-:W-:-:S04]  /*0060*/  IMAD R5, R5, 0x100, R18 ;  /* 0x0000010005057824 */ /* 0x008fc800078e0212 */
[----:B-1----:R-:W-:-:S08]  /*0070*/  IMAD.WIDE R16, R5, 0x8, R16 ;  /* 0x0000000805107825 */ /* 0x002fd000078e0210 */
[----:B--2---:R-:W2:Y:S01]  /*0080*/  @!P1 LDG.E.64 R2, desc[UR4][R16.64] ;  /* 0x0000000410029981 */ /* 0x004ea2000c1e1b00 */
[----:B------:R-:W-:Y:S02]  /*0090*/  MOV R0, 0x400 ;  /* 0x0000040000007802 */ /* 0x000fe40000000f00 */
[C---:B------:R-:W-:Y:S01]  /*00a0*/  ISETP.GT.U32.AND P0, PT, R18.reuse, 0x1f, PT ;  /* 0x0000001f1200780c */ /* 0x040fe20003f04070 */
[----:B------:R-:W0:Y:S02]  /*00b0*/  S2R R5, SR_CgaCtaId ;  /* 0x0000000000057919 */ /* 0x000e240000008800 */
[----:B0-----:R-:W-:Y:S02]  /*00c0*/  LEA R5, R5, R0, 0x18 ;  /* 0x0000000005057211 */ /* 0x001fe400078ec0ff */
[----:B------:R-:W-:-:S05]  /*00d0*/  LEA.HI R0, R18, R18, RZ, 0x1d ;  /* 0x0000001212007211 */ /* 0x000fca00078fe8ff */
[----:B------:R-:W-:-:S05]  /*00e0*/  IMAD R0, R0, 0x8, R5 ;  /* 0x0000000800007824 */ /* 0x000fca00078e0205 */
[----:B--2---:R0:W-:Y:S01]  /*00f0*/  STS.64 [R0+0x10], R2 ;  /* 0x0000100200007388 */ /* 0x0041e20000000a00 */
[----:B------:R-:W-:Y:S06]  /*0100*/  BAR.SYNC.DEFER_BLOCKING 0x0 ;  /* 0x0000000000007b1d */ /* 0x000fec0000010000 */
[----:B------:R-:W-:Y:S05]  /*0110*/  @P0 BRA `(.L_x_120) ;  /* 0x0000000400240947 */ /* 0x000fea0003800000 */
[----:B------:R-:W-:Y:S01]  /*0120*/  IMAD R18, R18, 0x48, R5 ;  /* 0x0000004812127824 */ /* 0x000fe200078e0205 */
[----:B------:R-:W-:-:S04]  /*0130*/  UMOV UR6, 0xffffffff ;  /* 0xffffffff00067882 */ /* 0x000fc80000000000 */
[----:B------:R-:W-:Y:S04]  /*0140*/  LDS.64 R14, [R18+0x10] ;  /* 0x00001000120e7984 */ /* 0x000fe80000000a00 */
[----:B------:R-:W-:Y:S04]  /*0150*/  LDS.64 R12, [R18+0x18] ;  /* 0x00001800120c7984 */ /* 0x000fe80000000a00 */
[----:B------:R-:W1:Y:S04]  /*0160*/  LDS.64 R10, [R18+0x20] ;  /* 0x00002000120a7984 */ /* 0x000e680000000a00 */
[----:B------:R-:W-:Y:S04]  /*0170*/  LDS.64 R8, [R18+0x28] ;  /* 0x0000280012087984 */ /* 0x000fe80000000a00 */
[----:B------:R-:W2:Y:S04]  /*0180*/  LDS.64 R6, [R18+0x30] ;  /* 0x0000300012067984 */ /* 0x000ea80000000a00 */
[----:B------:R-:W-:Y:S04]  /*0190*/  LDS.64 R4, [R18+0x38] ;  /* 0x0000380012047984 */ /* 0x000fe80000000a00 */
[----:B0-----:R-:W0:Y:S04]  /*01a0*/  LDS.64 R2, [R18+0x40] ;  /* 0x0000400012027984 */ /* 0x001e280000000a00 */
[----:B------:R-:W3:Y:S01]  /*01b0*/  LDS.64 R20, [R18+0x48] ;  /* 0x0000480012147984 */ /* 0x000ee20000000a00 */
[----:B-1----:R-:W-:-:S04]  /*01c0*/  IADD3 R19, P3, P4, R10, R12, R14 ;  /* 0x0000000c0a137210 */ /* 0x002fc80007c7e00e */
[----:B------:R-:W-:Y:S02]  /*01d0*/  IADD3.X R23, PT, PT, R11, R13, R15, P3, P4 ;  /* 0x0000000d0b177210 */ /* 0x000fe40001fe840f */
[----:B--2---:R-:W-:-:S04]  /*01e0*/  IADD3 R19, P0, P2, R6, R19, R8 ;  /* 0x0000001306137210 */ /* 0x004fc80007a1e008 */
[----:B------:R-:W-:Y:S02]  /*01f0*/  IADD3.X R23, PT, PT, R7, R23, R9, P0, P2 ;  /* 0x0000001707177210 */ /* 0x000fe400007e4409 */
[----:B0-----:R-:W-:-:S04]  /*0200*/  IADD3 R19, P3, P4, R2, R19, R4 ;  /* 0x0000001302137210 */ /* 0x001fc80007c7e004 */
[----:B---3--:R-:W-:Y:S02]  /*0210*/  IADD3 R20, P0, PT, R20, R19, RZ ;  /* 0x0000001314147210 */ /* 0x008fe40007f1e0ff */
[----:B------:R-:W-:-:S05]  /*0220*/  IADD3.X R19, PT, PT, R3, R23, R5, P3, P4 ;  /* 0x0000001703137210 */ /* 0x000fca0001fe8405 */
[----:B------:R-:W-:Y:S01]  /*0230*/  IMAD.X R19, R21, 0x1, R19, P0 ;  /* 0x0000000115137824 */ /* 0x000fe200000e0613 */
[----:B------:R-:W-:Y:S06]  /*0240*/  BRA.DIV UR6, `(.L_x_121) ;  /* 0x0000000206f07947 */ /* 0x000fec000b800000 */
[----:B------:R-:W0:Y:S04]  /*0250*/  SHFL.UP PT, R27, R20, 0x1, RZ ;  /* 0x04200000141b7989 */ /* 0x000e2800000e00ff */
[----:B------:R-:W1:Y:S01]  /*0260*/  SHFL.UP P0, R25, R19, 0x1, RZ ;  /* 0x0420000013197989 */ /* 0x000e6200000000ff */
[----:B0-----:R-:W-:-:S04]  /*0270*/  IADD3 R22, P2, PT, R27, R20, RZ ;  /* 0x000000141b167210 */ /* 0x001fc80007f5e0ff */
[----:B-1----:R-:W-:Y:S01]  /*0280*/  SEL R27, R22, R27, P0 ;  /* 0x0000001b161b7207 */ /* 0x002fe20000000000 */
[----:B------:R-:W-:-:S04]  /*0290*/  IMAD.X R26, R25, 0x1, R19, P2 ;  /* 0x00000001191a7824 */ /* 0x000fc800010e0613 */
[----:B------:R-:W0:Y:S01]  /*02a0*/  SHFL.UP PT, R28, R27, 0x2, RZ ;  /* 0x044000001b1c7989 */ /* 0x000e2200000e00ff */
[----:B------:R-:W-:-:S05]  /*02b0*/  SEL R26, R26, R25, P0 ;  /* 0x000000191a1a7207 */ /* 0x000fca0000000000 */
[----:B------:R-:W1:Y:S01]  /*02c0*/  SHFL.UP P0, R25, R26, 0x2, RZ ;  /* 0x044000001a197989 */ /* 0x000e6200000000ff */
[----:B0-----:R-:W-:-:S05]  /*02d0*/  IADD3 R21, P2, PT, R28, R27, RZ ;  /* 0x0000001b1c157210 */ /* 0x001fca0007f5e0ff */
[----:B-1----:R-:W-:Y:S01]  /*02e0*/  IMAD.X R22, R25, 0x1, R26, P2 ;  /* 0x0000000119167824 */ /* 0x002fe200010e061a */
[----:B------:R-:W-:-:S04]  /*02f0*/  SEL R28, R21, R28, P0 ;  /* 0x0000001c151c7207 */ /* 0x000fc80000000000 */
[----:B------:R-:W-:Y:S01]  /*0300*/  SEL R29, R22, R25, P0 ;  /* 0x00000019161d7207 */ /* 0x000fe20000000000 */
        /* <DEDUP_REMOVED lines=12> */
[----:B------:R0:W1:Y:S04]  /*03d0*/  SHFL.UP PT, R28, R27, 0x10, RZ ;  /* 0x060000001b1c7989 */ /* 0x00006800000e00ff */
[----:B------:R0:W2:Y:S02]  /*03e0*/  SHFL.UP P0, R25, R26, 0x10, RZ ;  /* 0x060000001a197989 */ /* 0x0000a400000000ff */
.L_x_132:
[----:B-1----:R-:W-:-:S04]  /*03f0*/  IADD3 R21, P2, PT, R28, R27, RZ ;  /* 0x0000001b1c157210 */ /* 0x002fc80007f5e0ff */
[----:B--2---:R-:W-:Y:S01]  /*0400*/  SEL R21, R21, R28, P0 ;  /* 0x0000001c15157207 */ /* 0x004fe20000000000 */
[----:B------:R-:W-:-:S05]  /*0410*/  IMAD.X R22, R25, 0x1, R26, P2 ;  /* 0x0000000119167824 */ /* 0x000fca00010e061a */
[----:B------:R-:W-:Y:S02]  /*0420*/  SEL R22, R22, R25, P0 ;  /* 0x0000001916167207 */ /* 0x000fe40000000000 */
[----:B------:R-:W-:-:S05]  /*0430*/  IADD3 R20, P0, PT, R21, -R20, RZ ;  /* 0x8000001415147210 */ /* 0x000fca0007f1e0ff */
[----:B------:R-:W-:Y:S01]  /*0440*/  IMAD.X R21, R22, 0x1, ~R19, P0 ;  /* 0x0000000116157824 */ /* 0x000fe200000e0e13 */
[----:B------:R-:W-:-:S04]  /*0450*/  IADD3 R14, P0, PT, R14, R20, RZ ;  /* 0x000000140e0e7210 */ /* 0x000fc80007f1e0ff */
[----:B------:R1:W-:Y:S01]  /*0460*/  STS.64 [R18+0x10], R20 ;  /* 0x0000101412007388 */ /* 0x0003e20000000a00 */
[----:B------:R-:W-:Y:S01]  /*0470*/  IMAD.X R15, R15, 0x1, R21, P0 ;  /* 0x000000010f0f7824 */ /* 0x000fe200000e0615 */
        /* <DEDUP_REMOVED lines=17> */
[----:B------:R-:W-:-:S05]  /*0590*/  IMAD.X R3, R3, 0x1, R5, P0 ;  /* 0x0000000103037824 */ /* 0x000fca00000e0605 */
[----:B------:R1:W-:Y:S03]  /*05a0*/  STS.64 [R18+0x48], R2 ;  /* 0x0000480212007388 */ /* 0x0003e60000000a00 */
.L_x_120:
[----:B------:R-:W-:Y:S05]  /*05b0*/  WARPSYNC.ALL ;  /* 0x0000000000007948 */ /* 0x000fea0003800000 */
[----:B------:R-:W-:Y:S06]  /*05c0*/  BAR.SYNC.DEFER_BLOCKING 0x0 ;  /* 0x0000000000007b1d */ /* 0x000fec0000010000 */
[----:B------:R-:W-:Y:S05]  /*05d0*/  @P1 EXIT ;  /* 0x000000000000194d */ /* 0x000fea0003800000 */
[----:B01----:R-:W0:Y:S04]  /*05e0*/  LDS.64 R2, [R0+0x10] ;  /* 0x0000100000027984 */ /* 0x003e280000000a00 */
[----:B0-----:R-:W-:Y:S01]  /*05f0*/  STG.E.64 desc[UR4][R16.64], R2 ;  /* 0x0000000210007986 */ /* 0x001fe2000c101b04 */
[----:B------:R-:W-:Y:S05]  /*0600*/  EXIT ;  /* 0x000000000000794d */ /* 0x000fea0003800000 */
.L_x_121:
[----:B------:R-:W-:Y:S02]  /*0610*/  IMAD.MOV.U32 R24, RZ, RZ, R20 ;  /* 0x000000ffff187224 */ /* 0x000fe400078e0014 */
[----:B------:R-:W-:Y:S02]  /*0620*/  IMAD.MOV.U32 R23, RZ, RZ, 0x1 ;  /* 0x00000001ff177424 */ /* 0x000fe400078e00ff */
[----:B------:R-:W-:Y:S02]  /*0630*/  IMAD.MOV.U32 R22, RZ, RZ, RZ ;  /* 0x000000ffff167224 */ /* 0x000fe400078e00ff */
[----:B------:R-:W-:-:S07]  /*0640*/  IMAD.MOV.U32 R21, RZ, RZ, -0x1 ;  /* 0xffffffffff157424 */ /* 0x000fce00078e00ff */
[----:B------:R-:W-:Y:S05]  /*0650*/  WARPSYNC.COLLECTIVE R21, `(.L_x_122) ;  /* 0x0000000015087348 */ /* 0x000fea0003c00000 */
[----:B------:R0:W1:Y:S02]  /*0660*/  SHFL.UP P0, R25, R24, R23, R22 ;  /* 0x0400001718197389 */ /* 0x0000640000000016 */
[----:B01----:R-:W-:Y:S05]  /*0670*/  ENDCOLLECTIVE ;  /* 0x000000000000791b */ /* 0x003fea0003800000 */
.L_x_122:
[----:B------:R-:W-:Y:S02]  /*0680*/  IMAD.MOV.U32 R24, RZ, RZ, R19 ;  /* 0x000000ffff187224 */ /* 0x000fe400078e0013 */
[----:B------:R-:W-:-:S07]  /*0690*/  IMAD.MOV.U32 R27, RZ, RZ, R25 ;  /* 0x000000ffff1b7224 */ /* 0x000fce00078e0019 */
[----:B------:R-:W-:Y:S05]  /*06a0*/  WARPSYNC.COLLECTIVE R21, `(.L_x_123) ;  /* 0x0000000015087348 */ /* 0x000fea0003c00000 */
[----:B------:R0:W1:Y:S02]  /*06b0*/  SHFL.UP P0, R25, R24, R23, R22 ;  /* 0x0400001718197389 */ /* 0x0000640000000016 */
[----:B01----:R-:W-:Y:S05]  /*06c0*/  ENDCOLLECTIVE ;  /* 0x000000000000791b */ /* 0x003fea0003800000 */
.L_x_123:
[----:B------:R-:W-:Y:S01]  /*06d0*/  IADD3 R26, P2, PT, R27, R20, RZ ;  /* 0x000000141b1a7210 */ /* 0x000fe20007f5e0ff */
[----:B------:R-:W-:-:S03]  /*06e0*/  IMAD.MOV.U32 R23, RZ, RZ, 0x2 ;  /* 0x00000002ff177424 */ /* 0x000fc600078e00ff */
[----:B------:R-:W-:Y:S01]  /*06f0*/  SEL R27, R26, R27, P0 ;  /* 0x0000001b1a1b7207 */ /* 0x000fe20000000000 */
[----:B------:R-:W-:-:S04]  /*0700*/  IMAD.X R26, R25, 0x1, R19, P2 ;  /* 0x00000001191a7824 */ /* 0x000fc800010e0613 */
[----:B------:R-:W-:Y:S01]  /*0710*/  IMAD.MOV.U32 R24, RZ, RZ, R27 ;  /* 0x000000ffff187224 */ /* 0x000fe200078e001b */
[----:B------:R-:W-:-:S07]  /*0720*/  SEL R26, R26, R25, P0 ;  /* 0x000000191a1a7207 */ /* 0x000fce0000000000 */
[----:B------:R-:W-:Y:S05]  /*0730*/  WARPSYNC.COLLECTIVE R21, `(.L_x_124) ;  /* 0x0000000015087348 */ /* 0x000fea0003c00000 */
[----:B------:R0:W1:Y:S02]  /*0740*/  SHFL.UP P0, R25, R24, R23, R22 ;  /* 0x0400001718197389 */ /* 0x0000640000000016 */
[----:B01----:R-:W-:Y:S05]  /*0750*/  ENDCOLLECTIVE ;  /* 0x000000000000791b */ /* 0x003fea0003800000 */
.L_x_124:
[----:B------:R-:W-:Y:S02]  /*0760*/  IMAD.MOV.U32 R24, RZ, RZ, R26 ;  /* 0x000000ffff187224 */ /* 0x000fe400078e001a */
[----:B------:R-:W-:-:S07]  /*0770*/  IMAD.MOV.U32 R28, RZ, RZ, R25 ;  /* 0x000000ffff1c7224 */ /* 0x000fce00078e0019 */
[----:B------:R-:W-:Y:S05]  /*0780*/  WARPSYNC.COLLECTIVE R21, `(.L_x_125) ;  /* 0x0000000015087348 */ /* 0x000fea0003c00000 */
[----:B------:R0:W1:Y:S02]  /*0790*/  SHFL.UP P0, R25, R24, R23, R22 ;  /* 0x0400001718197389 */ /* 0x0000640000000016 */
[----:B01----:R-:W-:Y:S05]  /*07a0*/  ENDCOLLECTIVE ;  /* 0x000000000000791b */ /* 0x003fea0003800000 */
.L_x_125:
        /* <DEDUP_REMOVED lines=9> */
.L_x_126:
[----:B------:R-:W-:Y:S02]  /*0840*/  IMAD.MOV.U32 R24, RZ, RZ, R29 ;  /* 0x000000ffff187224 */ /* 0x000fe400078e001d */
[----:B------:R-:W-:-:S07]  /*0850*/  IMAD.MOV.U32 R27, RZ, RZ, R25 ;  /* 0x000000ffff1b7224 */ /* 0x000fce00078e0019 */
[----:B------:R-:W-:Y:S05]  /*0860*/  WARPSYNC.COLLECTIVE R21, `(.L_x_127) ;  /* 0x0000000015087348 */ /* 0x000fea0003c00000 */
[----:B------:R0:W1:Y:S02]  /*0870*/  SHFL.UP P0, R25, R24, R23, R22 ;  /* 0x0400001718197389 */ /* 0x0000640000000016 */
[----:B01----:R-:W-:Y:S05]  /*0880*/  ENDCOLLECTIVE ;  /* 0x000000000000791b */ /* 0x003fea0003800000 */
.L_x_127:
        /* <DEDUP_REMOVED lines=9> */
.L_x_128:
[----:B------:R-:W-:Y:S02]  /*0920*/  IMAD.MOV.U32 R24, RZ, RZ, R29 ;  /* 0x000000ffff187224 */ /* 0x000fe400078e001d */
[----:B------:R-:W-:-:S07]  /*0930*/  IMAD.MOV.U32 R27, RZ, RZ, R25 ;  /* 0x000000ffff1b7224 */ /* 0x000fce00078e0019 */
[----:B------:R-:W-:Y:S05]  /*0940*/  WARPSYNC.COLLECTIVE R21, `(.L_x_129) ;  /* 0x0000000015087348 */ /* 0x000fea0003c00000 */
[----:B------:R0:W1:Y:S02]  /*0950*/  SHFL.UP P0, R25, R24, R23, R22 ;  /* 0x0400001718197389 */ /* 0x0000640000000016 */
[----:B01----:R-:W-:Y:S05]  /*0960*/  ENDCOLLECTIVE ;  /* 0x000000000000791b */ /* 0x003fea0003800000 */
.L_x_129:
        /* <DEDUP_REMOVED lines=9> */
.L_x_130:
[----:B------:R-:W-:Y:S02]  /*0a00*/  IMAD.MOV.U32 R24, RZ, RZ, R26 ;  /* 0x000000ffff187224 */ /* 0x000fe400078e001a */
[----:B------:R-:W-:-:S07]  /*0a10*/  IMAD.MOV.U32 R28, RZ, RZ, R25 ;  /* 0x000000ffff1c7224 */ /* 0x000fce00078e0019 */
[----:B------:R-:W-:Y:S05]  /*0a20*/  WARPSYNC.COLLECTIVE R21, `(.L_x_131) ;  /* 0x0000000015087348 */ /* 0x000fea0003c00000 */
[----:B------:R0:W1:Y:S02]  /*0a30*/  SHFL.UP P0, R25, R24, R23, R22 ;  /* 0x0400001718197389 */ /* 0x0000640000000016 */
[----:B01----:R-:W-:Y:S05]  /*0a40*/  ENDCOLLECTIVE ;  /* 0x000000000000791b */ /* 0x003fea0003800000 */
.L_x_131:
[----:B------:R-:W-:Y:S05]  /*0a50*/  BRA `(.L_x_132) ;  /* 0xfffffff800647947 */ /* 0x000fea000383ffff */
.L_x_133:
        /* <DEDUP_REMOVED lines=10> */
.L_x_435:


//--------------------- .text._ZN3cub18CUB_300001_SM_10006detail10radix_sort30DeviceRadixSortHistogramKernelINS1_5radix10policy_hubIjjyE10Policy1000ELNS0_9SortOrderE0EjyNS1_21identity_decomposer_tEEEvPT2_PKT1_SA_iiT3_ --------------------------
	.section	.text._ZN3cub18CUB_300001_SM_10006detail10radix_sort30DeviceRadixSortHistogramKernelINS1_5radix10policy_hubIjjyE10Policy1000ELNS0_9SortOrderE0EjyNS1_21identity_decomposer_tEEEvPT2_PKT1_SA_iiT3_,"ax",@progbits
	.align	128
        .global         _ZN3cub18CUB_300001_SM_10006detail10radix_sort30DeviceRadixSortHistogramKernelINS1_5radix10policy_hubIjjyE10Policy1000ELNS0_9SortOrderE0EjyNS1_21identity_decomposer_tEEEvPT2_PKT1_SA_iiT3_
        .type           _ZN3cub18CUB_300001_SM_10006detail10radix_sort30DeviceRadixSortHistogramKernelINS1_5radix10policy_hubIjjyE10Policy1000ELNS0_9SortOrderE0EjyNS1_21identity_decomposer_tEEEvPT2_PKT1_SA_iiT3_,@function
        .size           _ZN3cub18CUB_300001_SM_10006detail10radix_sort30DeviceRadixSortHistogramKernelINS1_5radix10policy_hubIjjyE10Policy1000ELNS0_9SortOrderE0EjyNS1_21identity_decomposer_tEEEvPT2_PKT1_SA_iiT3_,(.L_x_436 - _ZN3cub18CUB_300001_SM_10006detail10radix_sort30DeviceRadixSortHistogramKernelINS1_5radix10policy_hubIjjyE10Policy1000ELNS0_9SortOrderE0EjyNS1_21identity_decomposer_tEEEvPT2_PKT1_SA_iiT3_)
        .other          _ZN3cub18CUB_300001_SM_10006detail10radix_sort30DeviceRadixSortHistogramKernelINS1_5radix10policy_hubIjjyE10Policy1000ELNS0_9SortOrderE0EjyNS1_21identity_decomposer_tEEEvPT2_PKT1_SA_iiT3_,@"STO_CUDA_ENTRY STV_DEFAULT"
_ZN3cub18CUB_300001_SM_10006detail10radix_sort30DeviceRadixSortHistogramKernelINS1_5radix10policy_hubIjjyE10Policy1000ELNS0_9SortOrderE0EjyNS1_21identity_decomposer_tEEEvPT2_PKT1_SA_iiT3_:
.text._ZN3cub18CUB_300001_SM_10006detail10radix_sort30DeviceRadixSortHistogramKernelINS1_5radix10policy_hubIjjyE10Policy1000ELNS0_9SortOrderE0EjyNS1_21identity_decomposer_tEEEvPT2_PKT1_SA_iiT3_:
[----:B------:R-:W-:Y:S01]  /*0000*/  LDC R1, c[0x0][0x37c] ;  /* 0x0000df00ff017b82 */ /* 0x000fe20000000800 */
[----:B------:R-:W0:Y:S02]  /*0010*/  LDCU.64 UR4, c[0x0][0x390] ;  /* 0x00007200ff0477ac */ /* 0x000e240008000a00 */
[----:B0-----:R-:W-:-:S04]  /*0020*/  ISETP.NE.U32.AND P0, PT, RZ, UR4, PT ;  /* 0x00000004ff007c0c */ /* 0x001fc8000bf05070 */
[----:B------:R-:W-:-:S13]  /*0030*/  ISETP.NE.AND.EX P0, PT, RZ, UR5, PT, P0 ;  /* 0x00000005ff007c0c */ /* 0x000fda000bf05300 */
[----:B------:R-:W-:Y:S05]  /*0040*/  @!P0 EXIT ;  /* 0x000000000000894d */ /* 0x000fea0003800000 */
[----:B------:R-:W0:Y:S01]  /*0050*/  S2R R18, SR_TID.X ;  /* 0x0000000000127919 */ /* 0x000e220000002100 */
[----:B------:R-:W1:Y:S01]  /*0060*/  LDCU.64 UR4, c[0x0][0x398] ;  /* 0x00007300ff0477ac */ /* 0x000e620008000a00 */
[----:B------:R-:W2:Y:S01]  /*0070*/  S2UR UR7, SR_CgaCtaId ;  /* 0x00000000000779c3 */ /* 0x000ea20000008800 */
[----:B------:R-:W-:Y:S01]  /*0080*/  UMOV UR6, 0x400 ;  /* 0x0000040000067882 */ /* 0x000fe20000000000 */
[----:B------:R-:W3:Y:S06]  /*0090*/  LDCU.64 UR18, c[0x0][0x358] ;  /* 0x00006b00ff1277ac */ /* 0x000eec0008000a00 */
[----:B------:R-:W4:Y:S01]  /*00a0*/  S2UR UR8, SR_CTAID.X ;  /* 0x00000000000879c3 */ /* 0x000f220000002500 */
[----:B------:R-:W0:Y:S01]  /*00b0*/  LDCU UR21, c[0x0][0x370] ;  /* 0x00006e00ff1577ac */ /* 0x000e220008000800 */
[----:B-1----:R-:W-:-:S04]  /*00c0*/  UIADD3 UR4, UPT, UPT, UR5, 0x7, -UR4 ;  /* 0x0000000705047890 */ /* 0x002fc8000fffe804 */
[----:B------:R-:W-:Y:S02]  /*00d0*/  UISETP.GE.AND UP0, UPT, UR4, 0x8, UPT ;  /* 0x000000080400788c */ /* 0x000fe4000bf06270 */
[----:B------:R-:W-:Y:S02]  /*00e0*/  USHF.R.S32.HI UR5, URZ, 0x1f, UR4 ;  /* 0x0000001fff057899 */ /* 0x000fe40008011404 */
[----:B--2---:R-:W-:Y:S02]  /*00f0*/  ULEA UR6, UR7, UR6, 0x18 ;  /* 0x0000000607067291 */ /* 0x004fe4000f8ec0ff */
[----:B------:R-:W-:Y:S01]  /*0100*/  PLOP3.LUT P0, PT, PT, PT, UP0, 0x80, 0x8 ;  /* 0x000000000008781c */ /* 0x000fe20003f0f008 */
[----:B------:R-:W-:Y:S01]  /*0110*/  ULEA.HI UR5, UR5, UR4, URZ, 0x3 ;  /* 0x0000000405057291 */ /* 0x000fe2000f8f18ff */
[C---:B0-----:R-:W-:Y:S02]  /*0120*/  VIADD R19, R18.reuse, 0x80 ;  /* 0x0000008012137836 */ /* 0x041fe40000000000 */
[C---:B------:R-:W-:Y:S01]  /*0130*/  ISETP.GT.U32.OR P0, PT, R18.reuse, 0xff, !P0 ;  /* 0x000000ff1200780c */ /* 0x040fe20004704470 */
[----:B------:R-:W-:Y:S01]  /*0140*/  USHF.R.S32.HI UR5, URZ, 0x3, UR5 ;  /* 0x00000003ff057899 */ /* 0x000fe20008011405 */
[C---:B------:R-:W-:Y:S01]  /*0150*/  VIADD R20, R18.reuse, 0x100 ;  /* 0x0000010012147836 */ /* 0x040fe20000000000 */
[C---:B------:R-:W-:Y:S01]  /*0160*/  IADD3 R25, PT, PT, R18.reuse, 0x500, RZ ;  /* 0x0000050012197810 */ /* 0x040fe20007ffe0ff */
[C---:B------:R-:W-:Y:S01]  /*0170*/  VIADD R21, R18.reuse, 0x180 ;  /* 0x0000018012157836 */ /* 0x040fe20000000000 */
[----:B------:R-:W-:Y:S01]  /*0180*/  P2R R28, PR, RZ, 0x1 ;  /* 0x00000001ff1c7803 */ /* 0x000fe20000000000 */
[C---:B------:R-:W-:Y:S01]  /*0190*/  VIADD R22, R18.reuse, 0x200 ;  /* 0x0000020012167836 */ /* 0x040fe20000000000 */
[C---:B------:R-:W-:Y:S01]  /*01a0*/  LEA R27, R18.reuse, UR6, 0x2 ;  /* 0x00000006121b7c11 */ /* 0x040fe2000f8e10ff */
[C---:B------:R-:W-:Y:S01]  /*01b0*/  VIADD R23, R18.reuse, 0x280 ;  /* 0x0000028012177836 */ /* 0x040fe20000000000 */
[----:B----4-:R-:W-:Y:S01]  /*01c0*/  USHF.L.U32 UR8, UR8, 0xb, URZ ;  /* 0x0000000b08087899 */ /* 0x010fe200080006ff */
[C---:B------:R-:W-:Y:S01]  /*01d0*/  VIADD R24, R18.reuse, 0x300 ;  /* 0x0000030012187836 */ /* 0x040fe20000000000 */
[----:B------:R-:W-:Y:S01]  /*01e0*/  ULOP3.LUT UR20, UR5, 0x7, URZ, 0xc0, !UPT ;  /* 0x0000000705147892 */ /* 0x000fe2000f8ec0ff */
[----:B------:R-:W-:Y:S01]  /*01f0*/  VIADD R26, R18, 0x780 ;  /* 0x00000780121a7836 */ /* 0x000fe20000000000 */
[----:B------:R-:W-:Y:S01]  /*0200*/  ULOP3.LUT UR9, UR5, 0x3, URZ, 0xc0, !UPT ;  /* 0x0000000305097892 */ /* 0x000fe2000f8ec0ff */
[----:B------:R-:W-:Y:S01]  /*0210*/  UMOV UR6, URZ ;  /* 0x000000ff00067c82 */ /* 0x000fe20008000000 */
[----:B---3--:R-:W-:-:S10]  /*0220*/  UMOV UR7, URZ ;  /* 0x000000ff00077c82 */ /* 0x008fd40008000000 */
.L_x_217:
[----:B------:R-:W-:Y:S01]  /*0230*/  ISETP.NE.AND P0, PT, R28, RZ, PT ;  /* 0x000000ff1c00720c */ /* 0x000fe20003f05270 */
[----:B------:R-:W-:-:S12]  /*0240*/  BSSY.RECONVERGENT B0, `(.L_x_134) ;  /* 0x0000082000007945 */ /* 0x000fd80003800200 */
[----:B0-2345:R-:W-:Y:S05]  /*0250*/  @P0 BRA `(.L_x_135) ;  /* 0x0000000800000947 */ /* 0x03dfea0003800000 */
[----:B------:R-:W0:Y:S02]  /*0260*/  LDC.64 R2, c[0x0][0x398] ;  /* 0x0000e600ff027b82 */ /* 0x000e240000000a00 */
[----:B0-----:R-:W-:-:S04]  /*0270*/  IADD3 R2, PT, PT, R3, 0x7, -R2 ;  /* 0x0000000703027810 */ /* 0x001fc80007ffe802 */
[----:B------:R-:W-:-:S04]  /*0280*/  SHF.R.S32.HI R3, RZ, 0x1f, R2 ;  /* 0x0000001fff037819 */ /* 0x000fc80000011402 */
[----:B------:R-:W-:-:S04]  /*0290*/  LEA.HI R3, R3, R2, RZ, 0x3 ;  /* 0x0000000203037211 */ /* 0x000fc800078f18ff */
[----:B------:R-:W-:-:S04]  /*02a0*/  SHF.R.S32.HI R3, RZ, 0x3, R3 ;  /* 0x00000003ff037819 */ /* 0x000fc80000011403 */
[C---:B------:R-:W-:Y:S01]  /*02b0*/  LOP3.LUT R5, R3.reuse, 0xffffff0, RZ, 0xc0, !PT ;  /* 0x0ffffff003057812 */ /* 0x040fe200078ec0ff */
[----:B------:R-:W-:-:S05]  /*02c0*/  VIADD R0, R3, 0xffffffff ;  /* 0xffffffff03007836 */ /* 0x000fca0000000000 */
[----:B------:R-:W-:Y:S01]  /*02d0*/  ISETP.GE.U32.AND P0, PT, R0, 0xf, PT ;  /* 0x0000000f0000780c */ /* 0x000fe20003f06070 */
[----:B------:R-:W-:-:S12]  /*02e0*/  IMAD.MOV.U32 R0, RZ, RZ, RZ ;  /* 0x000000ffff007224 */ /* 0x000fd800078e00ff */
[----:B------:R-:W-:Y:S05]  /*02f0*/  @!P0 BRA `(.L_x_136) ;  /* 0x00000000005c8947 */ /* 0x000fea0003800000 */
[----:B------:R-:W-:Y:S02]  /*0300*/  IMAD.MOV R2, RZ, RZ, -R5 ;  /* 0x000000ffff027224 */ /* 0x000fe400078e0a05 */
[----:B------:R-:W-:-:S07]  /*0310*/  VIADD R0, R27, 0x2000 ;  /* 0x000020001b007836 */ /* 0x000fce0000000000 */
.L_x_137:
[----:B------:R-:W-:Y:S01]  /*0320*/  VIADD R2, R2, 0x10 ;  /* 0x0000001002027836 */ /* 0x000fe20000000000 */
[----:B------:R-:W-:Y:S04]  /*0330*/  STS [R0+-0x2000], RZ ;  /* 0xffe000ff00007388 */ /* 0x000fe80000000800 */
        /* <DEDUP_REMOVED lines=16> */
[----:B0-----:R-:W-:Y:S01]  /*0440*/  IADD3 R0, PT, PT, R0, 0x4000, RZ ;  /* 0x0000400000007810 */ /* 0x001fe20007ffe0ff */
[----:B------:R-:W-:Y:S06]  /*0450*/  @P1 BRA `(.L_x_137) ;  /* 0xfffffffc00b01947 */ /* 0x000fec000383ffff */
[----:B------:R-:W-:-:S07]  /*0460*/  IMAD.MOV.U32 R0, RZ, RZ, R5 ;  /* 0x000000ffff007224 */ /* 0x000fce00078e0005 */
.L_x_136:
[----:B------:R-:W-:Y:S01]  /*0470*/  LOP3.LUT R2, R3, 0xf, RZ, 0xc0, !PT ;  /* 0x0000000f03027812 */ /* 0x000fe200078ec0ff */
[----:B------:R-:W-:-:S03]  /*0480*/  IMAD.U32 R4, RZ, RZ, UR20 ;  /* 0x00000014ff047e24 */ /* 0x000fc6000f8e00ff */
[C---:B------:R-:W-:Y:S01]  /*0490*/  ISETP.NE.AND P1, PT, R2.reuse, RZ, PT ;  /* 0x000000ff0200720c */ /* 0x040fe20003f25270 */
[----:B------:R-:W-:Y:S02]  /*04a0*/  VIADD R2, R2, 0xffffffff ;  /* 0xffffffff02027836 */ /* 0x000fe40000000000 */
[----:B------:R-:W-:-:S10]  /*04b0*/  VIADD R4, R4, 0xffffffff ;  /* 0xffffffff04047836 */ /* 0x000fd40000000000 */
[----:B------:R-:W-:Y:S05]  /*04c0*/  @!P1 BRA `(.L_x_138) ;  /* 0x00000000007c9947 */ /* 0x000fea0003800000 */
[----:B------:R-:W-:Y:S01]  /*04d0*/  ISETP.GE.U32.AND P2, PT, R2, 0x7, PT ;  /* 0x000000070200780c */ /* 0x000fe20003f46070 */
[----:B------:R-:W-:-:S12]  /*04e0*/  UISETP.NE.AND UP0, UPT, UR20, URZ, UPT ;  /* 0x000000ff1400728c */ /* 0x000fd8000bf05270 */
[----:B------:R-:W-:Y:S05]  /*04f0*/  @!P2 BRA `(.L_x_139) ;  /* 0x000000000028a947 */ /* 0x000fea0003800000 */
        /* <DEDUP_REMOVED lines=10> */
.L_x_139:
[----:B------:R-:W-:Y:S05]  /*05a0*/  BRA.U !UP0, `(.L_x_138) ;  /* 0x0000000108447547 */ /* 0x000fea000b800000 */
[----:B------:R-:W-:Y:S01]  /*05b0*/  ISETP.GE.U32.AND P2, PT, R4, 0x3, PT ;  /* 0x000000030400780c */ /* 0x000fe20003f46070 */
[----:B------:R-:W-:-:S12]  /*05c0*/  UISETP.NE.AND UP0, UPT, UR9, URZ, UPT ;  /* 0x000000ff0900728c */ /* 0x000fd8000bf05270 */
[C---:B0-----:R-:W-:Y:S01]  /*05d0*/  @P2 LEA R3, R0.reuse, R27, 0xa ;  /* 0x0000001b00032211 */ /* 0x041fe200078e50ff */
[----:B------:R-:W-:-:S04]  /*05e0*/  @P2 VIADD R0, R0, 0x4 ;  /* 0x0000000400002836 */ /* 0x000fc80000000000 */
[----:B------:R1:W-:Y:S04]  /*05f0*/  @P2 STS [R3], RZ ;  /* 0x000000ff03002388 */ /* 0x0003e80000000800 */
[----:B------:R1:W-:Y:S04]  /*0600*/  @P2 STS [R3+0x400], RZ ;  /* 0x000400ff03002388 */ /* 0x0003e80000000800 */
[----:B------:R1:W-:Y:S04]  /*0610*/  @P2 STS [R3+0x800], RZ ;  /* 0x000800ff03002388 */ /* 0x0003e80000000800 */
[----:B------:R1:W-:Y:S01]  /*0620*/  @P2 STS [R3+0xc00], RZ ;  /* 0x000c00ff03002388 */ /* 0x0003e20000000800 */
[----:B------:R-:W-:Y:S05]  /*0630*/  BRA.U !UP0, `(.L_x_138) ;  /* 0x0000000108207547 */ /* 0x000fea000b800000 */
[----:B------:R-:W-:Y:S01]  /*0640*/  IMAD R0, R0, 0x400, R27 ;  /* 0x0000040000007824 */ /* 0x000fe200078e021b */
[----:B------:R-:W-:-:S04]  /*0650*/  UISETP.NE.AND UP0, UPT, UR9, 0x1, UPT ;  /* 0x000000010900788c */ /* 0x000fc8000bf05270 */
[----:B------:R2:W-:Y:S05]  /*0660*/  STS [R0], RZ ;  /* 0x000000ff00007388 */ /* 0x0005ea0000000800 */
[----:B------:R-:W-:Y:S05]  /*0670*/  BRA.U !UP0, `(.L_x_138) ;  /* 0x0000000108107547 */ /* 0x000fea000b800000 */
[----:B------:R-:W-:Y:S01]  /*0680*/  UISETP.NE.AND UP0, UPT, UR9, 0x2, UPT ;  /* 0x000000020900788c */ /* 0x000fe2000bf05270 */
[----:B------:R3:W-:Y:S05]  /*0690*/  STS [R0+0x400], RZ ;  /* 0x000400ff00007388 */ /* 0x0007ea0000000800 */
[----:B------:R-:W-:-:S13]  /*06a0*/  PLOP3.LUT P2, PT, PT, PT, UP0, 0x80, 0x8 ;  /* 0x000000000008781c */ /* 0x000fda0003f4f008 */
[----:B------:R3:W-:Y:S02]  /*06b0*/  @P2 STS [R0+0x800], RZ ;  /* 0x000800ff00002388 */ /* 0x0007e40000000800 */
.L_x_138:
[----:B------:R-:W-:-:S13]  /*06c0*/  ISETP.GT.U32.AND P2, PT, R18, 0x7f, PT ;  /* 0x0000007f1200780c */ /* 0x000fda0003f44070 */
[----:B------:R-:W-:Y:S05]  /*06d0*/  @P2 BRA `(.L_x_135) ;  /* 0x0000000000e02947 */ /* 0x000fea0003800000 */
[----:B--23--:R-:W-:Y:S01]  /*06e0*/  IMAD.MOV.U32 R0, RZ, RZ, RZ ;  /* 0x000000ffff007224 */ /* 0x00cfe200078e00ff */
[----:B------:R-:W-:Y:S06]  /*06f0*/  @!P0 BRA `(.L_x_140) ;  /* 0x0000000000588947 */ /* 0x000fec0003800000 */
[----:B------:R-:W-:-:S07]  /*0700*/  IMAD.MOV.U32 R0, RZ, RZ, RZ ;  /* 0x000000ffff007224 */ /* 0x000fce00078e00ff */
.L_x_141:
[C---:B012---:R-:W-:Y:S02]  /*0710*/  IMAD R3, R0.reuse, 0x400, R27 ;  /* 0x0000040000037824 */ /* 0x047fe400078e021b */
[----:B------:R-:W-:-:S03]  /*0720*/  VIADD R0, R0, 0x10 ;  /* 0x0000001000007836 */ /* 0x000fc60000000000 */
[----:B------:R2:W-:Y:S02]  /*0730*/  STS [R3+0x200], RZ ;  /* 0x000200ff03007388 */ /* 0x0005e40000000800 */
[----:B------:R-:W-:Y:S02]  /*0740*/  ISETP.NE.AND P0, PT, R0, R5, PT ;  /* 0x000000050000720c */ /* 0x000fe40003f05270 */
[----:B------:R2:W-:Y:S04]  /*0750*/  STS [R3+0x600], RZ ;  /* 0x000600ff03007388 */ /* 0x0005e80000000800 */
        /* <DEDUP_REMOVED lines=13> */
[----:B------:R2:W-:Y:S01]  /*0830*/  STS [R3+0x3e00], RZ ;  /* 0x003e00ff03007388 */ /* 0x0005e20000000800 */
[----:B------:R-:W-:Y:S05]  /*0840*/  @P0 BRA `(.L_x_141) ;  /* 0xfffffffc00b00947 */ /* 0x000fea000383ffff */
[----:B------:R-:W-:-:S07]  /*0850*/  MOV R0, R5 ;  /* 0x0000000500007202 */ /* 0x000fce0000000f00 */
.L_x_140:
[----:B------:R-:W-:Y:S05]  /*0860*/  @!P1 BRA `(.L_x_135) ;  /* 0x00000000007c9947 */ /* 0x000fea0003800000 */
[----:B------:R-:W-:Y:S01]  /*0870*/  ISETP.GE.U32.AND P0, PT, R2, 0x7, PT ;  /* 0x000000070200780c */ /* 0x000fe20003f06070 */
[----:B------:R-:W-:-:S12]  /*0880*/  UISETP.NE.AND UP0, UPT, UR20, URZ, UPT ;  /* 0x000000ff1400728c */ /* 0x000fd8000bf05270 */
[----:B------:R-:W-:Y:S05]  /*0890*/  @!P0 BRA `(.L_x_142) ;  /* 0x0000000000288947 */ /* 0x000fea0003800000 */
[C---:B------:R-:W-:Y:S02]  /*08a0*/  IMAD R2, R0.reuse, 0x400, R27 ;  /* 0x0000040000027824 */ /* 0x040fe400078e021b */
[----:B------:R-:W-:-:S03]  /*08b0*/  VIADD R0, R0, 0x8 ;  /* 0x0000000800007836 */ /* 0x000fc60000000000 */
[----:B------:R3:W-:Y:S04]  /*08c0*/  STS [R2+0x200], RZ ;  /* 0x000200ff02007388 */ /* 0x0007e80000000800 */
[----:B------:R3:W-:Y:S04]  /*08d0*/  STS [R2+0x600], RZ ;  /* 0x000600ff02007388 */ /* 0x0007e80000000800 */
[----:B------:R3:W-:Y:S04]  /*08e0*/  STS [R2+0xa00], RZ ;  /* 0x000a00ff02007388 */ /* 0x0007e80000000800 */
[----:B------:R3:W-:Y:S04]  /*08f0*/  STS [R2+0xe00], RZ ;  /* 0x000e00ff02007388 */ /* 0x0007e80000000800 */
[----:B------:R3:W-:Y:S04]  /*0900*/  STS [R2+0x1200], RZ ;  /* 0x001200ff02007388 */ /* 0x0007e80000000800 */
[----:B------:R3:W-:Y:S04]  /*0910*/  STS [R2+0x1600], RZ ;  /* 0x001600ff02007388 */ /* 0x0007e80000000800 */
[----:B------:R3:W-:Y:S04]  /*0920*/  STS [R2+0x1a00], RZ ;  /* 0x001a00ff02007388 */ /* 0x0007e80000000800 */
[----:B------:R3:W-:Y:S02]  /*0930*/  STS [R2+0x1e00], RZ ;  /* 0x001e00ff02007388 */ /* 0x0007e40000000800 */
.L_x_142:
[----:B------:R-:W-:Y:S05]  /*0940*/  BRA.U !UP0, `(.L_x_135) ;  /* 0x0000000108447547 */ /* 0x000fea000b800000 */
[----:B------:R-:W-:Y:S01]  /*0950*/  ISETP.GE.U32.AND P0, PT, R4, 0x3, PT ;  /* 0x000000030400780c */ /* 0x000fe20003f06070 */
[----:B------:R-:W-:-:S12]  /*0960*/  UISETP.NE.AND UP0, UPT, UR9, URZ, UPT ;  /* 0x000000ff0900728c */ /* 0x000fd8000bf05270 */
[C---:B---3--:R-:W-:Y:S02]  /*0970*/  @P0 IMAD R2, R0.reuse, 0x400, R27 ;  /* 0x0000040000020824 */ /* 0x048fe400078e021b */
[----:B------:R-:W-:-:S03]  /*0980*/  @P0 VIADD R0, R0, 0x4 ;  /* 0x0000000400000836 */ /* 0x000fc60000000000 */
[----:B------:R4:W-:Y:S04]  /*0990*/  @P0 STS [R2+0x200], RZ ;  /* 0x000200ff02000388 */ /* 0x0009e80000000800 */
[----:B------:R4:W-:Y:S04]  /*09a0*/  @P0 STS [R2+0x600], RZ ;  /* 0x000600ff02000388 */ /* 0x0009e80000000800 */
[----:B------:R4:W-:Y:S04]  /*09b0*/  @P0 STS [R2+0xa00], RZ ;  /* 0x000a00ff02000388 */ /* 0x0009e80000000800 */
[----:B------:R4:W-:Y:S01]  /*09c0*/  @P0 STS [R2+0xe00], RZ ;  /* 0x000e00ff02000388 */ /* 0x0009e20000000800 */
[----:B------:R-:W-:Y:S05]  /*09d0*/  BRA.U !UP0, `(.L_x_135) ;  /* 0x0000000108207547 */ /* 0x000fea000b800000 */
[----:B------:R-:W-:Y:S01]  /*09e0*/  IMAD R0, R0, 0x400, R27 ;  /* 0x0000040000007824 */ /* 0x000fe200078e021b */
[----:B------:R-:W-:-:S04]  /*09f0*/  UISETP.NE.AND UP0, UPT, UR9, 0x1, UPT ;  /* 0x000000010900788c */ /* 0x000fc8000bf05270 */
[----:B------:R3:W-:Y:S05]  /*0a00*/  STS [R0+0x200], RZ ;  /* 0x000200ff00007388 */ /* 0x0007ea0000000800 */
[----:B------:R-:W-:Y:S05]  /*0a10*/  BRA.U !UP0, `(.L_x_135) ;  /* 0x0000000108107547 */ /* 0x000fea000b800000 */
[----:B------:R-:W-:Y:S01]  /*0a20*/  UISETP.NE.AND UP0, UPT, UR9, 0x2, UPT ;  /* 0x000000020900788c */ /* 0x000fe2000bf05270 */
[----:B------:R0:W-:Y:S05]  /*0a30*/  STS [R0+0x600], RZ ;  /* 0x000600ff00007388 */ /* 0x0001ea0000000800 */
[----:B------:R-:W-:-:S13]  /*0a40*/  PLOP3.LUT P0, PT, PT, PT, UP0, 0x80, 0x8 ;  /* 0x000000000008781c */ /* 0x000fda0003f0f008 */
[----:B------:R0:W-:Y:S02]  /*0a50*/  @P0 STS [R0+0xa00], RZ ;  /* 0x000a00ff00000388 */ /* 0x0001e40000000800 */
.L_x_135:
[----:B------:R-:W-:Y:S05]  /*0a60*/  BSYNC.RECONVERGENT B0 ;  /* 0x0000000000007941 */ /* 0x000fea0003800200 */
.L_x_134:
[----:B------:R-:W5:Y:S01]  /*0a70*/  LDCU.64 UR10, c[0x0][0x390] ;  /* 0x00007200ff0a77ac */ /* 0x000f620008000a00 */
[----:B------:R-:W-:Y:S02]  /*0a80*/  USHF.L.U32 UR4, UR6, 0x1e, URZ ;  /* 0x0000001e06047899 */ /* 0x000fe400080006ff */
[----:B------:R-:W-:Y:S02]  /*0a90*/  USHF.L.U64.HI UR5, UR6, 0x1e, UR7 ;  /* 0x0000001e06057899 */ /* 0x000fe40008010207 */
[----:B-----5:R-:W-:-:S04]  /*0aa0*/  UIADD3 UR4, UP0, UPT, -UR4, UR10, URZ ;  /* 0x0000000a04047290 */ /* 0x020fc8000ff1e1ff */
[----:B------:R-:W-:Y:S02]  /*0ab0*/  UIADD3.X UR5, UPT, UPT, ~UR5, UR11, URZ, UP0, !UPT ;  /* 0x0000000b05057290 */ /* 0x000fe400087fe5ff */
[----:B------:R-:W-:-:S04]  /*0ac0*/  UISETP.LT.U32.AND UP0, UPT, UR4, 0x40000000, UPT ;  /* 0x400000000400788c */ /* 0x000fc8000bf01070 */
[----:B------:R-:W-:-:S04]  /*0ad0*/  UISETP.LT.U32.AND.EX UP0, UPT, UR5, URZ, UPT, UP0 ;  /* 0x000000ff0500728c */ /* 0x000fc8000bf01100 */
[----:B------:R-:W-:Y:S02]  /*0ae0*/  USEL UR11, UR4, 0x40000000, UP0 ;  /* 0x40000000040b7887 */ /* 0x000fe40008000000 */
[----:B------:R-:W-:Y:S02]  /*0af0*/  USEL UR12, UR5, URZ, UP0 ;  /* 0x000000ff050c7287 */ /* 0x000fe40008000000 */
[----:B------:R-:W-:-:S04]  /*0b00*/  UISETP.GT.U32.AND UP0, UPT, UR11, UR8, UPT ;  /* 0x000000080b00728c */ /* 0x000fc8000bf04070 */
[----:B------:R-:W-:Y:S01]  /*0b10*/  UISETP.GT.U32.AND.EX UP0, UPT, UR12, URZ, UPT, UP0 ;  /* 0x000000ff0c00728c */ /* 0x000fe2000bf04100 */
[----:B------:R-:W-:Y:S08]  /*0b20*/  BAR.SYNC.DEFER_BLOCKING 0x0 ;  /* 0x0000000000007b1d */ /* 0x000ff00000010000 */
[----:B------:R-:W-:Y:S06]  /*0b30*/  BAR.SYNC.DEFER_BLOCKING 0x0 ;  /* 0x0000000000007b1d */ /* 0x000fec0000010000 */
[----:B------:R-:W-:Y:S05]  /*0b40*/  BRA.U !UP0, `(.L_x_143) ;  /* 0x0000000908d87547 */ /* 0x000fea000b800000 */
[----:B------:R-:W-:Y:S01]  /*0b50*/  UMOV UR10, UR8 ;  /* 0x00000008000a7c82 */ /* 0x000fe20008000000 */
[----:B------:R-:W-:-:S05]  /*0b60*/  UMOV UR5, URZ ;  /* 0x000000ff00057c82 */ /* 0x000fca0008000000 */
.L_x_148:
[----:B-----5:R-:W5:Y:S01]  /*0b70*/  LDCU.64 UR16, c[0x0][0x390] ;  /* 0x00007200ff1077ac */ /* 0x020f620008000a00 */
[----:B------:R-:W-:Y:S02]  /*0b80*/  USHF.L.U32 UR13, UR6, 0x1e, URZ ;  /* 0x0000001e060d7899 */ /* 0x000fe400080006ff */
[----:B------:R-:W-:Y:S02]  /*0b90*/  USHF.L.U64.HI UR14, UR6, 0x1e, UR7 ;  /* 0x0000001e060e7899 */ /* 0x000fe40008010207 */
[----:B------:R-:W-:-:S04]  /*0ba0*/  UIADD3 UR13, UP0, UPT, UR10, UR13, URZ ;  /* 0x0000000d0a0d7290 */ /* 0x000fc8000ff1e0ff */
[----:B------:R-:W-:Y:S02]  /*0bb0*/  UIADD3.X UR14, UPT, UPT, UR5, UR14, URZ, UP0, !UPT ;  /* 0x0000000e050e7290 */ /* 0x000fe400087fe4ff */
[----:B------:R-:W-:Y:S02]  /*0bc0*/  ULEA UR10, UP0, UR21, UR10, 0xb ;  /* 0x0000000a150a7291 */ /* 0x000fe4000f8058ff */
[----:B-----5:R-:W-:Y:S02]  /*0bd0*/  UIADD3 UR15, UP1, UPT, -UR13, UR16, URZ ;  /* 0x000000100d0f7290 */ /* 0x020fe4000ff3e1ff */
[----:B------:R-:W-:Y:S02]  /*0be0*/  UIADD3.X UR5, UPT, UPT, URZ, UR5, URZ, UP0, !UPT ;  /* 0x00000005ff057290 */ /* 0x000fe400087fe4ff */
[----:B------:R-:W-:Y:S02]  /*0bf0*/  UIADD3.X UR4, UPT, UPT, ~UR14, UR17, URZ, UP1, !UPT ;  /* 0x000000110e047290 */ /* 0x000fe40008ffe5ff */
[----:B------:R-:W-:-:S02]  /*0c00*/  UISETP.GE.U32.AND UP1, UPT, UR15, 0x800, UPT ;  /* 0x000008000f00788c */ /* 0x000fc4000bf26070 */
[----:B------:R-:W-:Y:S02]  /*0c10*/  UISETP.GE.U32.AND UP0, UPT, UR10, UR11, UPT ;  /* 0x0000000b0a00728c */ /* 0x000fe4000bf06070 */
[----:B------:R-:W-:Y:S02]  /*0c20*/  UISETP.GE.U32.AND.EX UP1, UPT, UR4, URZ, UPT, UP1 ;  /* 0x000000ff0400728c */ /* 0x000fe4000bf26110 */
[----:B------:R-:W-:-:S07]  /*0c30*/  UISETP.GE.U32.AND.EX UP0, UPT, UR5, UR12, UPT, UP0 ;  /* 0x0000000c0500728c */ /* 0x000fce000bf06100 */
[----:B012---:R-:W-:Y:S05]  /*0c40*/  BRA.U !UP1, `(.L_x_144) ;  /* 0x0000000109587547 */ /* 0x007fea000b800000 */
[----:B------:R-:W4:Y:S01]  /*0c50*/  LDCU.64 UR16, c[0x0][0x388] ;  /* 0x00007100ff1077ac */ /* 0x000f220008000a00 */
[----:B0-23--:R-:W-:-:S05]  /*0c60*/  IADD3 R0, P0, PT, R18, UR13, RZ ;  /* 0x0000000d12007c10 */ /* 0x00dfca000ff1e0ff */
[----:B-1----:R-:W-:Y:S01]  /*0c70*/  IMAD.X R3, RZ, RZ, UR14, P0 ;  /* 0x0000000eff037e24 */ /* 0x002fe200080e06ff */
[----:B----4-:R-:W-:-:S04]  /*0c80*/  LEA R14, P0, R0, UR16, 0x2 ;  /* 0x00000010000e7c11 */ /* 0x010fc8000f8010ff */
        /* <DEDUP_REMOVED lines=18> */
.L_x_144:
[C---:B------:R-:W-:Y:S01]  /*0db0*/  ISETP.GE.AND P5, PT, R18.reuse, UR15, PT ;  /* 0x0000000f12007c0c */ /* 0x040fe2000bfa6270 */
[----:B------:R-:W4:Y:S01]  /*0dc0*/  LDCU.64 UR16, c[0x0][0x388] ;  /* 0x00007100ff1077ac */ /* 0x000f220008000a00 */
[----:B0-23--:R-:W-:Y:S01]  /*0dd0*/  IADD3 R0, P0, PT, R18, UR13, RZ ;  /* 0x0000000d12007c10 */ /* 0x00dfe2000ff1e0ff */
[----:B------:R-:W-:Y:S01]  /*0de0*/  IMAD.MOV.U32 R17, RZ, RZ, -0x1 ;  /* 0xffffffffff117424 */ /* 0x000fe200078e00ff */
[----:B------:R-:W0:Y:S01]  /*0df0*/  S2R R18, SR_TID.X ;  /* 0x0000000000127919 */ /* 0x000e220000002100 */
[----:B------:R-:W-:Y:S01]  /*0e00*/  ISETP.GE.AND P2, PT, R19, UR15, PT ;  /* 0x0000000f13007c0c */ /* 0x000fe2000bf46270 */
[----:B------:R-:W-:Y:S01]  /*0e10*/  IMAD.MOV.U32 R16, RZ, RZ, -0x1 ;  /* 0xffffffffff107424 */ /* 0x000fe200078e00ff */
[----:B-1----:R-:W-:Y:S02]  /*0e20*/  IADD3.X R3, PT, PT, RZ, UR14, RZ, P0, !PT ;  /* 0x0000000eff037c10 */ /* 0x002fe400087fe4ff */
[----:B------:R-:W-:Y:S02]  /*0e30*/  ISETP.GE.AND P3, PT, R20, UR15, PT ;  /* 0x0000000f14007c0c */ /* 0x000fe4000bf66270 */
[----:B------:R-:W-:-:S02]  /*0e40*/  ISETP.GE.AND P4, PT, R21, UR15, PT ;  /* 0x0000000f15007c0c */ /* 0x000fc4000bf86270 */
[----:B----4-:R-:W-:-:S04]  /*0e50*/  LEA R14, P0, R0, UR16, 0x2 ;  /* 0x00000010000e7c11 */ /* 0x010fc8000f8010ff */
[----:B------:R-:W-:Y:S01]  /*0e60*/  LEA.HI.X R15, R0, UR17, R3, 0x2, P0 ;  /* 0x00000011000f7c11 */ /* 0x000fe200080f1403 */
[----:B------:R-:W-:Y:S02]  /*0e70*/  IMAD.MOV.U32 R13, RZ, RZ, -0x1 ;  /* 0xffffffffff0d7424 */ /* 0x000fe400078e00ff */
[----:B------:R-:W-:Y:S02]  /*0e80*/  IMAD.MOV.U32 R12, RZ, RZ, -0x1 ;  /* 0xffffffffff0c7424 */ /* 0x000fe400078e00ff */
[----:B------:R1:W5:Y:S01]  /*0e90*/  @!P5 LDG.E R17, desc[UR18][R14.64] ;  /* 0x000000120e11d981 */ /* 0x000362000c1e1900 */
[----:B------:R-:W-:-:S03]  /*0ea0*/  ISETP.GE.AND P5, PT, R22, UR15, PT ;  /* 0x0000000f16007c0c */ /* 0x000fc6000bfa6270 */
[----:B------:R1:W5:Y:S01]  /*0eb0*/  @!P2 LDG.E R16, desc[UR18][R14.64+0x200] ;  /* 0x000200120e10a981 */ /* 0x000362000c1e1900 */
[C---:B0-----:R-:W-:Y:S01]  /*0ec0*/  LOP3.LUT R0, R18.reuse, 0x400, RZ, 0xfc, !PT ;  /* 0x0000040012007812 */ /* 0x041fe200078efcff */
[----:B------:R-:W-:Y:S01]  /*0ed0*/  VIADD R2, R18, 0x380 ;  /* 0x0000038012027836 */ /* 0x000fe20000000000 */
[----:B------:R-:W-:Y:S01]  /*0ee0*/  ISETP.GE.AND P2, PT, R23, UR15, PT ;  /* 0x0000000f17007c0c */ /* 0x000fe2000bf46270 */
[----:B------:R1:W5:Y:S01]  /*0ef0*/  @!P3 LDG.E R13, desc[UR18][R14.64+0x400] ;  /* 0x000400120e0db981 */ /* 0x000362000c1e1900 */
[----:B------:R-:W-:Y:S01]  /*0f00*/  ISETP.GE.AND P1, PT, R0, UR15, PT ;  /* 0x0000000f00007c0c */ /* 0x000fe2000bf26270 */
[----:B------:R-:W-:Y:S01]  /*0f10*/  VIADD R0, R18, 0x480 ;  /* 0x0000048012007836 */ /* 0x000fe20000000000 */
[----:B------:R-:W-:Y:S01]  /*0f20*/  ISETP.GE.AND P0, PT, R2, UR15, PT ;  /* 0x0000000f02007c0c */ /* 0x000fe2000bf06270 */
[----:B------:R1:W5:Y:S01]  /*0f30*/  @!P4 LDG.E R12, desc[UR18][R14.64+0x600] ;  /* 0x000600120e0cc981 */ /* 0x000362000c1e1900 */
[----:B------:R-:W-:Y:S01]  /*0f40*/  ISETP.GE.AND P3, PT, R24, UR15, PT ;  /* 0x0000000f18007c0c */ /* 0x000fe2000bf66270 */
[----:B------:R-:W-:Y:S01]  /*0f50*/  IMAD.MOV.U32 R10, RZ, RZ, -0x1 ;  /* 0xffffffffff0a7424 */ /* 0x000fe200078e00ff */
[----:B------:R-:W-:-:S02]  /*0f60*/  ISETP.GE.AND P4, PT, R0, UR15, PT ;  /* 0x0000000f00007c0c */ /* 0x000fc4000bf86270 */
[----:B------:R-:W-:Y:S01]  /*0f70*/  MOV R11, 0xffffffff ;  /* 0xffffffff000b7802 */ /* 0x000fe20000000f00 */
[C---:B------:R-:W-:Y:S02]  /*0f80*/  VIADD R0, R18.reuse, 0x580 ;  /* 0x0000058012007836 */ /* 0x040fe40000000000 */
[----:B------:R-:W-:Y:S01]  /*0f90*/  VIADD R2, R18, 0x600 ;  /* 0x0000060012027836 */ /* 0x000fe20000000000 */
[----:B------:R1:W5:Y:S01]  /*0fa0*/  @!P2 LDG.E R10, desc[UR18][R14.64+0xa00] ;  /* 0x000a00120e0aa981 */ /* 0x000362000c1e1900 */
[----:B------:R-:W-:Y:S01]  /*0fb0*/  IMAD.MOV.U32 R9, RZ, RZ, -0x1 ;  /* 0xffffffffff097424 */ /* 0x000fe200078e00ff */
[----:B------:R-:W-:Y:S01]  /*0fc0*/  MOV R7, 0xffffffff ;  /* 0xffffffff00077802 */ /* 0x000fe20000000f00 */
[----:B------:R-:W-:Y:S01]  /*0fd0*/  IMAD.MOV.U32 R8, RZ, RZ, -0x1 ;  /* 0xffffffffff087424 */ /* 0x000fe200078e00ff */
[----:B------:R1:W5:Y:S01]  /*0fe0*/  @!P5 LDG.E R11, desc[UR18][R14.64+0x800] ;  /* 0x000800120e0bd981 */ /* 0x000362000c1e1900 */
[----:B------:R-:W-:Y:S01]  /*0ff0*/  IMAD.MOV.U32 R6, RZ, RZ, -0x1 ;  /* 0xffffffffff067424 */ /* 0x000fe200078e00ff */
[----:B------:R-:W-:Y:S01]  /*1000*/  ISETP.GE.AND P5, PT, R0, UR15, PT ;  /* 0x0000000f00007c0c */ /* 0x000fe2000bfa6270 */
[----:B------:R-:W-:Y:S01]  /*1010*/  VIADD R0, R18, 0x680 ;  /* 0x0000068012007836 */ /* 0x000fe20000000000 */
[----:B------:R-:W-:Y:S01]  /*1020*/  ISETP.GE.AND P2, PT, R2, UR15, PT ;  /* 0x0000000f02007c0c */ /* 0x000fe2000bf46270 */
[----:B------:R-:W-:Y:S01]  /*1030*/  VIADD R2, R18, 0x700 ;  /* 0x0000070012027836 */ /* 0x000fe20000000000 */
[----:B------:R1:W5:Y:S01]  /*1040*/  @!P3 LDG.E R9, desc[UR18][R14.64+0xc00] ;  /* 0x000c00120e09b981 */ /* 0x000362000c1e1900 */
[----:B------:R-:W-:-:S03]  /*1050*/  ISETP.GE.AND P3, PT, R25, UR15, PT ;  /* 0x0000000f19007c0c */ /* 0x000fc6000bf66270 */
[----:B------:R1:W5:Y:S01]  /*1060*/  @!P0 LDG.E R8, desc[UR18][R14.64+0xe00] ;  /* 0x000e00120e088981 */ /* 0x000362000c1e1900 */
[----:B------:R-:W-:-:S03]  /*1070*/  ISETP.GE.AND P0, PT, R0, UR15, PT ;  /* 0x0000000f00007c0c */ /* 0x000fc6000bf06270 */
[----:B------:R1:W5:Y:S01]  /*1080*/  @!P1 LDG.E R7, desc[UR18][R14.64+0x1000] ;  /* 0x001000120e079981 */ /* 0x000362000c1e1900 */
[----:B------:R-:W-:-:S03]  /*1090*/  ISETP.GE.AND P1, PT, R2, UR15, PT ;  /* 0x0000000f02007c0c */ /* 0x000fc6000bf26270 */
[----:B------:R1:W5:Y:S01]  /*10a0*/  @!P4 LDG.E R6, desc[UR18][R14.64+0x1200] ;  /* 0x001200120e06c981 */ /* 0x000362000c1e1900 */
[----:B------:R-:W-:Y:S01]  /*10b0*/  ISETP.GE.AND P4, PT, R26, UR15, PT ;  /* 0x0000000f1a007c0c */ /* 0x000fe2000bf86270 */
[----:B------:R-:W-:Y:S01]  /*10c0*/  IMAD.MOV.U32 R5, RZ, RZ, -0x1 ;  /* 0xffffffffff057424 */ /* 0x000fe200078e00ff */
[----:B------:R-:W-:Y:S01]  /*10d0*/  MOV R0, 0xffffffff ;  /* 0xffffffff00007802 */ /* 0x000fe20000000f00 */
[----:B------:R-:W-:Y:S02]  /*10e0*/  IMAD.MOV.U32 R4, RZ, RZ, -0x1 ;  /* 0xffffffffff047424 */ /* 0x000fe400078e00ff */
        /* <DEDUP_REMOVED lines=9> */
.L_x_145:
[----:B------:R-:W2:Y:S02]  /*1180*/  LDCU.64 UR16, c[0x0][0x398] ;  /* 0x00007300ff1077ac */ /* 0x000ea40008000a00 */
[----:B--2---:R-:W-:-:S09]  /*1190*/  UISETP.GT.AND UP1, UPT, UR17, UR16, UPT ;  /* 0x000000101100728c */ /* 0x004fd2000bf24270 */
[----:B------:R-:W-:Y:S05]  /*11a0*/  BRA.U !UP1, `(.L_x_146) ;  /* 0x00000005093c7547 */ /* 0x000fea000b800000 */
[----:B------:R-:W2:Y:S01]  /*11b0*/  S2UR UR13, SR_CgaCtaId ;  /* 0x00000000000d79c3 */ /* 0x000ea20000008800 */
[----:B------:R-:W-:Y:S01]  /*11c0*/  UMOV UR4, 0x400 ;  /* 0x0000040000047882 */ /* 0x000fe20000000000 */
[----:B------:R-:W3:Y:S01]  /*11d0*/  LDCU UR14, c[0x0][0x398] ;  /* 0x00007300ff0e77ac */ /* 0x000ee20008000800 */
[----:B--2---:R-:W-:-:S03]  /*11e0*/  ULEA UR13, UR13, UR4, 0x18 ;  /* 0x000000040d0d7291 */ /* 0x004fc6000f8ec0ff */
[----:B---3--:R-:W-:-:S09]  /*11f0*/  UMOV UR4, URZ ;  /* 0x000000ff00047c82 */ /* 0x008fd20008000000 */
.L_x_147:
[----:B012---:R-:W-:Y:S01]  /*1200*/  IMAD R14, RZ, RZ, -UR14 ;  /* 0x8000000eff0e7e24 */ /* 0x007fe2000f8e02ff */
[----:B------:R-:W-:Y:S01]  /*1210*/  ULEA UR15, UR4, UR13, 0xa ;  /* 0x0000000d040f7291 */ /* 0x000fe2000f8e50ff */
[----:B------:R-:W-:Y:S01]  /*1220*/  IMAD.U32 R15, RZ, RZ, UR17 ;  /* 0x00000011ff0f7e24 */ /* 0x000fe2000f8e00ff */
[----:B------:R-:W-:-:S04]  /*1230*/  UIADD3 UR4, UPT, UPT, UR4, 0x1, URZ ;  /* 0x0000000104047890 */ /* 0x000fc8000fffe0ff */
[----:B------:R-:W-:Y:S01]  /*1240*/  VIADDMNMX R14, R14, R15, 0x8, PT ;  /* 0x000000080e0e7446 */ /* 0x000fe2000380010f */
[----:B------:R-:W-:-:S05]  /*1250*/  IMAD.MOV.U32 R15, RZ, RZ, -0x1 ;  /* 0xffffffffff0f7424 */ /* 0x000fca00078e00ff */
[----:B------:R-:W-:Y:S02]  /*1260*/  SHF.L.U32 R14, R15, R14, RZ ;  /* 0x0000000e0f0e7219 */ /* 0x000fe400000006ff */
[----:B-----5:R-:W-:-:S04]  /*1270*/  SHF.R.U32.HI R15, RZ, UR14, R17 ;  /* 0x0000000eff0f7c19 */ /* 0x020fc80008011611 */
[----:B------:R-:W-:-:S04]  /*1280*/  LOP3.LUT R15, R15, R14, RZ, 0x30, !PT ;  /* 0x0000000e0f0f7212 */ /* 0x000fc800078e30ff */
[----:B------:R-:W-:-:S05]  /*1290*/  LEA R15, R15, UR15, 0x2 ;  /* 0x0000000f0f0f7c11 */ /* 0x000fca000f8e10ff */
[----:B------:R0:W-:Y:S02]  /*12a0*/  ATOMS.POPC.INC.32 RZ, [R15+URZ] ;  /* 0x000000000fff7f8c */ /* 0x0001e4000d8000ff */
[----:B0-----:R-:W-:-:S04]  /*12b0*/  SHF.R.U32.HI R15, RZ, UR14, R16 ;  /* 0x0000000eff0f7c19 */ /* 0x001fc80008011610 */
        /* <DEDUP_REMOVED lines=55> */
[----:B0-----:R-:W-:Y:S01]  /*1630*/  SHF.R.U32.HI R15, RZ, UR14, R29 ;  /* 0x0000000eff0f7c19 */ /* 0x001fe2000801161d */
[----:B------:R-:W-:-:S03]  /*1640*/  UIADD3 UR14, UPT, UPT, UR14, 0x8, URZ ;  /* 0x000000080e0e7890 */ /* 0x000fc6000fffe0ff */
[----:B------:R-:W-:Y:S01]  /*1650*/  LOP3.LUT R14, R15, R14, RZ, 0x30, !PT ;  /* 0x0000000e0f0e7212 */ /* 0x000fe200078e30ff */
[----:B------:R-:W-:-:S03]  /*1660*/  UISETP.GE.AND UP1, UPT, UR14, UR17, UPT ;  /* 0x000000110e00728c */ /* 0x000fc6000bf26270 */
[----:B------:R-:W-:-:S05]  /*1670*/  LEA R14, R14, UR15, 0x2 ;  /* 0x0000000f0e0e7c11 */ /* 0x000fca000f8e10ff */
[----:B------:R2:W-:Y:S01]  /*1680*/  ATOMS.POPC.INC.32 RZ, [R14+URZ] ;  /* 0x000000000eff7f8c */ /* 0x0005e2000d8000ff */
[----:B------:R-:W-:Y:S05]  /*1690*/  BRA.U !UP1, `(.L_x_147) ;  /* 0xfffffff909d87547 */ /* 0x000fea000b83ffff */
.L_x_146:
[----:B------:R-:W-:Y:S05]  /*16a0*/  BRA.U !UP0, `(.L_x_148) ;  /* 0xfffffff508307547 */ /* 0x000fea000b83ffff */
.L_x_143:
[----:B------:R-:W-:Y:S01]  /*16b0*/  BAR.SYNC.DEFER_BLOCKING 0x0 ;  /* 0x0000000000007b1d */ /* 0x000fe20000010000 */
[----:B------:R-:W-:-:S05]  /*16c0*/  ISETP.NE.AND P0, PT, R28, RZ, PT ;  /* 0x000000ff1c00720c */ /* 0x000fca0003f05270 */
[----:B------:R-:W-:Y:S08]  /*16d0*/  BSSY.RECONVERGENT B0, `(.L_x_149) ;  /* 0x000016e000007945 */ /* 0x000ff00003800200 */
[----:B------:R-:W-:Y:S05]  /*16e0*/  @P0 BRA `(.L_x_150) ;  /* 0x0000001400b00947 */ /* 0x000fea0003800000 */
[----:B012345:R-:W0:Y:S01]  /*16f0*/  LDC.64 R2, c[0x0][0x398] ;  /* 0x0000e600ff027b82 */ /* 0x03fe220000000a00 */
[----:B------:R-:W-:Y:S01]  /*1700*/  IMAD.MOV.U32 R7, RZ, RZ, RZ ;  /* 0x000000ffff077224 */ /* 0x000fe200078e00ff */
[----:B0-----:R-:W-:-:S04]  /*1710*/  IADD3 R2, PT, PT, R3, 0x7, -R2 ;  /* 0x0000000703027810 */ /* 0x001fc80007ffe802 */
[----:B------:R-:W-:-:S04]  /*1720*/  SHF.R.S32.HI R3, RZ, 0x1f, R2 ;  /* 0x0000001fff037819 */ /* 0x000fc80000011402 */
[----:B------:R-:W-:-:S04]  /*1730*/  LEA.HI R0, R3, R2, RZ, 0x3 ;  /* 0x0000000203007211 */ /* 0x000fc800078f18ff */
[----:B------:R-:W-:-:S04]  /*1740*/  SHF.R.S32.HI R0, RZ, 0x3, R0 ;  /* 0x00000003ff007819 */ /* 0x000fc80000011400 */
[C---:B------:R-:W-:Y:S01]  /*1750*/  LOP3.LUT R9, R0.reuse, 0xffffff8, RZ, 0xc0, !PT ;  /* 0x0ffffff800097812 */ /* 0x040fe200078ec0ff */
[----:B------:R-:W-:-:S05]  /*1760*/  VIADD R8, R0, 0xffffffff ;  /* 0xffffffff00087836 */ /* 0x000fca0000000000 */
[----:B------:R-:W-:-:S13]  /*1770*/  ISETP.GE.U32.AND P0, PT, R8, 0x7, PT ;  /* 0x000000070800780c */ /* 0x000fda0003f06070 */
[----:B------:R-:W-:Y:S05]  /*1780*/  @!P0 BRA `(.L_x_151) ;  /* 0x00000004006c8947 */ /* 0x000fea0003800000 */
[----:B------:R-:W0:Y:S01]  /*1790*/  LDC.64 R2, c[0x0][0x380] ;  /* 0x0000e000ff027b82 */ /* 0x000e220000000a00 */
[----:B------:R-:W-:-:S07]  /*17a0*/  HFMA2 R11, -RZ, RZ, 0, 0 ;  /* 0x00000000ff0b7431 */ /* 0x000fce00000001ff */
.L_x_168:
[----:B------:R-:W-:Y:S01]  /*17b0*/  IMAD R29, R11, 0x400, R27 ;  /* 0x000004000b1d7824 */ /* 0x000fe200078e021b */
[----:B------:R-:W-:Y:S04]  /*17c0*/  BSSY.RECONVERGENT B1, `(.L_x_152) ;  /* 0x000000a000017945 */ /* 0x000fe80003800200 */
[----:B01234-:R-:W1:Y:S04]  /*17d0*/  LDS R4, [R29] ;  /* 0x000000001d047984 */ /* 0x01fe680000000800 */
[----:B------:R2:W3:Y:S04]  /*17e0*/  LDS R17, [R29+0x400] ;  /* 0x000400001d117984 */ /* 0x0004e80000000800 */
[----:B------:R2:W4:Y:S01]  /*17f0*/  LDS R15, [R29+0x800] ;  /* 0x000800001d0f7984 */ /* 0x0005220000000800 */
[----:B-1----:R-:W-:-:S13]  /*1800*/  ISETP.NE.AND P0, PT, R4, RZ, PT ;  /* 0x000000ff0400720c */ /* 0x002fda0003f05270 */
[----:B--234-:R-:W-:Y:S05]  /*1810*/  @!P0 BRA `(.L_x_153) ;  /* 0x0000000000108947 */ /* 0x01cfea0003800000 */
[----:B------:R-:W-:Y:S02]  /*1820*/  IMAD R7, R11, 0x100, R18 ;  /* 0x000001000b077824 */ /* 0x000fe400078e0212 */
[----:B------:R-:W-:Y:S02]  /*1830*/  IMAD.MOV.U32 R5, RZ, RZ, RZ ;  /* 0x000000ffff057224 */ /* 0x000fe400078e00ff */
[----:B0-----:R-:W-:-:S05]  /*1840*/  IMAD.WIDE.U32 R6, R7, 0x8, R2 ;  /* 0x0000000807067825 */ /* 0x001fca00078e0002 */
[----:B------:R1:W-:Y:S02]  /*1850*/  REDG.E.ADD.64.STRONG.GPU desc[UR18][R6.64], R4 ;  /* 0x000000040600798e */ /* 0x0003e4000c12e512 */
.L_x_153:
[----:B------:R-:W-:Y:S05]  /*1860*/  BSYNC.RECONVERGENT B1 ;  /* 0x0000000000017941 */ /* 0x000fea0003800200 */
.L_x_152:
[----:B------:R-:W2:Y:S01]  /*1870*/  LDS R10, [R29+0xc00] ;  /* 0x000c00001d0a7984 */ /* 0x000ea20000000800 */
[----:B------:R-:W-:Y:S01]  /*1880*/  ISETP.NE.AND P6, PT, R17, RZ, PT ;  /* 0x000000ff1100720c */ /* 0x000fe20003fc5270 */
[----:B------:R-:W-:Y:S01]  /*1890*/  BSSY.RECONVERGENT B1, `(.L_x_154) ;  /* 0x0000012000017945 */ /* 0x000fe20003800200 */
[----:B------:R-:W-:Y:S01]  /*18a0*/  ISETP.NE.AND P0, PT, R15, RZ, PT ;  /* 0x000000ff0f00720c */ /* 0x000fe20003f05270 */
[----:B------:R-:W3:Y:S04]  /*18b0*/  LDS R12, [R29+0x1000] ;  /* 0x001000001d0c7984 */ /* 0x000ee80000000800 */
[----:B------:R-:W4:Y:S04]  /*18c0*/  LDS R14, [R29+0x1400] ;  /* 0x001400001d0e7984 */ /* 0x000f280000000800 */
[----:B------:R-:W5:Y:S04]  /*18d0*/  LDS R16, [R29+0x1800] ;  /* 0x001800001d107984 */ /* 0x000f680000000800 */
[----:B------:R-:W0:Y:S01]  /*18e0*/  LDS R13, [R29+0x1c00] ;  /* 0x001c00001d0d7984 */ /* 0x000e220000000800 */
[----:B--2---:R-:W-:-:S02]  /*18f0*/  ISETP.NE.AND P1, PT, R10, RZ, PT ;  /* 0x000000ff0a00720c */ /* 0x004fc40003f25270 */
[----:B---3--:R-:W-:Y:S02]  /*1900*/  ISETP.NE.AND P2, PT, R12, RZ, PT ;  /* 0x000000ff0c00720c */ /* 0x008fe40003f45270 */
[----:B----4-:R-:W-:Y:S02]  /*1910*/  ISETP.NE.AND P3, PT, R14, RZ, PT ;  /* 0x000000ff0e00720c */ /* 0x010fe40003f65270 */
[----:B-----5:R-:W-:Y:S02]  /*1920*/  ISETP.NE.AND P4, PT, R16, RZ, PT ;  /* 0x000000ff1000720c */ /* 0x020fe40003f85270 */
[----:B0-----:R-:W-:Y:S01]  /*1930*/  ISETP.NE.AND P5, PT, R13, RZ, PT ;  /* 0x000000ff0d00720c */ /* 0x001fe20003fa5270 */
[----:B------:R-:W-:-:S12]  /*1940*/  @!P6 BRA `(.L_x_155) ;  /* 0x000000000018e947 */ /* 0x000fd80003800000 */
[----:B-1----:R-:W-:Y:S01]  /*1950*/  IMAD R7, R11, 0x100, R18 ;  /* 0x000001000b077824 */ /* 0x002fe200078e0212 */
[----:B------:R-:W-:Y:S01]  /*1960*/  MOV R5, RZ ;  /* 0x000000ff00057202 */ /* 0x000fe20000000f00 */
[----:B------:R-:W-:Y:S02]  /*1970*/  IMAD.MOV.U32 R4, RZ, RZ, R17 ;  /* 0x000000ffff047224 */ /* 0x000fe400078e0011 */
[----:B------:R-:W-:-:S04]  /*1980*/  VIADD R7, R7, 0x100 ;  /* 0x0000010007077836 */ /* 0x000fc80000000000 */
[----:B------:R-:W-:-:S05]  /*1990*/  IMAD.WIDE.U32 R6, R7, 0x8, R2 ;  /* 0x0000000807067825 */ /* 0x000fca00078e0002 */
[----:B------:R0:W-:Y:S02]  /*19a0*/  REDG.E.ADD.64.STRONG.GPU desc[UR18][R6.64], R4 ;  /* 0x000000040600798e */ /* 0x0001e4000c12e512 */
.L_x_155:
[----:B------:R-:W-:Y:S05]  /*19b0*/  BSYNC.RECONVERGENT B1 ;  /* 0x0000000000017941 */ /* 0x000fea0003800200 */
.L_x_154:
[----:B------:R-:W-:Y:S04]  /*19c0*/  BSSY.RECONVERGENT B1, `(.L_x_156) ;  /* 0x0000008000017945 */ /* 0x000fe80003800200 */
[----:B------:R-:W-:Y:S05]  /*19d0*/  @!P0 BRA `(.L_x_157) ;  /* 0x0000000000188947 */ /* 0x000fea0003800000 */
[----:B01----:R-:W-:Y:S02]  /*19e0*/  IMAD R5, R11, 0x100, R18 ;  /* 0x000001000b057824 */ /* 0x003fe400078e0212 */
[----:B------:R-:W-:Y:S02]  /*19f0*/  IMAD.MOV.U32 R6, RZ, RZ, R15 ;  /* 0x000000ffff067224 */ /* 0x000fe400078e000f */
[----:B------:R-:W-:Y:S02]  /*1a00*/  VIADD R5, R5, 0x200 ;  /* 0x0000020005057836 */ /* 0x000fe40000000000 */
[----:B------:R-:W-:Y:S02]  /*1a10*/  IMAD.MOV.U32 R7, RZ, RZ, RZ ;  /* 0x000000ffff077224 */ /* 0x000fe400078e00ff */
[----:B------:R-:W-:-:S05]  /*1a20*/  IMAD.WIDE.U32 R4, R5, 0x8, R2 ;  /* 0x0000000805047825 */ /* 0x000fca00078e0002 */
[----:B------:R2:W-:Y:S02]  /*1a30*/  REDG.E.ADD.64.STRONG.GPU desc[UR18][R4.64], R6 ;  /* 0x000000060400798e */ /* 0x0005e4000c12e512 */
.L_x_157:
[----:B------:R-:W-:Y:S05]  /*1a40*/  BSYNC.RECONVERGENT B1 ;  /* 0x0000000000017941 */ /* 0x000fea0003800200 */
.L_x_156:
[----:B------:R-:W-:Y:S04]  /*1a50*/  BSSY.RECONVERGENT B1, `(.L_x_158) ;  /* 0x0000008000017945 */ /* 0x000fe80003800200 */
[----:B------:R-:W-:Y:S05]  /*1a60*/  @!P1 BRA `(.L_x_159) ;  /* 0x0000000000189947 */ /* 0x000fea0003800000 */
[----:B012---:R-:W-:Y:S01]  /*1a70*/  IMAD R5, R11, 0x100, R18 ;  /* 0x000001000b057824 */ /* 0x007fe200078e0212 */
[----:B------:R-:W-:Y:S01]  /*1a80*/  MOV R6, R10 ;  /* 0x0000000a00067202 */ /* 0x000fe20000000f00 */
[----:B------:R-:W-:Y:S02]  /*1a90*/  IMAD.MOV.U32 R7, RZ, RZ, RZ ;  /* 0x000000ffff077224 */ /* 0x000fe400078e00ff */
[----:B------:R-:W-:-:S04]  /*1aa0*/  VIADD R5, R5, 0x300 ;  /* 0x0000030005057836 */ /* 0x000fc80000000000 */
[----:B------:R-:W-:-:S05]  /*1ab0*/  IMAD.WIDE.U32 R4, R5, 0x8, R2 ;  /* 0x0000000805047825 */ /* 0x000fca00078e0002 */
[----:B------:R3:W-:Y:S02]  /*1ac0*/  REDG.E.ADD.64.STRONG.GPU desc[UR18][R4.64], R6 ;  /* 0x000000060400798e */ /* 0x0007e4000c12e512 */
.L_x_159:
[----:B------:R-:W-:Y:S05]  /*1ad0*/  BSYNC.RECONVERGENT B1 ;  /* 0x0000000000017941 */ /* 0x000fea0003800200 */
.L_x_158:
[----:B------:R-:W-:Y:S04]  /*1ae0*/  BSSY.RECONVERGENT B1, `(.L_x_160) ;  /* 0x0000008000017945 */ /* 0x000fe80003800200 */
[----:B------:R-:W-:Y:S05]  /*1af0*/  @!P2 BRA `(.L_x_161) ;  /* 0x000000000018a947 */ /* 0x000fea0003800000 */
[----:B0123--:R-:W-:Y:S02]  /*1b00*/  IMAD R5, R11, 0x100, R18 ;  /* 0x000001000b057824 */ /* 0x00ffe400078e0212 */
[----:B------:R-:W-:Y:S02]  /*1b10*/  IMAD.MOV.U32 R6, RZ, RZ, R12 ;  /* 0x000000ffff067224 */ /* 0x000fe400078e000c */
[----:B------:R-:W-:Y:S02]  /*1b20*/  VIADD R5, R5, 0x400 ;  /* 0x0000040005057836 */ /* 0x000fe40000000000 */
[----:B------:R-:W-:Y:S02]  /*1b30*/  IMAD.MOV.U32 R7, RZ, RZ, RZ ;  /* 0x000000ffff077224 */ /* 0x000fe400078e00ff */
[----:B------:R-:W-:-:S05]  /*1b40*/  IMAD.WIDE.U32 R4, R5, 0x8, R2 ;  /* 0x0000000805047825 */ /* 0x000fca00078e0002 */
[----:B------:R4:W-:Y:S02]  /*1b50*/  REDG.E.ADD.64.STRONG.GPU desc[UR18][R4.64], R6 ;  /* 0x000000060400798e */ /* 0x0009e4000c12e512 */
.L_x_161:
[----:B------:R-:W-:Y:S05]  /*1b60*/  BSYNC.RECONVERGENT B1 ;  /* 0x0000000000017941 */ /* 0x000fea0003800200 */
.L_x_160:
[----:B------:R-:W-:Y:S04]  /*1b70*/  BSSY.RECONVERGENT B1, `(.L_x_162) ;  /* 0x0000007000017945 */ /* 0x000fe80003800200 */
[----:B------:R-:W-:Y:S05]  /*1b80*/  @!P3 BRA `(.L_x_163) ;  /* 0x000000000014b947 */ /* 0x000fea0003800000 */
[----:B01234-:R-:W-:Y:S02]  /*1b90*/  IMAD R5, R11, 0x100, R18 ;  /* 0x000001000b057824 */ /* 0x01ffe400078e0212 */
[----:B------:R-:W-:-:S03]  /*1ba0*/  IMAD.MOV.U32 R15, RZ, RZ, RZ ;  /* 0x000000ffff0f7224 */ /* 0x000fc600078e00ff */
[----:B------:R-:W-:-:S05]  /*1bb0*/  IADD3 R5, PT, PT, R5, 0x500, RZ ;  /* 0x0000050005057810 */ /* 0x000fca0007ffe0ff */
[----:B------:R-:W-:-:S05]  /*1bc0*/  IMAD.WIDE.U32 R4, R5, 0x8, R2 ;  /* 0x0000000805047825 */ /* 0x000fca00078e0002 */
[----:B------:R0:W-:Y:S02]  /*1bd0*/  REDG.E.ADD.64.STRONG.GPU desc[UR18][R4.64], R14 ;  /* 0x0000000e0400798e */ /* 0x0001e4000c12e512 */
.L_x_163:
[----:B------:R-:W-:Y:S05]  /*1be0*/  BSYNC.RECONVERGENT B1 ;  /* 0x0000000000017941 */ /* 0x000fea0003800200 */
.L_x_162:
[----:B------:R-:W-:Y:S04]  /*1bf0*/  BSSY.RECONVERGENT B1, `(.L_x_164) ;  /* 0x0000007000017945 */ /* 0x000fe80003800200 */
[----:B------:R-:W-:Y:S05]  /*1c00*/  @!P4 BRA `(.L_x_165) ;  /* 0x000000000014c947 */ /* 0x000fea0003800000 */
[----:B01234-:R-:W-:Y:S02]  /*1c10*/  IMAD R5, R11, 0x100, R18 ;  /* 0x000001000b057824 */ /* 0x01ffe400078e0212 */
[----:B------:R-:W-:Y:S02]  /*1c20*/  IMAD.MOV.U32 R17, RZ, RZ, RZ ;  /* 0x000000ffff117224 */ /* 0x000fe400078e00ff */
[----:B------:R-:W-:-:S04]  /*1c30*/  VIADD R5, R5, 0x600 ;  /* 0x0000060005057836 */ /* 0x000fc80000000000 */
[----:B------:R-:W-:-:S05]  /*1c40*/  IMAD.WIDE.U32 R4, R5, 0x8, R2 ;  /* 0x0000000805047825 */ /* 0x000fca00078e0002 */
[----:B------:R0:W-:Y:S02]  /*1c50*/  REDG.E.ADD.64.STRONG.GPU desc[UR18][R4.64], R16 ;  /* 0x000000100400798e */ /* 0x0001e4000c12e512 */
.L_x_165:
[----:B------:R-:W-:Y:S05]  /*1c60*/  BSYNC.RECONVERGENT B1 ;  /* 0x0000000000017941 */ /* 0x000fea0003800200 */
.L_x_164:
[----:B------:R-:W-:Y:S04]  /*1c70*/  BSSY.RECONVERGENT B1, `(.L_x_166) ;  /* 0x0000008000017945 */ /* 0x000fe80003800200 */
[----:B------:R-:W-:Y:S05]  /*1c80*/  @!P5 BRA `(.L_x_167) ;  /* 0x000000000018d947 */ /* 0x000fea0003800000 */
[----:B01234-:R-:W-:Y:S01]  /*1c90*/  IMAD R5, R11, 0x100, R18 ;  /* 0x000001000b057824 */ /* 0x01ffe200078e0212 */
[----:B------:R-:W-:Y:S01]  /*1ca0*/  MOV R6, R13 ;  /* 0x0000000d00067202 */ /* 0x000fe20000000f00 */
[----:B------:R-:W-:Y:S02]  /*1cb0*/  IMAD.MOV.U32 R7, RZ, RZ, RZ ;  /* 0x000000ffff077224 */ /* 0x000fe400078e00ff */
[----:B------:R-:W-:-:S04]  /*1cc0*/  VIADD R5, R5, 0x700 ;  /* 0x0000070005057836 */ /* 0x000fc80000000000 */
[----:B------:R-:W-:-:S05]  /*1cd0*/  IMAD.WIDE.U32 R4, R5, 0x8, R2 ;  /* 0x0000000805047825 */ /* 0x000fca00078e0002 */
[----:B------:R0:W-:Y:S02]  /*1ce0*/  REDG.E.ADD.64.STRONG.GPU desc[UR18][R4.64], R6 ;  /* 0x000000060400798e */ /* 0x0001e4000c12e512 */
.L_x_167:
[----:B------:R-:W-:Y:S05]  /*1cf0*/  BSYNC.RECONVERGENT B1 ;  /* 0x0000000000017941 */ /* 0x000fea0003800200 */
.L_x_166:
[----:B------:R-:W-:-:S05]  /*1d00*/  VIADD R11, R11, 0x8 ;  /* 0x000000080b0b7836 */ /* 0x000fca0000000000 */
[----:B------:R-:W-:-:S13]  /*1d10*/  ISETP.NE.AND P0, PT, R11, R9, PT ;  /* 0x000000090b00720c */ /* 0x000fda0003f05270 */
[----:B------:R-:W-:Y:S05]  /*1d20*/  @P0 BRA `(.L_x_168) ;  /* 0xfffffff800a00947 */ /* 0x000fea000383ffff */
[----:B01234-:R-:W-:-:S07]  /*1d30*/  IMAD.MOV.U32 R7, RZ, RZ, R9 ;  /* 0x000000ffff077224 */ /* 0x01ffce00078e0009 */
.L_x_151:
[----:B------:R-:W-:Y:S01]  /*1d40*/  UISETP.NE.AND UP0, UPT, UR20, URZ, UPT ;  /* 0x000000ff1400728c */ /* 0x000fe2000bf05270 */
[----:B------:R-:W-:Y:S01]  /*1d50*/  IMAD.U32 R2, RZ, RZ, UR9 ;  /* 0x00000009ff027e24 */ /* 0x000fe2000f8e00ff */
[----:B------:R-:W-:Y:S01]  /*1d60*/  LOP3.LUT R11, R0, 0x1, RZ, 0xc0, !PT ;  /* 0x00000001000b7812 */ /* 0x000fe200078ec0ff */
[----:B------:R-:W-:-:S03]  /*1d70*/  IMAD.U32 R10, RZ, RZ, UR20 ;  /* 0x00000014ff0a7e24 */ /* 0x000fc6000f8e00ff */
[----:B------:R-:W-:Y:S01]  /*1d80*/  IADD3 R0, PT, PT, R2, -0x1, RZ ;  /* 0xffffffff02007810 */ /* 0x000fe20007ffe0ff */
[----:B------:R-:W-:Y:S02]  /*1d90*/  VIADD R10, R10, 0xffffffff ;  /* 0xffffffff0a0a7836 */ /* 0x000fe40000000000 */
[----:B------:R-:W-:Y:S05]  /*1da0*/  BRA.U !UP0, `(.L_x_169) ;  /* 0x00000005086c7547 */ /* 0x000fea000b800000 */
[----:B------:R-:W-:-:S13]  /*1db0*/  ISETP.GE.U32.AND P0, PT, R10, 0x3, PT ;  /* 0x000000030a00780c */ /* 0x000fda0003f06070 */
[----:B------:R-:W-:Y:S05]  /*1dc0*/  @!P0 BRA `(.L_x_170) ;  /* 0x0000000000bc8947 */ /* 0x000fea0003800000 */
[----:B------:R-:W-:Y:S01]  /*1dd0*/  IMAD R2, R7, 0x400, R27 ;  /* 0x0000040007027824 */ /* 0x000fe200078e021b */
[----:B------:R-:W-:Y:S04]  /*1de0*/  BSSY.RECONVERGENT B1, `(.L_x_171) ;  /* 0x0000010000017945 */ /* 0x000fe80003800200 */
[----:B------:R-:W0:Y:S04]  /*1df0*/  LDS R13, [R2] ;  /* 0x00000000020d7984 */ /* 0x000e280000000800 */
[----:B------:R-:W1:Y:S04]  /*1e00*/  LDS R14, [R2+0x400] ;  /* 0x00040000020e7984 */ /* 0x000e680000000800 */
[----:B------:R-:W2:Y:S04]  /*1e10*/  LDS R6, [R2+0x800] ;  /* 0x0008000002067984 */ /* 0x000ea80000000800 */
[----:B------:R-:W3:Y:S01]  /*1e20*/  LDS R12, [R2+0xc00] ;  /* 0x000c0000020c7984 */ /* 0x000ee20000000800 */
[----:B0-----:R-:W-:-:S02]  /*1e30*/  ISETP.NE.AND P0, PT, R13, RZ, PT ;  /* 0x000000ff0d00720c */ /* 0x001fc40003f05270 */
[----:B-1----:R-:W-:Y:S02]  /*1e40*/  ISETP.NE.AND P1, PT, R14, RZ, PT ;  /* 0x000000ff0e00720c */ /* 0x002fe40003f25270 */
[----:B--2---:R-:W-:Y:S02]  /*1e50*/  ISETP.NE.AND P2, PT, R6, RZ, PT ;  /* 0x000000ff0600720c */ /* 0x004fe40003f45270 */
[----:B---3--:R-:W-:-:S07]  /*1e60*/  ISETP.NE.AND P3, PT, R12, RZ, PT ;  /* 0x000000ff0c00720c */ /* 0x008fce0003f65270 */
[----:B------:R-:W-:Y:S06]  /*1e70*/  @!P0 BRA `(.L_x_172) ;  /* 0x0000000000188947 */ /* 0x000fec0003800000 */
[----:B------:R-:W0:Y:S01]  /*1e80*/  LDC.64 R4, c[0x0][0x380] ;  /* 0x0000e000ff047b82 */ /* 0x000e220000000a00 */
[----:B------:R-:W-:Y:S02]  /*1e90*/  IMAD R3, R7, 0x100, R18 ;  /* 0x0000010007037824 */ /* 0x000fe400078e0212 */
[----:B------:R-:W-:Y:S02]  /*1ea0*/  IMAD.MOV.U32 R2, RZ, RZ, R13 ;  /* 0x000000ffff027224 */ /* 0x000fe400078e000d */
[----:B0-----:R-:W-:-:S04]  /*1eb0*/  IMAD.WIDE.U32 R4, R3, 0x8, R4 ;  /* 0x0000000803047825 */ /* 0x001fc800078e0004 */
[----:B------:R-:W-:-:S05]  /*1ec0*/  IMAD.MOV.U32 R3, RZ, RZ, RZ ;  /* 0x000000ffff037224 */ /* 0x000fca00078e00ff */
[----:B------:R0:W-:Y:S02]  /*1ed0*/  REDG.E.ADD.64.STRONG.GPU desc[UR18][R4.64], R2 ;  /* 0x000000020400798e */ /* 0x0001e4000c12e512 */
.L_x_172:
[----:B------:R-:W-:Y:S05]  /*1ee0*/  BSYNC.RECONVERGENT B1 ;  /* 0x0000000000017941 */ /* 0x000fea0003800200 */
.L_x_171:
[----:B------:R-:W-:Y:S04]  /*1ef0*/  BSSY.RECONVERGENT B1, `(.L_x_173) ;  /* 0x0000008000017945 */ /* 0x000fe80003800200 */
[----:B------:R-:W-:Y:S05]  /*1f00*/  @!P1 BRA `(.L_x_174) ;  /* 0x0000000000189947 */ /* 0x000fea0003800000 */
[----:B0-----:R-:W0:Y:S01]  /*1f10*/  LDC.64 R2, c[0x0][0x380] ;  /* 0x0000e000ff027b82 */ /* 0x001e220000000a00 */
[----:B------:R-:W-:Y:S02]  /*1f20*/  IMAD R5, R7, 0x100, R18 ;  /* 0x0000010007057824 */ /* 0x000fe400078e0212 */
[----:B------:R-:W-:Y:S02]  /*1f30*/  HFMA2 R15, -RZ, RZ, 0, 0 ;  /* 0x00000000ff0f7431 */ /* 0x000fe400000001ff */
[----:B------:R-:W-:-:S04]  /*1f40*/  VIADD R5, R5, 0x100 ;  /* 0x0000010005057836 */ /* 0x000fc80000000000 */
[----:B0-----:R-:W-:-:S05]  /*1f50*/  IMAD.WIDE.U32 R2, R5, 0x8, R2 ;  /* 0x0000000805027825 */ /* 0x001fca00078e0002 */
[----:B------:R1:W-:Y:S02]  /*1f60*/  REDG.E.ADD.64.STRONG.GPU desc[UR18][R2.64], R14 ;  /* 0x0000000e0200798e */ /* 0x0003e4000c12e512 */
.L_x_174:
[----:B------:R-:W-:Y:S05]  /*1f70*/  BSYNC.RECONVERGENT B1 ;  /* 0x0000000000017941 */ /* 0x000fea0003800200 */
.L_x_173:
[----:B------:R-:W-:Y:S04]  /*1f80*/  BSSY.RECONVERGENT B1, `(.L_x_175) ;  /* 0x0000009000017945 */ /* 0x000fe80003800200 */
[----:B------:R-:W-:Y:S05]  /*1f90*/  @!P2 BRA `(.L_x_176) ;  /* 0x00000000001ca947 */ /* 0x000fea0003800000 */
[----:B01----:R-:W0:Y:S01]  /*1fa0*/  LDC.64 R2, c[0x0][0x380] ;  /* 0x0000e000ff027b82 */ /* 0x003e220000000a00 */
[----:B------:R-:W-:Y:S02]  /*1fb0*/  IMAD R5, R7, 0x100, R18 ;  /* 0x0000010007057824 */ /* 0x000fe400078e0212 */
[----:B------:R-:W-:Y:S02]  /*1fc0*/  IMAD.MOV.U32 R4, RZ, RZ, R6 ;  /* 0x000000ffff047224 */ /* 0x000fe400078e0006 */
[----:B------:R-:W-:-:S04]  /*1fd0*/  VIADD R5, R5, 0x200 ;  /* 0x0000020005057836 */ /* 0x000fc80000000000 */
[----:B0-----:R-:W-:-:S04]  /*1fe0*/  IMAD.WIDE.U32 R2, R5, 0x8, R2 ;  /* 0x0000000805027825 */ /* 0x001fc800078e0002 */
[----:B------:R-:W-:-:S05]  /*1ff0*/  IMAD.MOV.U32 R5, RZ, RZ, RZ ;  /* 0x000000ffff057224 */ /* 0x000fca00078e00ff */
[----:B------:R2:W-:Y:S02]  /*2000*/  REDG.E.ADD.64.STRONG.GPU desc[UR18][R2.64], R4 ;  /* 0x000000040200798e */ /* 0x0005e4000c12e512 */
.L_x_176:
[----:B------:R-:W-:Y:S05]  /*2010*/  BSYNC.RECONVERGENT B1 ;  /* 0x0000000000017941 */ /* 0x000fea0003800200 */
.L_x_175:
[----:B------:R-:W-:Y:S04]  /*2020*/  BSSY.RECONVERGENT B1, `(.L_x_177) ;  /* 0x0000008000017945 */ /* 0x000fe80003800200 */
[----:B------:R-:W-:Y:S05]  /*2030*/  @!P3 BRA `(.L_x_178) ;  /* 0x000000000018b947 */ /* 0x000fea0003800000 */
[----:B012---:R-:W0:Y:S01]  /*2040*/  LDC.64 R2, c[0x0][0x380] ;  /* 0x0000e000ff027b82 */ /* 0x007e220000000a00 */
[----:B------:R-:W-:Y:S01]  /*2050*/  IMAD R5, R7, 0x100, R18 ;  /* 0x0000010007057824 */ /* 0x000fe200078e0212 */
[----:B------:R-:W-:-:S03]  /*2060*/  MOV R13, RZ ;  /* 0x000000ff000d7202 */ /* 0x000fc60000000f00 */
[----:B------:R-:W-:-:S04]  /*2070*/  VIADD R5, R5, 0x300 ;  /* 0x0000030005057836 */ /* 0x000fc80000000000 */
[----:B0-----:R-:W-:-:S05]  /*2080*/  IMAD.WIDE.U32 R2, R5, 0x8, R2 ;  /* 0x0000000805027825 */ /* 0x001fca00078e0002 */
[----:B------:R3:W-:Y:S02]  /*2090*/  REDG.E.ADD.64.STRONG.GPU desc[UR18][R2.64], R12 ;  /* 0x0000000c0200798e */ /* 0x0007e4000c12e512 */
.L_x_178:
[----:B------:R-:W-:Y:S05]  /*20a0*/  BSYNC.RECONVERGENT B1 ;  /* 0x0000000000017941 */ /* 0x000fea0003800200 */
.L_x_177:
[----:B------:R-:W-:-:S07]  /*20b0*/  VIADD R7, R7, 0x4 ;  /* 0x0000000407077836 */ /* 0x000fce0000000000 */
.L_x_170:
[----:B------:R-:W-:Y:S01]  /*20c0*/  UISETP.NE.AND UP0, UPT, UR9, URZ, UPT ;  /* 0x000000ff0900728c */ /* 0x000fe2000bf05270 */
[----:B------:R-:W-:Y:S08]  /*20d0*/  BSSY.RECONVERGENT B1, `(.L_x_169) ;  /* 0x0000028000017945 */ /* 0x000ff00003800200 */
[----:B------:R-:W-:Y:S05]  /*20e0*/  BRA.U !UP0, `(.L_x_179) ;  /* 0x0000000108987547 */ /* 0x000fea000b800000 */
[----:B------:R-:W-:-:S13]  /*20f0*/  ISETP.NE.AND P0, PT, R0, RZ, PT ;  /* 0x000000ff0000720c */ /* 0x000fda0003f05270 */
[----:B------:R-:W-:Y:S05]  /*2100*/  @!P0 BRA `(.L_x_180) ;  /* 0x0000000000608947 */ /* 0x000fea0003800000 */
[----:B0123--:R-:W-:Y:S01]  /*2110*/  IMAD R2, R7, 0x400, R27 ;  /* 0x0000040007027824 */ /* 0x00ffe200078e021b */
[----:B------:R-:W-:Y:S04]  /*2120*/  BSSY.RECONVERGENT B2, `(.L_x_181) ;  /* 0x000000b000027945 */ /* 0x000fe80003800200 */
[----:B------:R-:W0:Y:S04]  /*2130*/  LDS R4, [R2] ;  /* 0x0000000002047984 */ /* 0x000e280000000800 */
[----:B------:R-:W1:Y:S01]  /*2140*/  LDS R6, [R2+0x400] ;  /* 0x0004000002067984 */ /* 0x000e620000000800 */
[----:B0-----:R-:W-:-:S02]  /*2150*/  ISETP.NE.AND P0, PT, R4, RZ, PT ;  /* 0x000000ff0400720c */ /* 0x001fc40003f05270 */
[----:B-1----:R-:W-:-:S11]  /*2160*/  ISETP.NE.AND P1, PT, R6, RZ, PT ;  /* 0x000000ff0600720c */ /* 0x002fd60003f25270 */
[----:B------:R-:W-:Y:S05]  /*2170*/  @!P0 BRA `(.L_x_182) ;  /* 0x0000000000148947 */ /* 0x000fea0003800000 */
[----:B------:R-:W0:Y:S01]  /*2180*/  LDC.64 R2, c[0x0][0x380] ;  /* 0x0000e000ff027b82 */ /* 0x000e220000000a00 */
[----:B------:R-:W-:-:S04]  /*2190*/  IMAD R5, R7, 0x100, R18 ;  /* 0x0000010007057824 */ /* 0x000fc800078e0212 */
[----:B0-----:R-:W-:-:S04]  /*21a0*/  IMAD.WIDE.U32 R2, R5, 0x8, R2 ;  /* 0x0000000805027825 */ /* 0x001fc800078e0002 */
[----:B------:R-:W-:-:S05]  /*21b0*/  IMAD.MOV.U32 R5, RZ, RZ, RZ ;  /* 0x000000ffff057224 */ /* 0x000fca00078e00ff */
[----:B------:R0:W-:Y:S02]  /*21c0*/  REDG.E.ADD.64.STRONG.GPU desc[UR18][R2.64], R4 ;  /* 0x000000040200798e */ /* 0x0001e4000c12e512 */
.L_x_182:
[----:B------:R-:W-:Y:S05]  /*21d0*/  BSYNC.RECONVERGENT B2 ;  /* 0x0000000000027941 */ /* 0x000fea0003800200 */
.L_x_181:
[----:B------:R-:W-:Y:S04]  /*21e0*/  BSSY.RECONVERGENT B2, `(.L_x_183) ;  /* 0x0000009000027945 */ /* 0x000fe80003800200 */
[----:B------:R-:W-:Y:S05]  /*21f0*/  @!P1 BRA `(.L_x_184) ;  /* 0x00000000001c9947 */ /* 0x000fea0003800000 */
[----:B0-----:R-:W0:Y:S01]  /*2200*/  LDC.64 R2, c[0x0][0x380] ;  /* 0x0000e000ff027b82 */ /* 0x001e220000000a00 */
[----:B------:R-:W-:-:S05]  /*2210*/  IMAD R4, R7, 0x100, R18 ;  /* 0x0000010007047824 */ /* 0x000fca00078e0212 */
[----:B------:R-:W-:Y:S01]  /*2220*/  IADD3 R5, PT, PT, R4, 0x100, RZ ;  /* 0x0000010004057810 */ /* 0x000fe20007ffe0ff */
[----:B------:R-:W-:-:S04]  /*2230*/  IMAD.MOV.U32 R4, RZ, RZ, R6 ;  /* 0x000000ffff047224 */ /* 0x000fc800078e0006 */
[----:B0-----:R-:W-:-:S04]  /*2240*/  IMAD.WIDE.U32 R2, R5, 0x8, R2 ;  /* 0x0000000805027825 */ /* 0x001fc800078e0002 */
[----:B------:R-:W-:-:S05]  /*2250*/  IMAD.MOV.U32 R5, RZ, RZ, RZ ;  /* 0x000000ffff057224 */ /* 0x000fca00078e00ff */
[----:B------:R1:W-:Y:S02]  /*2260*/  REDG.E.ADD.64.STRONG.GPU desc[UR18][R2.64], R4 ;  /* 0x000000040200798e */ /* 0x0003e4000c12e512 */
.L_x_184:
[----:B------:R-:W-:Y:S05]  /*2270*/  BSYNC.RECONVERGENT B2 ;  /* 0x0000000000027941 */ /* 0x000fea0003800200 */
.L_x_183:
[----:B------:R-:W-:-:S07]  /*2280*/  VIADD R7, R7, 0x2 ;  /* 0x0000000207077836 */ /* 0x000fce0000000000 */
.L_x_180:
[----:B------:R-:W-:-:S13]  /*2290*/  ISETP.NE.AND P0, PT, R11, RZ, PT ;  /* 0x000000ff0b00720c */ /* 0x000fda0003f05270 */
[----:B------:R-:W-:Y:S05]  /*22a0*/  @!P0 BRA `(.L_x_179) ;  /* 0x0000000000288947 */ /* 0x000fea0003800000 */
[----:B0123--:R-:W-:-:S05]  /*22b0*/  IMAD R2, R7, 0x400, R27 ;  /* 0x0000040007027824 */ /* 0x00ffca00078e021b */
[----:B------:R-:W0:Y:S02]  /*22c0*/  LDS R6, [R2] ;  /* 0x0000000002067984 */ /* 0x000e240000000800 */
[----:B0-----:R-:W-:-:S13]  /*22d0*/  ISETP.NE.AND P0, PT, R6, RZ, PT ;  /* 0x000000ff0600720c */ /* 0x001fda0003f05270 */
[----:B------:R-:W-:Y:S05]  /*22e0*/  @!P0 BRA `(.L_x_179) ;  /* 0x0000000000188947 */ /* 0x000fea0003800000 */
[----:B------:R-:W0:Y:S01]  /*22f0*/  LDC.64 R2, c[0x0][0x380] ;  /* 0x0000e000ff027b82 */ /* 0x000e220000000a00 */
[----:B------:R-:W-:-:S04]  /*2300*/  IMAD R5, R7, 0x100, R18 ;  /* 0x0000010007057824 */ /* 0x000fc800078e0212 */
[----:B0-----:R-:W-:Y:S01]  /*2310*/  IMAD.WIDE.U32 R4, R5, 0x8, R2 ;  /* 0x0000000805047825 */ /* 0x001fe200078e0002 */
[----:B------:R-:W-:-:S03]  /*2320*/  MOV R2, R6 ;  /* 0x0000000600027202 */ /* 0x000fc60000000f00 */
[----:B------:R-:W-:-:S05]  /*2330*/  IMAD.MOV.U32 R3, RZ, RZ, RZ ;  /* 0x000000ffff037224 */ /* 0x000fca00078e00ff */
[----:B------:R4:W-:Y:S02]  /*2340*/  REDG.E.ADD.64.STRONG.GPU desc[UR18][R4.64], R2 ;  /* 0x000000020400798e */ /* 0x0009e4000c12e512 */
.L_x_179:
[----:B------:R-:W-:Y:S05]  /*2350*/  BSYNC.RECONVERGENT B1 ;  /* 0x0000000000017941 */ /* 0x000fea0003800200 */
.L_x_169:
[----:B------:R-:W-:-:S13]  /*2360*/  ISETP.GT.U32.AND P0, PT, R18, 0x7f, PT ;  /* 0x0000007f1200780c */ /* 0x000fda0003f04070 */
[----:B------:R-:W-:Y:S05]  /*2370*/  @P0 BRA `(.L_x_150) ;  /* 0x00000008008c0947 */ /* 0x000fea0003800000 */
[----:B------:R-:W-:Y:S01]  /*2380*/  ISETP.GE.U32.AND P0, PT, R8, 0x7, PT ;  /* 0x000000070800780c */ /* 0x000fe20003f06070 */
[----:B------:R-:W-:-:S12]  /*2390*/  IMAD.MOV.U32 R7, RZ, RZ, RZ ;  /* 0x000000ffff077224 */ /* 0x000fd800078e00ff */
[----:B------:R-:W-:Y:S05]  /*23a0*/  @!P0 BRA `(.L_x_185) ;  /* 0x0000000400148947 */ /* 0x000fea0003800000 */
[----:B01234-:R-:W0:Y:S01]  /*23b0*/  LDC.64 R2, c[0x0][0x380] ;  /* 0x0000e000ff027b82 */ /* 0x01fe220000000a00 */
[----:B------:R-:W-:-:S07]  /*23c0*/  IMAD.MOV.U32 R8, RZ, RZ, RZ ;  /* 0x000000ffff087224 */ /* 0x000fce00078e00ff */
.L_x_202:
[C---:B------:R-:W-:Y:S01]  /*23d0*/  IMAD R29, R8.reuse, 0x400, R27 ;  /* 0x00000400081d7824 */ /* 0x040fe200078e021b */
[----:B------:R-:W-:Y:S01]  /*23e0*/  BSSY.RECONVERGENT B1, `(.L_x_186) ;  /* 0x000000c000017945 */ /* 0x000fe20003800200 */
[----:B01234-:R-:W-:-:S03]  /*23f0*/  IMAD R5, R8, 0x100, R18 ;  /* 0x0000010008057824 */ /* 0x01ffc600078e0212 */
[----:B------:R-:W1:Y:S01]  /*2400*/  LDS R6, [R29+0x200] ;  /* 0x000200001d067984 */ /* 0x000e620000000800 */
[----:B0-----:R-:W-:-:S03]  /*2410*/  IMAD.WIDE.U32 R4, R5, 0x8, R2 ;  /* 0x0000000805047825 */ /* 0x001fc600078e0002 */
[----:B------:R-:W0:Y:S04]  /*2420*/  LDS R12, [R29+0x600] ;  /* 0x000600001d0c7984 */ /* 0x000e280000000800 */
[----:B------:R2:W3:Y:S04]  /*2430*/  LDS R17, [R29+0xa00] ;  /* 0x000a00001d117984 */ /* 0x0004e80000000800 */
[----:B------:R2:W4:Y:S01]  /*2440*/  LDS R13, [R29+0xe00] ;  /* 0x000e00001d0d7984 */ /* 0x0005220000000800 */
[----:B-1----:R-:W-:Y:S02]  /*2450*/  ISETP.NE.AND P0, PT, R6, RZ, PT ;  /* 0x000000ff0600720c */ /* 0x002fe40003f05270 */
[----:B0-----:R-:W-:-:S11]  /*2460*/  ISETP.NE.AND P1, PT, R12, RZ, PT ;  /* 0x000000ff0c00720c */ /* 0x001fd60003f25270 */
[----:B--234-:R-:W-:Y:S05]  /*2470*/  @!P0 BRA `(.L_x_187) ;  /* 0x0000000000088947 */ /* 0x01cfea0003800000 */
[----:B------:R-:W-:-:S05]  /*2480*/  HFMA2 R7, -RZ, RZ, 0, 0 ;  /* 0x00000000ff077431 */ /* 0x000fca00000001ff */
[----:B------:R0:W-:Y:S02]  /*2490*/  REDG.E.ADD.64.STRONG.GPU desc[UR18][R4.64+0x400], R6 ;  /* 0x000400060400798e */ /* 0x0001e4000c12e512 */
.L_x_187:
[----:B------:R-:W-:Y:S05]  /*24a0*/  BSYNC.RECONVERGENT B1 ;  /* 0x0000000000017941 */ /* 0x000fea0003800200 */
.L_x_186:
[----:B------:R-:W-:Y:S04]  /*24b0*/  BSSY.RECONVERGENT B1, `(.L_x_188) ;  /* 0x0000005000017945 */ /* 0x000fe80003800200 */
[----:B------:R-:W-:Y:S05]  /*24c0*/  @!P1 BRA `(.L_x_189) ;  /* 0x00000000000c9947 */ /* 0x000fea0003800000 */
[----:B0-----:R-:W-:Y:S02]  /*24d0*/  IMAD.MOV.U32 R6, RZ, RZ, R12 ;  /* 0x000000ffff067224 */ /* 0x001fe400078e000c */
[----:B------:R-:W-:-:S05]  /*24e0*/  IMAD.MOV.U32 R7, RZ, RZ, RZ ;  /* 0x000000ffff077224 */ /* 0x000fca00078e00ff */
[----:B------:R1:W-:Y:S02]  /*24f0*/  REDG.E.ADD.64.STRONG.GPU desc[UR18][R4.64+0xc00], R6 ;  /* 0x000c00060400798e */ /* 0x0003e4000c12e512 */
.L_x_189:
[----:B------:R-:W-:Y:S05]  /*2500*/  BSYNC.RECONVERGENT B1 ;  /* 0x0000000000017941 */ /* 0x000fea0003800200 */
.L_x_188:
[----:B------:R-:W2:Y:S01]  /*2510*/  LDS R15, [R29+0x1200] ;  /* 0x001200001d0f7984 */ /* 0x000ea20000000800 */
[----:B------:R-:W-:Y:S01]  /*2520*/  ISETP.NE.AND P6, PT, R17, RZ, PT ;  /* 0x000000ff1100720c */ /* 0x000fe20003fc5270 */
[----:B------:R-:W-:Y:S01]  /*2530*/  VIADD R8, R8, 0x8 ;  /* 0x0000000808087836 */ /* 0x000fe20000000000 */
[----:B------:R-:W-:Y:S01]  /*2540*/  BSSY.RECONVERGENT B1, `(.L_x_190) ;  /* 0x000000e000017945 */ /* 0x000fe20003800200 */
[----:B------:R-:W3:Y:S01]  /*2550*/  LDS R12, [R29+0x1600] ;  /* 0x001600001d0c7984 */ /* 0x000ee20000000800 */
[----:B------:R-:W-:Y:S02]  /*2560*/  ISETP.NE.AND P1, PT, R13, RZ, PT ;  /* 0x000000ff0d00720c */ /* 0x000fe40003f25270 */
[----:B------:R-:W-:Y:S01]  /*2570*/  ISETP.NE.AND P0, PT, R8, R9, PT ;  /* 0x000000090800720c */ /* 0x000fe20003f05270 */
[----:B------:R-:W4:Y:S04]  /*2580*/  LDS R14, [R29+0x1a00] ;  /* 0x001a00001d0e7984 */ /* 0x000f280000000800 */
[----:B------:R-:W5:Y:S01]  /*2590*/  LDS R16, [R29+0x1e00] ;  /* 0x001e00001d107984 */ /* 0x000f620000000800 */
[----:B--2---:R-:W-:-:S02]  /*25a0*/  ISETP.NE.AND P2, PT, R15, RZ, PT ;  /* 0x000000ff0f00720c */ /* 0x004fc40003f45270 */
[----:B---3--:R-:W-:Y:S02]  /*25b0*/  ISETP.NE.AND P3, PT, R12, RZ, PT ;  /* 0x000000ff0c00720c */ /* 0x008fe40003f65270 */
[----:B----4-:R-:W-:Y:S02]  /*25c0*/  ISETP.NE.AND P4, PT, R14, RZ, PT ;  /* 0x000000ff0e00720c */ /* 0x010fe40003f85270 */
[----:B-----5:R-:W-:Y:S01]  /*25d0*/  ISETP.NE.AND P5, PT, R16, RZ, PT ;  /* 0x000000ff1000720c */ /* 0x020fe20003fa5270 */
[----:B------:R-:W-:-:S12]  /*25e0*/  @!P6 BRA `(.L_x_191) ;  /* 0x00000000000ce947 */ /* 0x000fd80003800000 */
[----:B01----:R-:W-:Y:S02]  /*25f0*/  IMAD.MOV.U32 R6, RZ, RZ, R17 ;  /* 0x000000ffff067224 */ /* 0x003fe400078e0011 */
[----:B------:R-:W-:-:S05]  /*2600*/  IMAD.MOV.U32 R7, RZ, RZ, RZ ;  /* 0x000000ffff077224 */ /* 0x000fca00078e00ff */
[----:B------:R2:W-:Y:S02]  /*2610*/  REDG.E.ADD.64.STRONG.GPU desc[UR18][R4.64+0x1400], R6 ;  /* 0x001400060400798e */ /* 0x0005e4000c12e512 */
.L_x_191:
[----:B------:R-:W-:Y:S05]  /*2620*/  BSYNC.RECONVERGENT B1 ;  /* 0x0000000000017941 */ /* 0x000fea0003800200 */
.L_x_190:
[----:B------:R-:W-:Y:S04]  /*2630*/  BSSY.RECONVERGENT B1, `(.L_x_192) ;  /* 0x0000005000017945 */ /* 0x000fe80003800200 */
[----:B------:R-:W-:Y:S05]  /*2640*/  @!P1 BRA `(.L_x_193) ;  /* 0x00000000000c9947 */ /* 0x000fea0003800000 */
[----:B012---:R-:W-:Y:S01]  /*2650*/  MOV R6, R13 ;  /* 0x0000000d00067202 */ /* 0x007fe20000000f00 */
[----:B------:R-:W-:-:S05]  /*2660*/  IMAD.MOV.U32 R7, RZ, RZ, RZ ;  /* 0x000000ffff077224 */ /* 0x000fca00078e00ff */
[----:B------:R3:W-:Y:S02]  /*2670*/  REDG.E.ADD.64.STRONG.GPU desc[UR18][R4.64+0x1c00], R6 ;  /* 0x001c00060400798e */ /* 0x0007e4000c12e512 */
.L_x_193:
[----:B------:R-:W-:Y:S05]  /*2680*/  BSYNC.RECONVERGENT B1 ;  /* 0x0000000000017941 */ /* 0x000fea0003800200 */
.L_x_192:
[----:B------:R-:W-:Y:S04]  /*2690*/  BSSY.RECONVERGENT B1, `(.L_x_194) ;  /* 0x0000005000017945 */ /* 0x000fe80003800200 */
[----:B------:R-:W-:Y:S05]  /*26a0*/  @!P2 BRA `(.L_x_195) ;  /* 0x00000000000ca947 */ /* 0x000fea0003800000 */
[----:B0123--:R-:W-:Y:S02]  /*26b0*/  IMAD.MOV.U32 R6, RZ, RZ, R15 ;  /* 0x000000ffff067224 */ /* 0x00ffe400078e000f */
[----:B------:R-:W-:-:S05]  /*26c0*/  IMAD.MOV.U32 R7, RZ, RZ, RZ ;  /* 0x000000ffff077224 */ /* 0x000fca00078e00ff */
[----:B------:R4:W-:Y:S02]  /*26d0*/  REDG.E.ADD.64.STRONG.GPU desc[UR18][R4.64+0x2400], R6 ;  /* 0x002400060400798e */ /* 0x0009e4000c12e512 */
.L_x_195:
[----:B------:R-:W-:Y:S05]  /*26e0*/  BSYNC.RECONVERGENT B1 ;  /* 0x0000000000017941 */ /* 0x000fea0003800200 */
.L_x_194:
[----:B------:R-:W-:Y:S04]  /*26f0*/  BSSY.RECONVERGENT B1, `(.L_x_196) ;  /* 0x0000004000017945 */ /* 0x000fe80003800200 */
[----:B------:R-:W-:Y:S05]  /*2700*/  @!P3 BRA `(.L_x_197) ;  /* 0x000000000008b947 */ /* 0x000fea0003800000 */
[----:B------:R-:W-:-:S05]  /*2710*/  IMAD.MOV.U32 R13, RZ, RZ, RZ ;  /* 0x000000ffff0d7224 */ /* 0x000fca00078e00ff */
[----:B------:R0:W-:Y:S02]  /*2720*/  REDG.E.ADD.64.STRONG.GPU desc[UR18][R4.64+0x2c00], R12 ;  /* 0x002c000c0400798e */ /* 0x0001e4000c12e512 */
.L_x_197:
[----:B------:R-:W-:Y:S05]  /*2730*/  BSYNC.RECONVERGENT B1 ;  /* 0x0000000000017941 */ /* 0x000fea0003800200 */
.L_x_196:
[----:B------:R-:W-:Y:S04]  /*2740*/  BSSY.RECONVERGENT B1, `(.L_x_198) ;  /* 0x0000004000017945 */ /* 0x000fe80003800200 */
[----:B------:R-:W-:Y:S05]  /*2750*/  @!P4 BRA `(.L_x_199) ;  /* 0x000000000008c947 */ /* 0x000fea0003800000 */
[----:B------:R-:W-:-:S05]  /*2760*/  IMAD.MOV.U32 R15, RZ, RZ, RZ ;  /* 0x000000ffff0f7224 */ /* 0x000fca00078e00ff */
[----:B------:R0:W-:Y:S02]  /*2770*/  REDG.E.ADD.64.STRONG.GPU desc[UR18][R4.64+0x3400], R14 ;  /* 0x0034000e0400798e */ /* 0x0001e4000c12e512 */
.L_x_199:
[----:B------:R-:W-:Y:S05]  /*2780*/  BSYNC.RECONVERGENT B1 ;  /* 0x0000000000017941 */ /* 0x000fea0003800200 */
.L_x_198:
[----:B------:R-:W-:Y:S04]  /*2790*/  BSSY.RECONVERGENT B1, `(.L_x_200) ;  /* 0x0000004000017945 */ /* 0x000fe80003800200 */
[----:B------:R-:W-:Y:S05]  /*27a0*/  @!P5 BRA `(.L_x_201) ;  /* 0x000000000008d947 */ /* 0x000fea0003800000 */
[----:B------:R-:W-:-:S05]  /*27b0*/  HFMA2 R17, -RZ, RZ, 0, 0 ;  /* 0x00000000ff117431 */ /* 0x000fca00000001ff */
[----:B------:R0:W-:Y:S02]  /*27c0*/  REDG.E.ADD.64.STRONG.GPU desc[UR18][R4.64+0x3c00], R16 ;  /* 0x003c00100400798e */ /* 0x0001e4000c12e512 */
.L_x_201:
[----:B------:R-:W-:Y:S05]  /*27d0*/  BSYNC.RECONVERGENT B1 ;  /* 0x0000000000017941 */ /* 0x000fea0003800200 */
.L_x_200:
[----:B------:R-:W-:Y:S05]  /*27e0*/  @P0 BRA `(.L_x_202) ;  /* 0xfffffff800f80947 */ /* 0x000fea000383ffff */
[----:B01234-:R-:W-:-:S07]  /*27f0*/  IMAD.MOV.U32 R7, RZ, RZ, R9 ;  /* 0x000000ffff077224 */ /* 0x01ffce00078e0009 */
.L_x_185:
[----:B------:R-:W-:-:S09]  /*2800*/  UISETP.NE.AND UP0, UPT, UR20, URZ, UPT ;  /* 0x000000ff1400728c */ /* 0x000fd2000bf05270 */
[----:B------:R-:W-:Y:S05]  /*2810*/  BRA.U !UP0, `(.L_x_150) ;  /* 0x0000000508647547 */ /* 0x000fea000b800000 */
[----:B------:R-:W-:-:S13]  /*2820*/  ISETP.GE.U32.AND P0, PT, R10, 0x3, PT ;  /* 0x000000030a00780c */ /* 0x000fda0003f06070 */
[----:B------:R-:W-:Y:S05]  /*2830*/  @!P0 BRA `(.L_x_203) ;  /* 0x0000000000c08947 */ /* 0x000fea0003800000 */
[----:B01234-:R-:W-:Y:S01]  /*2840*/  IMAD R2, R7, 0x400, R27 ;  /* 0x0000040007027824 */ /* 0x01ffe200078e021b */
[----:B------:R-:W-:Y:S04]  /*2850*/  BSSY.RECONVERGENT B1, `(.L_x_204) ;  /* 0x0000010000017945 */ /* 0x000fe80003800200 */
[----:B------:R-:W0:Y:S04]  /*2860*/  LDS R10, [R2+0x200] ;  /* 0x00020000020a7984 */ /* 0x000e280000000800 */
        /* <DEDUP_REMOVED lines=14> */
.L_x_205:
[----:B------:R-:W-:Y:S05]  /*2950*/  BSYNC.RECONVERGENT B1 ;  /* 0x0000000000017941 */ /* 0x000fea0003800200 */
.L_x_204:
[----:B------:R-:W-:Y:S04]  /*2960*/  BSSY.RECONVERGENT B1, `(.L_x_206) ;  /* 0x0000009000017945 */ /* 0x000fe80003800200 */
[----:B------:R-:W-:Y:S05]  /*2970*/  @!P1 BRA `(.L_x_207) ;  /* 0x00000000001c9947 */ /* 0x000fea0003800000 */
[----:B0-----:R-:W0:Y:S01]  /*2980*/  LDC.64 R4, c[0x0][0x380] ;  /* 0x0000e000ff047b82 */ /* 0x001e220000000a00 */
[----:B------:R-:W-:Y:S01]  /*2990*/  LEA R3, R7, R18, 0x8 ;  /* 0x0000001207037211 */ /* 0x000fe200078e40ff */
[----:B------:R-:W-:-:S04]  /*29a0*/  IMAD.MOV.U32 R2, RZ, RZ, R9 ;  /* 0x000000ffff027224 */ /* 0x000fc800078e0009 */
[----:B------:R-:W-:-:S04]  /*29b0*/  VIADD R3, R3, 0x100 ;  /* 0x0000010003037836 */ /* 0x000fc80000000000 */
[----:B0-----:R-:W-:-:S04]  /*29c0*/  IMAD.WIDE.U32 R4, R3, 0x8, R4 ;  /* 0x0000000803047825 */ /* 0x001fc800078e0004 */
[----:B------:R-:W-:-:S05]  /*29d0*/  IMAD.MOV.U32 R3, RZ, RZ, RZ ;  /* 0x000000ffff037224 */ /* 0x000fca00078e00ff */
[----:B------:R1:W-:Y:S02]  /*29e0*/  REDG.E.ADD.64.STRONG.GPU desc[UR18][R4.64+0x400], R2 ;  /* 0x000400020400798e */ /* 0x0003e4000c12e512 */
.L_x_207:
[----:B------:R-:W-:Y:S05]  /*29f0*/  BSYNC.RECONVERGENT B1 ;  /* 0x0000000000017941 */ /* 0x000fea0003800200 */
.L_x_206:
[----:B------:R-:W-:Y:S04]  /*2a00*/  BSSY.RECONVERGENT B1, `(.L_x_208) ;  /* 0x0000009000017945 */ /* 0x000fe80003800200 */
[----:B------:R-:W-:Y:S05]  /*2a10*/  @!P2 BRA `(.L_x_209) ;  /* 0x00000000001ca947 */ /* 0x000fea0003800000 */
[----:B01----:R-:W0:Y:S01]  /*2a20*/  LDC.64 R2, c[0x0][0x380] ;  /* 0x0000e000ff027b82 */ /* 0x003e220000000a00 */
[----:B------:R-:W-:Y:S01]  /*2a30*/  IMAD R5, R7, 0x100, R18 ;  /* 0x0000010007057824 */ /* 0x000fe200078e0212 */
[----:B------:R-:W-:-:S03]  /*2a40*/  MOV R4, R6 ;  /* 0x0000000600047202 */ /* 0x000fc60000000f00 */
[----:B------:R-:W-:-:S04]  /*2a50*/  VIADD R5, R5, 0x200 ;  /* 0x0000020005057836 */ /* 0x000fc80000000000 */
[----:B0-----:R-:W-:-:S04]  /*2a60*/  IMAD.WIDE.U32 R2, R5, 0x8, R2 ;  /* 0x0000000805027825 */ /* 0x001fc800078e0002 */
[----:B------:R-:W-:-:S05]  /*2a70*/  IMAD.MOV.U32 R5, RZ, RZ, RZ ;  /* 0x000000ffff057224 */ /* 0x000fca00078e00ff */
[----:B------:R2:W-:Y:S02]  /*2a80*/  REDG.E.ADD.64.STRONG.GPU desc[UR18][R2.64+0x400], R4 ;  /* 0x000400040200798e */ /* 0x0005e4000c12e512 */
.L_x_209:
[----:B------:R-:W-:Y:S05]  /*2a90*/  BSYNC.RECONVERGENT B1 ;  /* 0x0000000000017941 */ /* 0x000fea0003800200 */
.L_x_208:
[----:B------:R-:W-:Y:S04]  /*2aa0*/  BSSY.RECONVERGENT B1, `(.L_x_210) ;  /* 0x0000008000017945 */ /* 0x000fe80003800200 */
[----:B------:R-:W-:Y:S05]  /*2ab0*/  @!P3 BRA `(.L_x_211) ;  /* 0x000000000018b947 */ /* 0x000fea0003800000 */
[----:B012---:R-:W0:Y:S01]  /*2ac0*/  LDC.64 R2, c[0x0][0x380] ;  /* 0x0000e000ff027b82 */ /* 0x007e220000000a00 */
[----:B------:R-:W-:Y:S02]  /*2ad0*/  IMAD R5, R7, 0x100, R18 ;  /* 0x0000010007057824 */ /* 0x000fe400078e0212 */
[----:B------:R-:W-:Y:S02]  /*2ae0*/  IMAD.MOV.U32 R9, RZ, RZ, RZ ;  /* 0x000000ffff097224 */ /* 0x000fe400078e00ff */
[----:B------:R-:W-:-:S04]  /*2af0*/  VIADD R5, R5, 0x300 ;  /* 0x0000030005057836 */ /* 0x000fc80000000000 */
[----:B0-----:R-:W-:-:S05]  /*2b00*/  IMAD.WIDE.U32 R2, R5, 0x8, R2 ;  /* 0x0000000805027825 */ /* 0x001fca00078e0002 */
[----:B------:R3:W-:Y:S02]  /*2b10*/  REDG.E.ADD.64.STRONG.GPU desc[UR18][R2.64+0x400], R8 ;  /* 0x000400080200798e */ /* 0x0007e4000c12e512 */
.L_x_211:
[----:B------:R-:W-:Y:S05]  /*2b20*/  BSYNC.RECONVERGENT B1 ;  /* 0x0000000000017941 */ /* 0x000fea0003800200 */
.L_x_210:
[----:B------:R-:W-:-:S07]  /*2b30*/  VIADD R7, R7, 0x4 ;  /* 0x0000000407077836 */ /* 0x000fce0000000000 */
.L_x_203:
[----:B------:R-:W-:-:S09]  /*2b40*/  UISETP.NE.AND UP0, UPT, UR9, URZ, UPT ;  /* 0x000000ff0900728c */ /* 0x000fd2000bf05270 */
[----:B------:R-:W-:Y:S05]  /*2b50*/  BRA.U !UP0, `(.L_x_150) ;  /* 0x0000000108947547 */ /* 0x000fea000b800000 */
[----:B------:R-:W-:-:S13]  /*2b60*/  ISETP.NE.AND P0, PT, R0, RZ, PT ;  /* 0x000000ff0000720c */ /* 0x000fda0003f05270 */
[----:B------:R-:W-:Y:S05]  /*2b70*/  @!P0 BRA `(.L_x_212) ;  /* 0x0000000000608947 */ /* 0x000fea0003800000 */
[----:B01234-:R-:W-:Y:S01]  /*2b80*/  LEA R2, R7, R27, 0xa ;  /* 0x0000001b07027211 */ /* 0x01ffe200078e50ff */
[----:B------:R-:W-:Y:S04]  /*2b90*/  BSSY.RECONVERGENT B1, `(.L_x_213) ;  /* 0x000000b000017945 */ /* 0x000fe80003800200 */
[----:B------:R-:W0:Y:S04]  /*2ba0*/  LDS R4, [R2+0x200] ;  /* 0x0002000002047984 */ /* 0x000e280000000800 */
        /* <DEDUP_REMOVED lines=9> */
.L_x_214:
[----:B------:R-:W-:Y:S05]  /*2c40*/  BSYNC.RECONVERGENT B1 ;  /* 0x0000000000017941 */ /* 0x000fea0003800200 */
.L_x_213:
[----:B------:R-:W-:Y:S04]  /*2c50*/  BSSY.RECONVERGENT B1, `(.L_x_215) ;  /* 0x0000009000017945 */ /* 0x000fe80003800200 */
[----:B------:R-:W-:Y:S05]  /*2c60*/  @!P1 BRA `(.L_x_216) ;  /* 0x00000000001c9947 */ /* 0x000fea0003800000 */
[----:B0-----:R-:W0:Y:S01]  /*2c70*/  LDC.64 R2, c[0x0][0x380] ;  /* 0x0000e000ff027b82 */ /* 0x001e220000000a00 */
[----:B------:R-:W-:-:S04]  /*2c80*/  IMAD R4, R7, 0x100, R18 ;  /* 0x0000010007047824 */ /* 0x000fc800078e0212 */
[----:B------:R-:W-:Y:S02]  /*2c90*/  VIADD R5, R4, 0x100 ;  /* 0x0000010004057836 */ /* 0x000fe40000000000 */
[----:B------:R-:W-:Y:S02]  /*2ca0*/  IMAD.MOV.U32 R4, RZ, RZ, R0 ;  /* 0x000000ffff047224 */ /* 0x000fe400078e0000 */
[----:B0-----:R-:W-:-:S04]  /*2cb0*/  IMAD.WIDE.U32 R2, R5, 0x8, R2 ;  /* 0x0000000805027825 */ /* 0x001fc800078e0002 */
[----:B------:R-:W-:-:S05]  /*2cc0*/  HFMA2 R5, -RZ, RZ, 0, 0 ;  /* 0x00000000ff057431 */ /* 0x000fca00000001ff */
[----:B------:R1:W-:Y:S02]  /*2cd0*/  REDG.E.ADD.64.STRONG.GPU desc[UR18][R2.64+0x400], R4 ;  /* 0x000400040200798e */ /* 0x0003e4000c12e512 */
.L_x_216:
[----:B------:R-:W-:Y:S05]  /*2ce0*/  BSYNC.RECONVERGENT B1 ;  /* 0x0000000000017941 */ /* 0x000fea0003800200 */
.L_x_215:
[----:B------:R-:W-:-:S07]  /*2cf0*/  VIADD R7, R7, 0x2 ;  /* 0x0000000207077836 */ /* 0x000fce0000000000 */
.L_x_212:
[----:B------:R-:W-:-:S13]  /*2d00*/  ISETP.NE.AND P0, PT, R11, RZ, PT ;  /* 0x000000ff0b00720c */ /* 0x000fda0003f05270 */
[----:B------:R-:W-:Y:S05]  /*2d10*/  @!P0 BRA `(.L_x_150) ;  /* 0x0000000000248947 */ /* 0x000fea0003800000 */
[----:B------:R-:W-:-:S05]  /*2d20*/  IMAD R0, R7, 0x400, R27 ;  /* 0x0000040007007824 */ /* 0x000fca00078e021b */
[----:B012-4-:R-:W0:Y:S02]  /*2d30*/  LDS R4, [R0+0x200] ;  /* 0x0002000000047984 */ /* 0x017e240000000800 */
[----:B0-----:R-:W-:-:S13]  /*2d40*/  ISETP.NE.AND P0, PT, R4, RZ, PT ;  /* 0x000000ff0400720c */ /* 0x001fda0003f05270 */
[----:B------:R-:W-:Y:S05]  /*2d50*/  @!P0 BRA `(.L_x_150) ;  /* 0x0000000000148947 */ /* 0x000fea0003800000 */
[----:B---3--:R-:W0:Y:S01]  /*2d60*/  LDC.64 R2, c[0x0][0x380] ;  /* 0x0000e000ff027b82 */ /* 0x008e220000000a00 */
[----:B------:R-:W-:Y:S02]  /*2d70*/  IMAD R7, R7, 0x100, R18 ;  /* 0x0000010007077824 */ /* 0x000fe400078e0212 */
[----:B------:R-:W-:Y:S02]  /*2d80*/  IMAD.MOV.U32 R5, RZ, RZ, RZ ;  /* 0x000000ffff057224 */ /* 0x000fe400078e00ff */
[----:B0-----:R-:W-:-:S05]  /*2d90*/  IMAD.WIDE.U32 R2, R7, 0x8, R2 ;  /* 0x0000000807027825 */ /* 0x001fca00078e0002 */
[----:B------:R0:W-:Y:S02]  /*2da0*/  REDG.E.ADD.64.STRONG.GPU desc[UR18][R2.64+0x400], R4 ;  /* 0x000400040200798e */ /* 0x0001e4000c12e512 */
.L_x_150:
[----:B------:R-:W-:Y:S05]  /*2db0*/  BSYNC.RECONVERGENT B0 ;  /* 0x0000000000007941 */ /* 0x000fea0003800200 */
.L_x_149:
[----:B------:R-:W1:Y:S01]  /*2dc0*/  LDCU.64 UR4, c[0x0][0x390] ;  /* 0x00007200ff0477ac */ /* 0x000e620008000a00 */
[----:B------:R-:W-:-:S04]  /*2dd0*/  UIADD3 UR6, UP1, UPT, UR6, 0x1, URZ ;  /* 0x0000000106067890 */ /* 0x000fc8000ff3e0ff */
[----:B------:R-:W-:Y:S02]  /*2de0*/  UIADD3.X UR7, UPT, UPT, URZ, UR7, URZ, UP1, !UPT ;  /* 0x00000007ff077290 */ /* 0x000fe40008ffe4ff */
[----:B-1----:R-:W-:-:S04]  /*2df0*/  UIADD3 UR10, UP0, UPT, UR4, -0x1, URZ ;  /* 0xffffffff040a7890 */ /* 0x002fc8000ff1e0ff */
[----:B------:R-:W-:-:S04]  /*2e00*/  UIADD3.X UR11, UPT, UPT, UR5, -0x1, URZ, UP0, !UPT ;  /* 0xffffffff050b7890 */ /* 0x000fc800087fe4ff */
[----:B------:R-:W-:-:S04]  /*2e10*/  USHF.R.U64 UR10, UR10, 0x1e, UR11 ;  /* 0x0000001e0a0a7899 */ /* 0x000fc8000800120b */
[----:B------:R-:W-:-:S04]  /*2e20*/  UIADD3 UR10, UP0, UPT, UR10, 0x1, URZ ;  /* 0x000000010a0a7890 */ /* 0x000fc8000ff1e0ff */
[----:B------:R-:W-:Y:S02]  /*2e30*/  ULEA.HI.X UR11, UR11, URZ, URZ, 0x2, UP0 ;  /* 0x000000ff0b0b7291 */ /* 0x000fe400080f14ff */
[----:B------:R-:W-:-:S04]  /*2e40*/  UISETP.LT.U32.AND UP0, UPT, UR10, UR4, UPT ;  /* 0x000000040a00728c */ /* 0x000fc8000bf01070 */
[----:B------:R-:W-:-:S04]  /*2e50*/  UISETP.LT.U32.AND.EX UP0, UPT, UR11, UR5, UPT, UP0 ;  /* 0x000000050b00728c */ /* 0x000fc8000bf01100 */
[----:B------:R-:W-:Y:S02]  /*2e60*/  USEL UR4, UR10, UR4, UP0 ;  /* 0x000000040a047287 */ /* 0x000fe40008000000 */
[----:B------:R-:W-:Y:S02]  /*2e70*/  USEL UR5, UR11, UR5, UP0 ;  /* 0x000000050b057287 */ /* 0x000fe40008000000 */
[----:B------:R-:W-:-:S04]  /*2e80*/  UISETP.NE.U32.AND UP0, UPT, UR6, UR4, UPT ;  /* 0x000000040600728c */ /* 0x000fc8000bf05070 */
[----:B------:R-:W-:Y:S01]  /*2e90*/  UISETP.NE.AND.EX UP0, UPT, UR7, UR5, UPT, UP0 ;  /* 0x000000050700728c */ /* 0x000fe2000bf05300 */
[----:B------:R-:W-:Y:S08]  /*2ea0*/  BAR.SYNC.DEFER_BLOCKING 0x0 ;  /* 0x0000000000007b1d */ /* 0x000ff00000010000 */
[----:B------:R-:W-:Y:S05]  /*2eb0*/  BRA.U UP0, `(.L_x_217) ;  /* 0xffffffd100dc7547 */ /* 0x000fea000b83ffff */
[----:B------:R-:W-:Y:S05]  /*2ec0*/  EXIT ;  /* 0x000000000000794d */ /* 0x000fea0003800000 */
.L_x_218:
        /* <DEDUP_REMOVED lines=11> */
.L_x_436:


//--------------------- .text._ZN3cub18CUB_300001_SM_10006detail10radix_sort31DeviceRadixSortSingleTileKernelINS1_5radix10policy_hubIjjyE10Policy1000ELNS0_9SortOrderE0EjjyNS1_21identity_decomposer_tEEEvPKT1_PSA_PKT2_PSE_T3_iiT4_ --------------------------
	.section	.text._ZN3cub18CUB_300001_SM_10006detail10radix_sort31DeviceRadixSortSingleTileKernelINS1_5radix10policy_hubIjjyE10Policy1000ELNS0_9SortOrderE0EjjyNS1_21identity_decomposer_tEEEvPKT1_PSA_PKT2_PSE_T3_iiT4_,"ax",@progbits
	.align	128
        .global         _ZN3cub18CUB_300001_SM_10006detail10radix_sort31DeviceRadixSortSingleTileKernelINS1_5radix10policy_hubIjjyE10Policy1000ELNS0_9SortOrderE0EjjyNS1_21identity_decomposer_tEEEvPKT1_PSA_PKT2_PSE_T3_iiT4_
        .type           _ZN3cub18CUB_300001_SM_10006detail10radix_sort31DeviceRadixSortSingleTileKernelINS1_5radix10policy_hubIjjyE10Policy1000ELNS0_9SortOrderE0EjjyNS1_21identity_decomposer_tEEEvPKT1_PSA_PKT2_PSE_T3_iiT4_,@function
        .size           _ZN3cub18CUB_300001_SM_10006detail10radix_sort31DeviceRadixSortSingleTileKernelINS1_5radix10policy_hubIjjyE10Policy1000ELNS0_9SortOrderE0EjjyNS1_21identity_decomposer_tEEEvPKT1_PSA_PKT2_PSE_T3_iiT4_,(.L_x_437 - _ZN3cub18CUB_300001_SM_10006detail10radix_sort31DeviceRadixSortSingleTileKernelINS1_5radix10policy_hubIjjyE10Policy1000ELNS0_9SortOrderE0EjjyNS1_21identity_decomposer_tEEEvPKT1_PSA_PKT2_PSE_T3_iiT4_)
        .other          _ZN3cub18CUB_300001_SM_10006detail10radix_sort31DeviceRadixSortSingleTileKernelINS1_5radix10policy_hubIjjyE10Policy1000ELNS0_9SortOrderE0EjjyNS1_21identity_decomposer_tEEEvPKT1_PSA_PKT2_PSE_T3_iiT4_,@"STO_CUDA_ENTRY STV_DEFAULT"
_ZN3cub18CUB_300001_SM_10006detail10radix_sort31DeviceRadixSortSingleTileKernelINS1_5radix10policy_hubIjjyE10Policy1000ELNS0_9SortOrderE0EjjyNS1_21identity_decomposer_tEEEvPKT1_PSA_PKT2_PSE_T3_iiT4_:
.text._ZN3cub18CUB_300001_SM_10006detail10radix_sort31DeviceRadixSortSingleTileKernelINS1_5radix10policy_hubIjjyE10Policy1000ELNS0_9SortOrderE0EjjyNS1_21identity_decomposer_tEEEvPKT1_PSA_PKT2_PSE_T3_iiT4_:
[----:B------:R-:W-:Y:S01]  /*0000*/  LDC R1, c[0x0][0x37c] ;  /* 0x0000df00ff017b82 */ /* 0x000fe20000000800 */
[----:B------:R-:W0:Y:S01]  /*0010*/  S2R R0, SR_TID.X ;  /* 0x0000000000007919 */ /* 0x000e220000002100 */
[----:B------:R-:W1:Y:S01]  /*0020*/  LDCU UR4, c[0x0][0x3a0] ;  /* 0x00007400ff0477ac */ /* 0x000e620008000800 */
[----:B------:R-:W-:-:S05]  /*0030*/  IMAD.MOV.U32 R16, RZ, RZ, -0x1 ;  /* 0xffffffffff107424 */ /* 0x000fca00078e00ff */
[----:B------:R-:W2:Y:S01]  /*0040*/  LDC.64 R6, c[0x0][0x390] ;  /* 0x0000e400ff067b82 */ /* 0x000ea20000000a00 */
[----:B------:R-:W-:Y:S01]  /*0050*/  IMAD.MOV.U32 R17, RZ, RZ, -0x1 ;  /* 0xffffffffff117424 */ /* 0x000fe200078e00ff */
[----:B------:R-:W3:Y:S01]  /*0060*/  LDCU.64 UR10, c[0x0][0x358] ;  /* 0x00006b00ff0a77ac */ /* 0x000ee20008000a00 */
[----:B------:R-:W-:Y:S02]  /*0070*/  IMAD.MOV.U32 R18, RZ, RZ, -0x1 ;  /* 0xffffffffff127424 */ /* 0x000fe400078e00ff */
[----:B------:R-:W-:Y:S01]  /*0080*/  IMAD.MOV.U32 R19, RZ, RZ, -0x1 ;  /* 0xffffffffff137424 */ /* 0x000fe200078e00ff */
[----:B------:R-:W4:Y:S01]  /*0090*/  LDCU.64 UR6, c[0x0][0x3a8] ;  /* 0x00007500ff0677ac */ /* 0x000f220008000a00 */
[----:B------:R-:W-:Y:S02]  /*00a0*/  IMAD.MOV.U32 R20, RZ, RZ, -0x1 ;  /* 0xffffffffff147424 */ /* 0x000fe400078e00ff */
[----:B------:R-:W-:Y:S02]  /*00b0*/  IMAD.MOV.U32 R21, RZ, RZ, -0x1 ;  /* 0xffffffffff157424 */ /* 0x000fe400078e00ff */
[----:B------:R-:W-:-:S02]  /*00c0*/  IMAD.MOV.U32 R22, RZ, RZ, -0x1 ;  /* 0xffffffffff167424 */ /* 0x000fc400078e00ff */
[----:B------:R-:W-:Y:S02]  /*00d0*/  IMAD.MOV.U32 R12, RZ, RZ, -0x1 ;  /* 0xffffffffff0c7424 */ /* 0x000fe400078e00ff */
[----:B------:R-:W-:Y:S02]  /*00e0*/  IMAD.MOV.U32 R13, RZ, RZ, -0x1 ;  /* 0xffffffffff0d7424 */ /* 0x000fe400078e00ff */
[----:B------:R-:W-:Y:S02]  /*00f0*/  IMAD.MOV.U32 R14, RZ, RZ, -0x1 ;  /* 0xffffffffff0e7424 */ /* 0x000fe400078e00ff */
[----:B------:R-:W-:Y:S02]  /*0100*/  IMAD.MOV.U32 R15, RZ, RZ, -0x1 ;  /* 0xffffffffff0f7424 */ /* 0x000fe400078e00ff */
[----:B------:R-:W-:Y:S02]  /*0110*/  IMAD.MOV.U32 R23, RZ, RZ, -0x1 ;  /* 0xffffffffff177424 */ /* 0x000fe400078e00ff */
[----:B------:R-:W-:-:S02]  /*0120*/  IMAD.MOV.U32 R24, RZ, RZ, -0x1 ;  /* 0xffffffffff187424 */ /* 0x000fc400078e00ff */
[----:B------:R-:W-:Y:S02]  /*0130*/  IMAD.MOV.U32 R25, RZ, RZ, -0x1 ;  /* 0xffffffffff197424 */ /* 0x000fe400078e00ff */
[----:B------:R-:W-:Y:S02]  /*0140*/  IMAD.MOV.U32 R26, RZ, RZ, -0x1 ;  /* 0xffffffffff1a7424 */ /* 0x000fe400078e00ff */
[----:B------:R-:W-:Y:S02]  /*0150*/  IMAD.MOV.U32 R27, RZ, RZ, -0x1 ;  /* 0xffffffffff1b7424 */ /* 0x000fe400078e00ff */
[----:B------:R-:W-:Y:S01]  /*0160*/  IMAD.MOV.U32 R28, RZ, RZ, -0x1 ;  /* 0xffffffffff1c7424 */ /* 0x000fe200078e00ff */
[----:B------:R-:W4:Y:S01]  /*0170*/  S2UR UR5, SR_CgaCtaId ;  /* 0x00000000000579c3 */ /* 0x000f220000008800 */
[----:B0-----:R-:W-:Y:S01]  /*0180*/  IMAD R9, R0, 0x13, RZ ;  /* 0x0000001300097824 */ /* 0x001fe200078e02ff */
[----:B------:R-:W0:Y:S03]  /*0190*/  LDCU UR9, c[0x0][0x3ac] ;  /* 0x00007580ff0977ac */ /* 0x000e260008000800 */
[C---:B------:R-:W-:Y:S01]  /*01a0*/  VIADD R4, R9.reuse, 0x3 ;  /* 0x0000000309047836 */ /* 0x040fe20000000000 */
[C---:B-1----:R-:W-:Y:S01]  /*01b0*/  ISETP.GE.AND P6, PT, R9.reuse, UR4, PT ;  /* 0x0000000409007c0c */ /* 0x042fe2000bfc6270 */
[----:B------:R-:W-:-:S02]  /*01c0*/  VIADD R5, R9, 0x6 ;  /* 0x0000000609057836 */ /* 0x000fc40000000000 */
[C---:B------:R-:W-:Y:S01]  /*01d0*/  VIADD R51, R9.reuse, 0x7 ;  /* 0x0000000709337836 */ /* 0x040fe20000000000 */
[----:B------:R-:W-:Y:S01]  /*01e0*/  ISETP.GE.AND P3, PT, R4, UR4, PT ;  /* 0x0000000404007c0c */ /* 0x000fe2000bf66270 */
[----:B------:R-:W-:Y:S01]  /*01f0*/  VIADD R52, R9, 0x8 ;  /* 0x0000000809347836 */ /* 0x000fe20000000000 */
[----:B------:R-:W-:Y:S01]  /*0200*/  ISETP.GE.AND P0, PT, R5, UR4, PT ;  /* 0x0000000405007c0c */ /* 0x000fe2000bf06270 */
[C---:B------:R-:W-:Y:S01]  /*0210*/  VIADD R53, R9.reuse, 0x9 ;  /* 0x0000000909357836 */ /* 0x040fe20000000000 */
[----:B------:R-:W1:Y:S01]  /*0220*/  LDC.64 R4, c[0x0][0x380] ;  /* 0x0000e000ff047b82 */ /* 0x000e620000000a00 */
[C---:B------:R-:W-:Y:S01]  /*0230*/  VIADD R54, R9.reuse, 0xa ;  /* 0x0000000a09367836 */ /* 0x040fe20000000000 */
[----:B------:R-:W-:Y:S01]  /*0240*/  P2R R50, PR, RZ, 0x1 ;  /* 0x00000001ff327803 */ /* 0x000fe20000000000 */
[C---:B------:R-:W-:Y:S01]  /*0250*/  VIADD R55, R9.reuse, 0xb ;  /* 0x0000000b09377836 */ /* 0x040fe20000000000 */
[----:B------:R-:W-:Y:S01]  /*0260*/  P2R R11, PR, RZ, 0x8 ;  /* 0x00000008ff0b7803 */ /* 0x000fe20000000000 */
[----:B------:R-:W-:-:S02]  /*0270*/  VIADD R56, R9, 0xc ;  /* 0x0000000c09387836 */ /* 0x000fc40000000000 */
[C---:B------:R-:W-:Y:S02]  /*0280*/  VIADD R2, R9.reuse, 0x1 ;  /* 0x0000000109027836 */ /* 0x040fe40000000000 */
[C---:B------:R-:W-:Y:S02]  /*0290*/  VIADD R3, R9.reuse, 0x2 ;  /* 0x0000000209037836 */ /* 0x040fe40000000000 */
[C---:B------:R-:W-:Y:S01]  /*02a0*/  VIADD R57, R9.reuse, 0xd ;  /* 0x0000000d09397836 */ /* 0x040fe20000000000 */
[----:B------:R-:W-:Y:S01]  /*02b0*/  ISETP.GE.AND P5, PT, R2, UR4, PT ;  /* 0x0000000402007c0c */ /* 0x000fe2000bfa6270 */
[----:B------:R-:W-:Y:S01]  /*02c0*/  VIADD R2, R9, 0x4 ;  /* 0x0000000409027836 */ /* 0x000fe20000000000 */
[----:B------:R-:W-:Y:S01]  /*02d0*/  ISETP.GE.AND P4, PT, R3, UR4, PT ;  /* 0x0000000403007c0c */ /* 0x000fe2000bf86270 */
[C---:B------:R-:W-:Y:S01]  /*02e0*/  VIADD R3, R9.reuse, 0x5 ;  /* 0x0000000509037836 */ /* 0x040fe20000000000 */
[----:B------:R-:W-:Y:S01]  /*02f0*/  P2R R8, PR, RZ, 0x20 ;  /* 0x00000020ff087803 */ /* 0x000fe20000000000 */
[----:B------:R-:W-:Y:S01]  /*0300*/  VIADD R58, R9, 0xe ;  /* 0x0000000e093a7836 */ /* 0x000fe20000000000 */
[----:B------:R-:W-:Y:S01]  /*0310*/  ISETP.GE.AND P2, PT, R2, UR4, PT ;  /* 0x0000000402007c0c */ /* 0x000fe2000bf46270 */
[----:B------:R-:W-:Y:S01]  /*0320*/  IMAD.MOV.U32 R2, RZ, RZ, -0x1 ;  /* 0xffffffffff027424 */ /* 0x000fe200078e00ff */
[----:B------:R-:W-:Y:S01]  /*0330*/  ISETP.GE.AND P1, PT, R3, UR4, PT ;  /* 0x0000000403007c0c */ /* 0x000fe2000bf26270 */
[----:B------:R-:W-:Y:S01]  /*0340*/  IMAD.MOV.U32 R3, RZ, RZ, -0x1 ;  /* 0xffffffffff037424 */ /* 0x000fe200078e00ff */
[----:B------:R-:W-:Y:S01]  /*0350*/  P2R R10, PR, RZ, 0x10 ;  /* 0x00000010ff0a7803 */ /* 0x000fe20000000000 */
[C---:B------:R-:W-:Y:S01]  /*0360*/  VIADD R59, R9.reuse, 0xf ;  /* 0x0000000f093b7836 */ /* 0x040fe20000000000 */
[----:B------:R-:W-:Y:S01]  /*0370*/  P2R R49, PR, RZ, 0x2 ;  /* 0x00000002ff317803 */ /* 0x000fe20000000000 */
[----:B-1----:R-:W-:Y:S01]  /*0380*/  IMAD.WIDE.U32 R4, R9, 0x4, R4 ;  /* 0x0000000409047825 */ /* 0x002fe200078e0004 */
[----:B------:R-:W-:-:S03]  /*0390*/  P2R R48, PR, RZ, 0x4 ;  /* 0x00000004ff307803 */ /* 0x000fc60000000000 */
[----:B------:R-:W-:Y:S01]  /*03a0*/  VIADD R60, R9, 0x10 ;  /* 0x00000010093c7836 */ /* 0x000fe20000000000 */
[----:B---3--:R1:W5:Y:S01]  /*03b0*/  @!P0 LDG.E R16, desc[UR10][R4.64+0x18] ;  /* 0x0000180a04108981 */ /* 0x008362000c1e1900 */
[----:B------:R-:W-:Y:S01]  /*03c0*/  ISETP.GE.AND P0, PT, R51, UR4, PT ;  /* 0x0000000433007c0c */ /* 0x000fe2000bf06270 */
[C---:B------:R-:W-:Y:S02]  /*03d0*/  VIADD R61, R9.reuse, 0x11 ;  /* 0x00000011093d7836 */ /* 0x040fe40000000000 */
[C---:B------:R-:W-:Y:S01]  /*03e0*/  VIADD R62, R9.reuse, 0x12 ;  /* 0x00000012093e7836 */ /* 0x040fe20000000000 */
[----:B------:R-:W-:Y:S01]  /*03f0*/  P2R R51, PR, RZ, 0x1 ;  /* 0x00000001ff337803 */ /* 0x000fe20000000000 */
[----:B------:R1:W5:Y:S01]  /*0400*/  @!P6 LDG.E R2, desc[UR10][R4.64] ;  /* 0x0000000a0402e981 */ /* 0x000362000c1e1900 */
[----:B--2---:R-:W-:-:S03]  /*0410*/  IMAD.WIDE.U32 R6, R9, 0x4, R6 ;  /* 0x0000000409067825 */ /* 0x004fc600078e0006 */
[----:B------:R1:W5:Y:S04]  /*0420*/  @!P5 LDG.E R3, desc[UR10][R4.64+0x4] ;  /* 0x0000040a0403d981 */ /* 0x000368000c1e1900 */
[----:B------:R1:W5:Y:S01]  /*0430*/  @!P0 LDG.E R17, desc[UR10][R4.64+0x1c] ;  /* 0x00001c0a04118981 */ /* 0x000362000c1e1900 */
[----:B------:R-:W-:-:S03]  /*0440*/  ISETP.GE.AND P0, PT, R52, UR4, PT ;  /* 0x0000000434007c0c */ /* 0x000fc6000bf06270 */
[----:B------:R1:W5:Y:S01]  /*0450*/  @!P4 LDG.E R12, desc[UR10][R4.64+0x8] ;  /* 0x0000080a040cc981 */ /* 0x000362000c1e1900 */
[----:B------:R-:W-:-:S03]  /*0460*/  P2R R52, PR, RZ, 0x1 ;  /* 0x00000001ff347803 */ /* 0x000fc60000000000 */
[----:B------:R1:W5:Y:S04]  /*0470*/  @!P3 LDG.E R13, desc[UR10][R4.64+0xc] ;  /* 0x00000c0a040db981 */ /* 0x000368000c1e1900 */
[----:B------:R1:W5:Y:S04]  /*0480*/  @!P2 LDG.E R14, desc[UR10][R4.64+0x10] ;  /* 0x0000100a040ea981 */ /* 0x000368000c1e1900 */
[----:B------:R1:W5:Y:S01]  /*0490*/  @!P0 LDG.E R18, desc[UR10][R4.64+0x20] ;  /* 0x0000200a04128981 */ /* 0x000362000c1e1900 */
[----:B------:R-:W-:-:S03]  /*04a0*/  ISETP.GE.AND P0, PT, R53, UR4, PT ;  /* 0x0000000435007c0c */ /* 0x000fc6000bf06270 */
[----:B------:R1:W5:Y:S01]  /*04b0*/  @!P1 LDG.E R15, desc[UR10][R4.64+0x14] ;  /* 0x0000140a040f9981 */ /* 0x000362000c1e1900 */
[----:B------:R-:W-:-:S09]  /*04c0*/  P2R R53, PR, RZ, 0x1 ;  /* 0x00000001ff357803 */ /* 0x000fd20000000000 */
[----:B------:R1:W5:Y:S01]  /*04d0*/  @!P0 LDG.E R19, desc[UR10][R4.64+0x24] ;  /* 0x0000240a04138981 */ /* 0x000362000c1e1900 */
[----:B------:R-:W-:-:S04]  /*04e0*/  ISETP.GE.AND P0, PT, R54, UR4, PT ;  /* 0x0000000436007c0c */ /* 0x000fc8000bf06270 */
        /* <DEDUP_REMOVED lines=8> */
[----:B------:R-:W-:-:S04]  /*0570*/  ISETP.NE.AND P0, PT, R55, RZ, PT ;  /* 0x000000ff3700720c */ /* 0x000fc80003f05270 */
[----:B------:R-:W-:Y:S02]  /*0580*/  P2R R55, PR, RZ, 0x1 ;  /* 0x00000001ff377803 */ /* 0x000fe40000000000 */
        /* <DEDUP_REMOVED lines=8> */
[----:B------:R-:W-:Y:S02]  /*0610*/  ISETP.NE.AND P0, PT, R50, RZ, PT ;  /* 0x000000ff3200720c */ /* 0x000fe40003f05270 */
[----:B------:R-:W-:Y:S02]  /*0620*/  ISETP.GE.AND P1, PT, R57, UR4, PT ;  /* 0x0000000439007c0c */ /* 0x000fe4000bf26270 */
[----:B------:R-:W-:Y:S02]  /*0630*/  P2R R50, PR, RZ, 0x1 ;  /* 0x00000001ff327803 */ /* 0x000fe40000000000 */
[----:B------:R-:W-:Y:S02]  /*0640*/  ISETP.NE.AND P0, PT, R49, RZ, PT ;  /* 0x000000ff3100720c */ /* 0x000fe40003f05270 */
[----:B------:R-:W-:-:S02]  /*0650*/  ISETP.GE.AND P2, PT, R58, UR4, PT ;  /* 0x000000043a007c0c */ /* 0x000fc4000bf46270 */
[----:B------:R-:W-:Y:S02]  /*0660*/  ISETP.GE.AND P3, PT, R59, UR4, PT ;  /* 0x000000043b007c0c */ /* 0x000fe4000bf66270 */
[----:B------:R-:W-:Y:S02]  /*0670*/  ISETP.GE.AND P4, PT, R60, UR4, PT ;  /* 0x000000043c007c0c */ /* 0x000fe4000bf86270 */
[----:B------:R-:W-:Y:S01]  /*0680*/  ISETP.GE.AND P5, PT, R61, UR4, PT ;  /* 0x000000043d007c0c */ /* 0x000fe2000bfa6270 */
[----:B------:R1:W5:Y:S01]  /*0690*/  @!P1 LDG.E R23, desc[UR10][R4.64+0x34] ;  /* 0x0000340a04179981 */ /* 0x000362000c1e1900 */
[----:B------:R-:W-:Y:S02]  /*06a0*/  ISETP.GE.AND P6, PT, R62, UR4, PT ;  /* 0x000000043e007c0c */ /* 0x000fe4000bfc6270 */
[----:B------:R-:W-:Y:S02]  /*06b0*/  P2R R49, PR, RZ, 0x1 ;  /* 0x00000001ff317803 */ /* 0x000fe40000000000 */
[----:B------:R-:W-:Y:S01]  /*06c0*/  ISETP.NE.AND P0, PT, R48, RZ, PT ;  /* 0x000000ff3000720c */ /* 0x000fe20003f05270 */
[----:B------:R1:W5:Y:S03]  /*06d0*/  @!P2 LDG.E R24, desc[UR10][R4.64+0x38] ;  /* 0x0000380a0418a981 */ /* 0x000366000c1e1900 */
[----:B------:R-:W-:Y:S01]  /*06e0*/  P2R R48, PR, RZ, 0x1 ;  /* 0x00000001ff307803 */ /* 0x000fe20000000000 */
[----:B------:R1:W5:Y:S01]  /*06f0*/  @!P3 LDG.E R25, desc[UR10][R4.64+0x3c] ;  /* 0x00003c0a0419b981 */ /* 0x000362000c1e1900 */
[----:B------:R-:W-:-:S03]  /*0700*/  ISETP.NE.AND P0, PT, R11, RZ, PT ;  /* 0x000000ff0b00720c */ /* 0x000fc60003f05270 */
[----:B------:R1:W5:Y:S01]  /*0710*/  @!P4 LDG.E R26, desc[UR10][R4.64+0x40] ;  /* 0x0000400a041ac981 */ /* 0x000362000c1e1900 */
[----:B------:R-:W-:-:S03]  /*0720*/  P2R R11, PR, RZ, 0x1 ;  /* 0x00000001ff0b7803 */ /* 0x000fc60000000000 */
[----:B------:R1:W5:Y:S01]  /*0730*/  @!P5 LDG.E R27, desc[UR10][R4.64+0x44] ;  /* 0x0000440a041bd981 */ /* 0x000362000c1e1900 */
[----:B------:R-:W-:-:S03]  /*0740*/  ISETP.NE.AND P0, PT, R10, RZ, PT ;  /* 0x000000ff0a00720c */ /* 0x000fc60003f05270 */
[----:B------:R1:W5:Y:S01]  /*0750*/  @!P6 LDG.E R28, desc[UR10][R4.64+0x48] ;  /* 0x0000480a041ce981 */ /* 0x000362000c1e1900 */
[----:B------:R-:W-:Y:S01]  /*0760*/  BAR.SYNC.DEFER_BLOCKING 0x0 ;  /* 0x0000000000007b1d */ /* 0x000fe20000010000 */
[----:B------:R-:W-:Y:S02]  /*0770*/  P2R R10, PR, RZ, 0x1 ;  /* 0x00000001ff0a7803 */ /* 0x000fe40000000000 */
[----:B------:R-:W-:-:S04]  /*0780*/  ISETP.NE.AND P0, PT, R8, RZ, PT ;  /* 0x000000ff0800720c */ /* 0x000fc80003f05270 */
[----:B------:R-:W-:Y:S02]  /*0790*/  P2R R8, PR, RZ, 0x1 ;  /* 0x00000001ff087803 */ /* 0x000fe40000000000 */
[----:B------:R-:W-:-:S13]  /*07a0*/  ISETP.GE.AND P0, PT, R9, UR4, PT ;  /* 0x0000000409007c0c */ /* 0x000fda000bf06270 */
[----:B------:R1:W5:Y:S01]  /*07b0*/  @!P0 LDG.E R29, desc[UR10][R6.64] ;  /* 0x0000000a061d8981 */ /* 0x000362000c1e1900 */
[----:B------:R-:W-:-:S03]  /*07c0*/  ISETP.NE.AND P0, PT, R8, RZ, PT ;  /* 0x000000ff0800720c */ /* 0x000fc60003f05270 */
[----:B------:R1:W5:Y:S04]  /*07d0*/  @!P1 LDG.E R42, desc[UR10][R6.64+0x34] ;  /* 0x0000340a062a9981 */ /* 0x000368000c1e1900 */
[----:B------:R1:W5:Y:S04]  /*07e0*/  @!P2 LDG.E R43, desc[UR10][R6.64+0x38] ;  /* 0x0000380a062ba981 */ /* 0x000368000c1e1900 */
[----:B------:R1:W5:Y:S04]  /*07f0*/  @!P3 LDG.E R44, desc[UR10][R6.64+0x3c] ;  /* 0x00003c0a062cb981 */ /* 0x000368000c1e1900 */
[----:B------:R1:W5:Y:S01]  /*0800*/  @!P0 LDG.E R30, desc[UR10][R6.64+0x4] ;  /* 0x0000040a061e8981 */ /* 0x000362000c1e1900 */
[----:B------:R-:W-:-:S03]  /*0810*/  ISETP.NE.AND P0, PT, R10, RZ, PT ;  /* 0x000000ff0a00720c */ /* 0x000fc60003f05270 */
[----:B------:R1:W5:Y:S04]  /*0820*/  @!P4 LDG.E R45, desc[UR10][R6.64+0x40] ;  /* 0x0000400a062dc981 */ /* 0x000368000c1e1900 */
[----:B------:R1:W5:Y:S04]  /*0830*/  @!P5 LDG.E R46, desc[UR10][R6.64+0x44] ;  /* 0x0000440a062ed981 */ /* 0x000368000c1e1900 */
[----:B------:R1:W5:Y:S04]  /*0840*/  @!P6 LDG.E R47, desc[UR10][R6.64+0x48] ;  /* 0x0000480a062fe981 */ /* 0x000368000c1e1900 */
[----:B------:R1:W5:Y:S01]  /*0850*/  @!P0 LDG.E R31, desc[UR10][R6.64+0x8] ;  /* 0x0000080a061f8981 */ /* 0x000362000c1e1900 */
[----:B------:R-:W-:-:S13]  /*0860*/  ISETP.NE.AND P0, PT, R11, RZ, PT ;  /* 0x000000ff0b00720c */ /* 0x000fda0003f05270 */
        /* <DEDUP_REMOVED lines=17> */
[----:B------:R-:W-:Y:S01]  /*0980*/  ISETP.NE.AND P0, PT, R56, RZ, PT ;  /* 0x000000ff3800720c */ /* 0x000fe20003f05270 */
[----:B------:R-:W2:Y:S01]  /*0990*/  S2R R48, SR_LANEID ;  /* 0x0000000000307919 */ /* 0x000ea20000000000 */
[----:B------:R-:W-:Y:S02]  /*09a0*/  UMOV UR4, 0x400 ;  /* 0x0000040000047882 */ /* 0x000fe40000000000 */
[----:B----4-:R-:W-:-:S09]  /*09b0*/  ULEA UR4, UR5, UR4, 0x18 ;  /* 0x0000000405047291 */ /* 0x010fd2000f8ec0ff */
[----:B------:R1:W5:Y:S01]  /*09c0*/  @!P0 LDG.E R41, desc[UR10][R6.64+0x30] ;  /* 0x0000300a06298981 */ /* 0x000362000c1e1900 */
[----:B------:R-:W-:Y:S02]  /*09d0*/  LEA R49, R0, UR4, 0x2 ;  /* 0x0000000400317c11 */ /* 0x000fe4000f8e10ff */
[----:B------:R-:W-:-:S03]  /*09e0*/  SHF.R.U32.HI R124, RZ, 0x5, R0 ;  /* 0x00000005ff7c7819 */ /* 0x000fc60000011600 */
[----:B------:R-:W-:Y:S01]  /*09f0*/  IMAD R51, R0, 0x80, R49 ;  /* 0x0000008000337824 */ /* 0x000fe200078e0231 */
[----:B------:R-:W-:-:S03]  /*0a00*/  LEA R50, R124, UR4, 0x2 ;  /* 0x000000047c327c11 */ /* 0x000fc6000f8e10ff */
[----:B------:R-:W-:Y:S01]  /*0a10*/  IMAD R53, R0, -0x38, R51 ;  /* 0xffffffc800357824 */ /* 0x000fe200078e0233 */
[----:B------:R-:W-:Y:S02]  /*0a20*/  UIADD3 UR8, UPT, UPT, UR6, 0x6, URZ ;  /* 0x0000000606087890 */ /* 0x000fe4000fffe0ff */
[----:B------:R-:W-:Y:S01]  /*0a30*/  UIADD3 UR5, UPT, UPT, -UR6, UR7, URZ ;  /* 0x0000000706057290 */ /* 0x000fe2000fffe1ff */
[----:B01----:R-:W-:Y:S11]  /*0a40*/  BAR.SYNC.DEFER_BLOCKING 0x0 ;  /* 0x0000000000007b1d */ /* 0x003ff60000010000 */
.L_x_220:
[----:B------:R-:W-:Y:S01]  /*0a50*/  UISETP.LT.AND UP0, UPT, UR5, 0x6, UPT ;  /* 0x000000060500788c */ /* 0x000fe2000bf01270 */
[----:B------:R-:W-:Y:S01]  /*0a60*/  STS [R49], RZ ;  /* 0x000000ff31007388 */ /* 0x000fe20000000800 */
[----:B------:R-:W-:Y:S01]  /*0a70*/  UIADD3 UR6, UPT, UPT, UR8, -0x6, URZ ;  /* 0xfffffffa08067890 */ /* 0x000fe2000fffe0ff */
[----:B--2---:R-:W-:Y:S01]  /*0a80*/  ISETP.NE.AND P1, PT, R48, 0x1f, PT ;  /* 0x0000001f3000780c */ /* 0x004fe20003f25270 */
[----:B------:R-:W-:Y:S01]  /*0a90*/  USEL UR4, UR5, 0x6, UP0 ;  /* 0x0000000605047887 */ /* 0x000fe20008000000 */
[----:B------:R-:W-:Y:S01]  /*0aa0*/  STS [R49+0x400], RZ ;  /* 0x000400ff31007388 */ /* 0x000fe20000000800 */
[C---:B------:R-:W-:Y:S01]  /*0ab0*/  ISETP.NE.AND P2, PT, R124.reuse, 0x6, PT ;  /* 0x000000067c00780c */ /* 0x040fe20003f45270 */
[----:B------:R-:W-:Y:S01]  /*0ac0*/  UISETP.GE.AND UP0, UPT, UR8, UR9, UPT ;  /* 0x000000090800728c */ /* 0x000fe2000bf06270 */
[----:B0----5:R-:W-:Y:S01]  /*0ad0*/  SHF.R.U32.HI R4, RZ, UR6, R2 ;  /* 0x00000006ff047c19 */ /* 0x021fe20008011602 */
[----:B------:R-:W-:Y:S01]  /*0ae0*/  UBMSK UR4, URZ, UR4 ;  /* 0x00000004ff04729b */ /* 0x000fe20008000000 */
[----:B------:R-:W-:Y:S01]  /*0af0*/  STS [R49+0x800], RZ ;  /* 0x000800ff31007388 */ /* 0x000fe20000000800 */
[----:B------:R-:W-:-:S03]  /*0b00*/  ISETP.NE.AND P3, PT, R124, 0x7, PT ;  /* 0x000000077c00780c */ /* 0x000fc60003f65270 */
[----:B------:R-:W-:Y:S01]  /*0b10*/  STS [R49+0xc00], RZ ;  /* 0x000c00ff31007388 */ /* 0x000fe20000000800 */
[----:B------:R-:W-:-:S03]  /*0b20*/  LOP3.LUT R4, R4, UR4, RZ, 0xc0, !PT ;  /* 0x0000000404047c12 */ /* 0x000fc6000f8ec0ff */
[----:B------:R-:W-:Y:S02]  /*0b30*/  STS [R49+0x1000], RZ ;  /* 0x001000ff31007388 */ /* 0x000fe40000000800 */
[----:B------:R-:W-:Y:S01]  /*0b40*/  IMAD.SHL.U32 R5, R4, 0x400, RZ ;  /* 0x0000040004057824 */ /* 0x000fe200078e00ff */
[----:B------:R-:W-:Y:S01]  /*0b50*/  SHF.R.U32.HI R4, RZ, 0x4, R4 ;  /* 0x00000004ff047819 */ /* 0x000fe20000011604 */
[----:B------:R-:W-:Y:S03]  /*0b60*/  STS [R49+0x1400], RZ ;  /* 0x001400ff31007388 */ /* 0x000fe60000000800 */
[----:B------:R-:W-:Y:S01]  /*0b70*/  LOP3.LUT R54, R5, 0x7c00, RZ, 0xc0, !PT ;  /* 0x00007c0005367812 */ /* 0x000fe200078ec0ff */
[----:B------:R-:W-:Y:S01]  /*0b80*/  STS [R49+0x1800], RZ ;  /* 0x001800ff31007388 */ /* 0x000fe20000000800 */
[----:B------:R-:W-:-:S03]  /*0b90*/  LOP3.LUT R4, R4, 0xffffffe, RZ, 0xc0, !PT ;  /* 0x0ffffffe04047812 */ /* 0x000fc600078ec0ff */
[----:B------:R-:W-:Y:S01]  /*0ba0*/  STS [R49+0x1c00], RZ ;  /* 0x001c00ff31007388 */ /* 0x000fe20000000800 */
[----:B------:R-:W-:Y:S02]  /*0bb0*/  IADD3 R54, PT, PT, R4, R49, R54 ;  /* 0x0000003104367210 */ /* 0x000fe40007ffe036 */
[----:B------:R-:W-:Y:S01]  /*0bc0*/  SHF.R.U32.HI R4, RZ, UR6, R3 ;  /* 0x00000006ff047c19 */ /* 0x000fe20008011603 */
[----:B------:R-:W-:Y:S03]  /*0bd0*/  STS [R49+0x2000], RZ ;  /* 0x002000ff31007388 */ /* 0x000fe60000000800 */
[----:B------:R-:W-:Y:S01]  /*0be0*/  LOP3.LUT R4, R4, UR4, RZ, 0xc0, !PT ;  /* 0x0000000404047c12 */ /* 0x000fe2000f8ec0ff */
[----:B------:R-:W-:Y:S04]  /*0bf0*/  STS [R49+0x2400], RZ ;  /* 0x002400ff31007388 */ /* 0x000fe80000000800 */
[----:B------:R-:W-:Y:S01]  /*0c00*/  STS [R49+0x2800], RZ ;  /* 0x002800ff31007388 */ /* 0x000fe20000000800 */
[----:B------:R-:W-:Y:S01]  /*0c10*/  IMAD.SHL.U32 R5, R4, 0x400, RZ ;  /* 0x0000040004057824 */ /* 0x000fe200078e00ff */
[----:B------:R-:W-:-:S02]  /*0c20*/  SHF.R.U32.HI R4, RZ, 0x4, R4 ;  /* 0x00000004ff047819 */ /* 0x000fc40000011604 */
[----:B------:R-:W-:Y:S02]  /*0c30*/  STS [R49+0x2c00], RZ ;  /* 0x002c00ff31007388 */ /* 0x000fe40000000800 */
[----:B------:R-:W-:Y:S02]  /*0c40*/  LOP3.LUT R56, R5, 0x7c00, RZ, 0xc0, !PT ;  /* 0x00007c0005387812 */ /* 0x000fe400078ec0ff */
        /* <DEDUP_REMOVED lines=32> */
[----:B------:R-:W0:Y:S02]  /*0e50*/  LDS.U16 R52, [R54] ;  /* 0x0000000036347984 */ /* 0x000e240000000400 */
[----:B0-----:R-:W-:-:S05]  /*0e60*/  VIADD R5, R52, 0x1 ;  /* 0x0000000134057836 */ /* 0x001fca0000000000 */
[----:B------:R0:W-:Y:S04]  /*0e70*/  STS.U16 [R54], R5 ;  /* 0x0000000536007388 */ /* 0x0001e80000000400 */
[----:B------:R-:W1:Y:S01]  /*0e80*/  LDS.U16 R57, [R56] ;  /* 0x0000000038397984 */ /* 0x000e620000000400 */
[----:B0-----:R-:W-:Y:S01]  /*0e90*/  IMAD.SHL.U32 R5, R4, 0x400, RZ ;  /* 0x0000040004057824 */ /* 0x001fe200078e00ff */
[----:B------:R-:W-:-:S04]  /*0ea0*/  SHF.R.U32.HI R4, RZ, 0x4, R4 ;  /* 0x00000004ff047819 */ /* 0x000fc80000011604 */
[----:B------:R-:W-:Y:S02]  /*0eb0*/  LOP3.LUT R60, R5, 0x7c00, RZ, 0xc0, !PT ;  /* 0x00007c00053c7812 */ /* 0x000fe400078ec0ff */
[----:B------:R-:W-:-:S04]  /*0ec0*/  LOP3.LUT R4, R4, 0xffffffe, RZ, 0xc0, !PT ;  /* 0x0ffffffe04047812 */ /* 0x000fc800078ec0ff */
[----:B------:R-:W-:Y:S02]  /*0ed0*/  IADD3 R60, PT, PT, R4, R49, R60 ;  /* 0x00000031043c7210 */ /* 0x000fe40007ffe03c */
[----:B------:R-:W-:-:S04]  /*0ee0*/  SHF.R.U32.HI R4, RZ, UR6, R14 ;  /* 0x00000006ff047c19 */ /* 0x000fc8000801160e */
[----:B------:R-:W-:-:S05]  /*0ef0*/  LOP3.LUT R4, R4, UR4, RZ, 0xc0, !PT ;  /* 0x0000000404047c12 */ /* 0x000fca000f8ec0ff */
[----:B------:R-:W-:Y:S01]  /*0f00*/  IMAD.SHL.U32 R6, R4, 0x400, RZ ;  /* 0x0000040004067824 */ /* 0x000fe200078e00ff */
[----:B------:R-:W-:-:S04]  /*0f10*/  SHF.R.U32.HI R4, RZ, 0x4, R4 ;  /* 0x00000004ff047819 */ /* 0x000fc80000011604 */
[----:B------:R-:W-:Y:S02]  /*0f20*/  LOP3.LUT R6, R6, 0x7c00, RZ, 0xc0, !PT ;  /* 0x00007c0006067812 */ /* 0x000fe400078ec0ff */
[----:B------:R-:W-:-:S04]  /*0f30*/  LOP3.LUT R4, R4, 0xffffffe, RZ, 0xc0, !PT ;  /* 0x0ffffffe04047812 */ /* 0x000fc800078ec0ff */
[----:B------:R-:W-:Y:S01]  /*0f40*/  IADD3 R62, PT, PT, R4, R49, R6 ;  /* 0x00000031043e7210 */ /* 0x000fe20007ffe006 */
[----:B-1----:R-:W-:Y:S01]  /*0f50*/  VIADD R7, R57, 0x1 ;  /* 0x0000000139077836 */ /* 0x002fe20000000000 */
[----:B------:R-:W-:-:S04]  /*0f60*/  SHF.R.U32.HI R4, RZ, UR6, R15 ;  /* 0x00000006ff047c19 */ /* 0x000fc8000801160f */
[----:B------:R-:W-:Y:S01]  /*0f70*/  STS.U16 [R56], R7 ;  /* 0x0000000738007388 */ /* 0x000fe20000000400 */
[----:B------:R-:W-:-:S03]  /*0f80*/  LOP3.LUT R4, R4, UR4, RZ, 0xc0, !PT ;  /* 0x0000000404047c12 */ /* 0x000fc6000f8ec0ff */
        /* <DEDUP_REMOVED lines=129> */
[----:B------:R-:W-:Y:S01]  /*17a0*/  SHF.R.U32.HI R4, RZ, UR6, R28 ;  /* 0x00000006ff047c19 */ /* 0x000fe2000801161c */
[----:B------:R-:W0:Y:S03]  /*17b0*/  S2UR UR6, SR_CgaCtaId ;  /* 0x00000000000679c3 */ /* 0x000e260000008800 */
[----:B------:R-:W-:Y:S01]  /*17c0*/  LOP3.LUT R4, R4, UR4, RZ, 0xc0, !PT ;  /* 0x0000000404047c12 */ /* 0x000fe2000f8ec0ff */
[----:B------:R-:W-:-:S04]  /*17d0*/  UMOV UR4, 0x400 ;  /* 0x0000040000047882 */ /* 0x000fc80000000000 */
[----:B------:R-:W-:Y:S01]  /*17e0*/  IMAD.SHL.U32 R6, R4, 0x400, RZ ;  /* 0x0000040004067824 */ /* 0x000fe200078e00ff */
[----:B------:R-:W-:-:S04]  /*17f0*/  SHF.R.U32.HI R4, RZ, 0x4, R4 ;  /* 0x00000004ff047819 */ /* 0x000fc80000011604 */
[----:B------:R-:W-:Y:S02]  /*1800*/  LOP3.LUT R6, R6, 0x7c00, RZ, 0xc0, !PT ;  /* 0x00007c0006067812 */ /* 0x000fe400078ec0ff */
[----:B------:R-:W-:-:S04]  /*1810*/  LOP3.LUT R4, R4, 0xffffffe, RZ, 0xc0, !PT ;  /* 0x0ffffffe04047812 */ /* 0x000fc800078ec0ff */
[----:B------:R-:W-:Y:S01]  /*1820*/  IADD3 R90, PT, PT, R4, R49, R6 ;  /* 0x00000031045a7210 */ /* 0x000fe20007ffe006 */
[----:B-1----:R-:W-:Y:S01]  /*1830*/  VIADD R7, R85, 0x1 ;  /* 0x0000000155077836 */ /* 0x002fe20000000000 */
[----:B0-----:R-:W-:-:S04]  /*1840*/  ULEA UR4, UR6, UR4, 0x18 ;  /* 0x0000000406047291 */ /* 0x001fc8000f8ec0ff */
[----:B------:R-:W-:Y:S04]  /*1850*/  STS.U16 [R84], R7 ;  /* 0x0000000754007388 */ /* 0x000fe80000000400 */
[----:B------:R-:W0:Y:S02]  /*1860*/  LDS.U16 R87, [R86] ;  /* 0x0000000056577984 */ /* 0x000e240000000400 */
[----:B0-----:R-:W-:-:S05]  /*1870*/  VIADD R5, R87, 0x1 ;  /* 0x0000000157057836 */ /* 0x001fca0000000000 */
[----:B------:R-:W-:Y:S04]  /*1880*/  STS.U16 [R86], R5 ;  /* 0x0000000556007388 */ /* 0x000fe80000000400 */
[----:B------:R-:W0:Y:S02]  /*1890*/  LDS.U16 R89, [R88] ;  /* 0x0000000058597984 */ /* 0x000e240000000400 */
[----:B0-----:R-:W-:-:S05]  /*18a0*/  VIADD R7, R89, 0x1 ;  /* 0x0000000159077836 */ /* 0x001fca0000000000 */
[----:B------:R-:W-:Y:S04]  /*18b0*/  STS.U16 [R88], R7 ;  /* 0x0000000758007388 */ /* 0x000fe80000000400 */
[----:B------:R-:W0:Y:S02]  /*18c0*/  LDS.U16 R91, [R90] ;  /* 0x000000005a5b7984 */ /* 0x000e240000000400 */
[----:B0-----:R-:W-:-:S05]  /*18d0*/  VIADD R5, R91, 0x1 ;  /* 0x000000015b057836 */ /* 0x001fca0000000000 */
[----:B------:R-:W-:Y:S01]  /*18e0*/  STS.U16 [R90], R5 ;  /* 0x000000055a007388 */ /* 0x000fe20000000400 */
[----:B------:R-:W-:Y:S06]  /*18f0*/  BAR.SYNC.DEFER_BLOCKING 0x0 ;  /* 0x0000000000007b1d */ /* 0x000fec0000010000 */
[----:B------:R-:W-:Y:S04]  /*1900*/  LDS R92, [R51] ;  /* 0x00000000335c7984 */ /* 0x000fe80000000800 */
[----:B------:R-:W0:Y:S04]  /*1910*/  LDS R93, [R51+0x4] ;  /* 0x00000400335d7984 */ /* 0x000e280000000800 */
[----:B------:R-:W1:Y:S04]  /*1920*/  LDS R94, [R51+0x8] ;  /* 0x00000800335e7984 */ /* 0x000e680000000800 */
[----:B------:R-:W2:Y:S04]  /*1930*/  LDS R95, [R51+0xc] ;  /* 0x00000c00335f7984 */ /* 0x000ea80000000800 */
[----:B------:R-:W3:Y:S04]  /*1940*/  LDS R96, [R51+0x10] ;  /* 0x0000100033607984 */ /* 0x000ee80000000800 */
[----:B------:R-:W4:Y:S04]  /*1950*/  LDS R97, [R51+0x14] ;  /* 0x0000140033617984 */ /* 0x000f280000000800 */
[----:B------:R-:W4:Y:S04]  /*1960*/  LDS R98, [R51+0x18] ;  /* 0x0000180033627984 */ /* 0x000f280000000800 */
[----:B------:R-:W4:Y:S04]  /*1970*/  LDS R99, [R51+0x1c] ;  /* 0x00001c0033637984 */ /* 0x000f280000000800 */
[----:B------:R-:W4:Y:S04]  /*1980*/  LDS R100, [R51+0x20] ;  /* 0x0000200033647984 */ /* 0x000f280000000800 */
[----:B------:R-:W4:Y:S04]  /*1990*/  LDS R101, [R51+0x24] ;  /* 0x0000240033657984 */ /* 0x000f280000000800 */
[----:B------:R-:W4:Y:S04]  /*19a0*/  LDS R102, [R51+0x28] ;  /* 0x0000280033667984 */ /* 0x000f280000000800 */
[----:B------:R-:W4:Y:S01]  /*19b0*/  LDS R103, [R51+0x2c] ;  /* 0x00002c0033677984 */ /* 0x000f220000000800 */
[----:B0-----:R-:W-:-:S03]  /*19c0*/  IMAD.IADD R93, R92, 0x1, R93 ;  /* 0x000000015c5d7824 */ /* 0x001fc600078e025d */
[----:B------:R-:W0:Y:S01]  /*19d0*/  LDS R104, [R51+0x30] ;  /* 0x0000300033687984 */ /* 0x000e220000000800 */
[----:B-1----:R-:W-:-:S03]  /*19e0*/  IMAD.IADD R94, R94, 0x1, R93 ;  /* 0x000000015e5e7824 */ /* 0x002fc600078e025d */
[----:B------:R-:W1:Y:S01]  /*19f0*/  LDS R105, [R51+0x34] ;  /* 0x0000340033697984 */ /* 0x000e620000000800 */
[----:B--2---:R-:W-:-:S03]  /*1a00*/  IMAD.IADD R95, R95, 0x1, R94 ;  /* 0x000000015f5f7824 */ /* 0x004fc600078e025e */
[----:B------:R-:W2:Y:S01]  /*1a10*/  LDS R106, [R51+0x38] ;  /* 0x00003800336a7984 */ /* 0x000ea20000000800 */
[----:B---3--:R-:W-:-:S03]  /*1a20*/  IMAD.IADD R96, R96, 0x1, R95 ;  /* 0x0000000160607824 */ /* 0x008fc600078e025f */
[----:B------:R-:W3:Y:S01]  /*1a30*/  LDS R107, [R51+0x3c] ;  /* 0x00003c00336b7984 */ /* 0x000ee20000000800 */
[----:B----4-:R-:W-:-:S03]  /*1a40*/  IMAD.IADD R97, R97, 0x1, R96 ;  /* 0x0000000161617824 */ /* 0x010fc600078e0260 */
[----:B------:R-:W4:Y:S01]  /*1a50*/  LDS R108, [R51+0x40] ;  /* 0x00004000336c7984 */ /* 0x000f220000000800 */
[----:B------:R-:W-:-:S03]  /*1a60*/  IMAD.IADD R98, R98, 0x1, R97 ;  /* 0x0000000162627824 */ /* 0x000fc600078e0261 */
        /* <DEDUP_REMOVED lines=31> */
[----:B------:R-:W-:-:S04]  /*1c60*/  IMAD.IADD R114, R114, 0x1, R113 ;  /* 0x0000000172727824 */ /* 0x000fc800078e0271 */
[----:B0-----:R-:W-:-:S04]  /*1c70*/  IMAD.IADD R115, R115, 0x1, R114 ;  /* 0x0000000173737824 */ /* 0x001fc800078e0272 */
[----:B-1----:R-:W-:-:S04]  /*1c80*/  IMAD.IADD R116, R116, 0x1, R115 ;  /* 0x0000000174747824 */ /* 0x002fc800078e0273 */
[----:B--2---:R-:W-:-:S04]  /*1c90*/  IMAD.IADD R117, R117, 0x1, R116 ;  /* 0x0000000175757824 */ /* 0x004fc800078e0274 */
[----:B---3--:R-:W-:-:S04]  /*1ca0*/  IMAD.IADD R118, R118, 0x1, R117 ;  /* 0x0000000176767824 */ /* 0x008fc800078e0275 */
[----:B----4-:R-:W-:-:S04]  /*1cb0*/  IMAD.IADD R119, R119, 0x1, R118 ;  /* 0x0000000177777824 */ /* 0x010fc800078e0276 */
[----:B------:R-:W-:-:S04]  /*1cc0*/  IMAD.IADD R120, R120, 0x1, R119 ;  /* 0x0000000178787824 */ /* 0x000fc800078e0277 */
[----:B------:R-:W-:-:S04]  /*1cd0*/  IMAD.IADD R121, R121, 0x1, R120 ;  /* 0x0000000179797824 */ /* 0x000fc800078e0278 */
[----:B------:R-:W-:-:S04]  /*1ce0*/  IMAD.IADD R122, R122, 0x1, R121 ;  /* 0x000000017a7a7824 */ /* 0x000fc800078e0279 */
[----:B------:R-:W-:-:S04]  /*1cf0*/  IMAD.IADD R123, R123, 0x1, R122 ;  /* 0x000000017b7b7824 */ /* 0x000fc800078e027a */
[----:B------:R-:W-:-:S05]  /*1d00*/  IMAD.IADD R125, R4, 0x1, R123 ;  /* 0x00000001047d7824 */ /* 0x000fca00078e027b */
        /* <DEDUP_REMOVED lines=8> */
[----:B------:R-:W0:Y:S02]  /*1d90*/  SHFL.UP P0, R126, R127, 0x10, RZ ;  /* 0x060000007f7e7989 */ /* 0x000e2400000000ff */
[----:B0-----:R-:W-:Y:S01]  /*1da0*/  @P0 IMAD.IADD R126, R127, 0x1, R126 ;  /* 0x000000017f7e0824 */ /* 0x001fe200078e027e */
[----:B------:R-:W-:-:S03]  /*1db0*/  ISETP.NE.AND P0, PT, R124, 0x1, PT ;  /* 0x000000017c00780c */ /* 0x000fc60003f05270 */
[----:B------:R-:W-:Y:S01]  /*1dc0*/  IMAD.IADD R125, R126, 0x1, -R125 ;  /* 0x000000017e7d7824 */ /* 0x000fe200078e0a7d */
[----:B------:R-:W-:Y:S01]  /*1dd0*/  @!P1 STS [R50+0x8400], R126 ;  /* 0x0084007e32009388 */ /* 0x000fe20000000800 */
[----:B------:R-:W-:Y:S01]  /*1de0*/  BAR.SYNC.DEFER_BLOCKING 0x0 ;  /* 0x0000000000007b1d */ /* 0x000fe20000010000 */
[----:B------:R-:W-:-:S05]  /*1df0*/  ISETP.NE.AND P1, PT, R124, 0x4, PT ;  /* 0x000000047c00780c */ /* 0x000fca0003f25270 */
[----:B------:R-:W0:Y:S04]  /*1e00*/  LDS.128 R4, [UR4+0x8400] ;  /* 0x00840004ff047984 */ /* 0x000e280008000c00 */
[----:B------:R-:W1:Y:S01]  /*1e10*/  LDS.128 R8, [UR4+0x8410] ;  /* 0x00841004ff087984 */ /* 0x000e620008000c00 */
[C---:B0-----:R-:W-:Y:S01]  /*1e20*/  SEL R55, R4.reuse, R55, !P0 ;  /* 0x0000003704377207 */ /* 0x041fe20004000000 */
[----:B------:R-:W-:Y:S01]  /*1e30*/  IMAD.IADD R5, R4, 0x1, R5 ;  /* 0x0000000104057824 */ /* 0x000fe200078e0205 */
[----:B------:R-:W-:-:S03]  /*1e40*/  ISETP.NE.AND P0, PT, R124, 0x2, PT ;  /* 0x000000027c00780c */ /* 0x000fc60003f05270 */
[----:B------:R-:W-:Y:S01]  /*1e50*/  IMAD.IADD R6, R6, 0x1, R5 ;  /* 0x0000000106067824 */ /* 0x000fe200078e0205 */
[----:B------:R-:W-:Y:S02]  /*1e60*/  SEL R55, R5, R55, !P0 ;  /* 0x0000003705377207 */ /* 0x000fe40004000000 */
[----:B------:R-:W-:Y:S01]  /*1e70*/  ISETP.NE.AND P0, PT, R124, 0x3, PT ;  /* 0x000000037c00780c */ /* 0x000fe20003f05270 */
[----:B------:R-:W-:-:S03]  /*1e80*/  IMAD.IADD R7, R7, 0x1, R6 ;  /* 0x0000000107077824 */ /* 0x000fc600078e0206 */
[----:B------:R-:W-:Y:S01]  /*1e90*/  SEL R55, R6, R55, !P0 ;  /* 0x0000003706377207 */ /* 0x000fe20004000000 */
[C---:B-1----:R-:W-:Y:S01]  /*1ea0*/  IMAD.IADD R8, R7.reuse, 0x1, R8 ;  /* 0x0000000107087824 */ /* 0x042fe200078e0208 */
[----:B------:R-:W-:Y:S02]  /*1eb0*/  ISETP.NE.AND P0, PT, R124, 0x5, PT ;  /* 0x000000057c00780c */ /* 0x000fe40003f05270 */
[----:B------:R-:W-:Y:S01]  /*1ec0*/  SEL R55, R7, R55, !P1 ;  /* 0x0000003707377207 */ /* 0x000fe20004800000 */
[----:B------:R-:W-:Y:S01]  /*1ed0*/  IMAD.IADD R9, R9, 0x1, R8 ;  /* 0x0000000109097824 */ /* 0x000fe200078e0208 */
[----:B------:R-:W-:Y:S02]  /*1ee0*/  ISETP.NE.AND P1, PT, R48, RZ, PT ;  /* 0x000000ff3000720c */ /* 0x000fe40003f25270 */
[----:B------:R-:W-:Y:S01]  /*1ef0*/  SEL R55, R8, R55, !P0 ;  /* 0x0000003708377207 */ /* 0x000fe20004000000 */
[----:B------:R-:W-:Y:S01]  /*1f00*/  IMAD.IADD R10, R10, 0x1, R9 ;  /* 0x000000010a0a7824 */ /* 0x000fe200078e0209 */
[----:B------:R-:W-:-:S02]  /*1f10*/  ISETP.GT.U32.AND P0, PT, R0, 0x1f, PT ;  /* 0x0000001f0000780c */ /* 0x000fc40003f04070 */
[----:B------:R-:W-:Y:S01]  /*1f20*/  SEL R55, R9, R55, !P2 ;  /* 0x0000003709377207 */ /* 0x000fe20005000000 */
[----:B------:R-:W-:Y:S01]  /*1f30*/  IMAD.IADD R11, R11, 0x1, R10 ;  /* 0x000000010b0b7824 */ /* 0x000fe200078e020a */
[----:B------:R-:W-:Y:S02]  /*1f40*/  ISETP.GT.U32.OR P2, PT, R0, 0x1f, P1 ;  /* 0x0000001f0000780c */ /* 0x000fe40000f44470 */
[----:B------:R-:W-:Y:S02]  /*1f50*/  SEL R4, R125, RZ, P1 ;  /* 0x000000ff7d047207 */ /* 0x000fe40000800000 */
[----:B------:R-:W-:-:S05]  /*1f60*/  SEL R55, R10, R55, !P3 ;  /* 0x000000370a377207 */ /* 0x000fca0005800000 */
[----:B------:R-:W-:Y:S01]  /*1f70*/  @P0 IMAD.IADD R125, R55, 0x1, R4 ;  /* 0x00000001377d0824 */ /* 0x000fe200078e0204 */
[----:B------:R-:W-:-:S03]  /*1f80*/  ISETP.NE.AND P0, PT, R0, RZ, PT ;  /* 0x000000ff0000720c */ /* 0x000fc60003f05270 */
[----:B------:R-:W-:-:S05]  /*1f90*/  @!P2 IMAD.U32 R125, R11, 0x10000, RZ ;  /* 0x000100000b7da824 */ /* 0x000fca00078e00ff */
[----:B------:R-:W-:Y:S01]  /*1fa0*/  @!P2 STS [UR4+0x8428], R125 ;  /* 0x0084287dff00a988 */ /* 0x000fe20008000804 */
[----:B------:R-:W-:Y:S06]  /*1fb0*/  BAR.SYNC.DEFER_BLOCKING 0x0 ;  /* 0x0000000000007b1d */ /* 0x000fec0000010000 */
[----:B------:R-:W0:Y:S02]  /*1fc0*/  LDS R4, [UR4+0x8428] ;  /* 0x00842804ff047984 */ /* 0x000e240008000800 */
[----:B0-----:R-:W-:-:S05]  /*1fd0*/  SEL R4, R4, RZ, P0 ;  /* 0x000000ff04047207 */ /* 0x001fca0000000000 */
[----:B------:R-:W-:-:S04]  /*1fe0*/  IMAD.IADD R4, R4, 0x1, R125 ;  /* 0x0000000104047824 */ /* 0x000fc800078e027d */
[--C-:B------:R-:W-:Y:S01]  /*1ff0*/  IMAD.IADD R92, R92, 0x1, R4.reuse ;  /* 0x000000015c5c7824 */ /* 0x100fe200078e0204 */
[----:B------:R-:W-:Y:S01]  /*2000*/  STS [R51], R4 ;  /* 0x0000000433007388 */ /* 0x000fe20000000800 */
[--C-:B------:R-:W-:Y:S02]  /*2010*/  IMAD.IADD R6, R93, 0x1, R4.reuse ;  /* 0x000000015d067824 */ /* 0x100fe400078e0204 */
[--C-:B------:R-:W-:Y:S01]  /*2020*/  IMAD.IADD R94, R94, 0x1, R4.reuse ;  /* 0x000000015e5e7824 */ /* 0x100fe200078e0204 */
[----:B------:R-:W-:Y:S01]  /*2030*/  STS [R51+0x4], R92 ;  /* 0x0000045c33007388 */ /* 0x000fe20000000800 */
[--C-:B------:R-:W-:Y:S02]  /*2040*/  IMAD.IADD R8, R95, 0x1, R4.reuse ;  /* 0x000000015f087824 */ /* 0x100fe400078e0204 */
[--C-:B------:R-:W-:Y:S01]  /*2050*/  IMAD.IADD R96, R96, 0x1, R4.reuse ;  /* 0x0000000160607824 */ /* 0x100fe200078e0204 */
[----:B------:R-:W-:Y:S01]  /*2060*/  STS [R51+0x8], R6 ;  /* 0x0000080633007388 */ /* 0x000fe20000000800 */
[----:B------:R-:W-:-:S02]  /*2070*/  IMAD.IADD R10, R97, 0x1, R4 ;  /* 0x00000001610a7824 */ /* 0x000fc400078e0204 */
[--C-:B------:R-:W-:Y:S01]  /*2080*/  IMAD.IADD R98, R98, 0x1, R4.reuse ;  /* 0x0000000162627824 */ /* 0x100fe200078e0204 */
[----:B------:R-:W-:Y:S01]  /*2090*/  STS [R51+0xc], R94 ;  /* 0x00000c5e33007388 */ /* 0x000fe20000000800 */
        /* <DEDUP_REMOVED lines=36> */
[----:B------:R-:W-:-:S03]  /*22e0*/  IMAD.IADD R150, R123, 0x1, R4 ;  /* 0x000000017b967824 */ /* 0x000fc600078e0204 */
[----:B------:R-:W-:Y:S04]  /*22f0*/  STS [R51+0x40], R134 ;  /* 0x0000408633007388 */ /* 0x000fe80000000800 */
        /* <DEDUP_REMOVED lines=15> */
[----:B------:R-:W-:Y:S01]  /*23f0*/  STS [R51+0x80], R150 ;  /* 0x0000809633007388 */ /* 0x000fe20000000800 */
[----:B------:R-:W-:Y:S06]  /*2400*/  BAR.SYNC.DEFER_BLOCKING 0x0 ;  /* 0x0000000000007b1d */ /* 0x000fec0000010000 */
[----:B------:R-:W0:Y:S04]  /*2410*/  LDS.U16 R5, [R54] ;  /* 0x0000000036057984 */ /* 0x000e280000000400 */
[----:B------:R-:W1:Y:S04]  /*2420*/  LDS.U16 R56, [R56] ;  /* 0x0000000038387984 */ /* 0x000e680000000400 */
[----:B------:R-:W2:Y:S04]  /*2430*/  LDS.U16 R58, [R58] ;  /* 0x000000003a3a7984 */ /* 0x000ea80000000400 */
[----:B------:R-:W3:Y:S04]  /*2440*/  LDS.U16 R60, [R60] ;  /* 0x000000003c3c7984 */ /* 0x000ee80000000400 */
[----:B------:R-:W4:Y:S04]  /*2450*/  LDS.U16 R62, [R62] ;  /* 0x000000003e3e7984 */ /* 0x000f280000000400 */
[----:B------:R-:W4:Y:S04]  /*2460*/  LDS.U16 R64, [R64] ;  /* 0x0000000040407984 */ /* 0x000f280000000400 */
[----:B------:R-:W4:Y:S04]  /*2470*/  LDS.U16 R66, [R66] ;  /* 0x0000000042427984 */ /* 0x000f280000000400 */
[----:B------:R-:W4:Y:S04]  /*2480*/  LDS.U16 R68, [R68] ;  /* 0x0000000044447984 */ /* 0x000f280000000400 */
[----:B------:R-:W4:Y:S04]  /*2490*/  LDS.U16 R70, [R70] ;  /* 0x0000000046467984 */ /* 0x000f280000000400 */
[----:B------:R-:W4:Y:S04]  /*24a0*/  LDS.U16 R72, [R72] ;  /* 0x0000000048487984 */ /* 0x000f280000000400 */
[----:B------:R-:W4:Y:S01]  /*24b0*/  LDS.U16 R74, [R74] ;  /* 0x000000004a4a7984 */ /* 0x000f220000000400 */
[----:B0-----:R-:W-:-:S03]  /*24c0*/  IMAD.IADD R5, R52, 0x1, R5 ;  /* 0x0000000134057824 */ /* 0x001fc600078e0205 */
[----:B------:R-:W0:Y:S01]  /*24d0*/  LDS.U16 R76, [R76] ;  /* 0x000000004c4c7984 */ /* 0x000e220000000400 */
[----:B-1----:R-:W-:-:S03]  /*24e0*/  IMAD.IADD R56, R57, 0x1, R56 ;  /* 0x0000000139387824 */ /* 0x002fc600078e0238 */
[----:B------:R-:W1:Y:S01]  /*24f0*/  LDS.U16 R78, [R78] ;  /* 0x000000004e4e7984 */ /* 0x000e620000000400 */
[----:B--2---:R-:W-:-:S03]  /*2500*/  IMAD.IADD R58, R59, 0x1, R58 ;  /* 0x000000013b3a7824 */ /* 0x004fc600078e023a */
[----:B------:R-:W2:Y:S01]  /*2510*/  LDS.U16 R80, [R80] ;  /* 0x0000000050507984 */ /* 0x000ea20000000400 */
[----:B---3--:R-:W-:-:S03]  /*2520*/  IMAD.IADD R60, R61, 0x1, R60 ;  /* 0x000000013d3c7824 */ /* 0x008fc600078e023c */
[----:B------:R-:W3:Y:S01]  /*2530*/  LDS.U16 R82, [R82] ;  /* 0x0000000052527984 */ /* 0x000ee20000000400 */
[----:B----4-:R-:W-:-:S03]  /*2540*/  IMAD.IADD R62, R63, 0x1, R62 ;  /* 0x000000013f3e7824 */ /* 0x010fc600078e023e */
[----:B------:R-:W4:Y:S01]  /*2550*/  LDS.U16 R84, [R84] ;  /* 0x0000000054547984 */ /* 0x000f220000000400 */
[----:B------:R-:W-:-:S03]  /*2560*/  IMAD.IADD R64, R65, 0x1, R64 ;  /* 0x0000000141407824 */ /* 0x000fc600078e0240 */
[----:B------:R-:W4:Y:S01]  /*2570*/  LDS.U16 R86, [R86] ;  /* 0x0000000056567984 */ /* 0x000f220000000400 */
[----:B------:R-:W-:-:S03]  /*2580*/  IMAD.IADD R66, R67, 0x1, R66 ;  /* 0x0000000143427824 */ /* 0x000fc600078e0242 */
[----:B------:R-:W4:Y:S01]  /*2590*/  LDS.U16 R88, [R88] ;  /* 0x0000000058587984 */ /* 0x000f220000000400 */
[----:B------:R-:W-:-:S03]  /*25a0*/  IMAD.IADD R68, R69, 0x1, R68 ;  /* 0x0000000145447824 */ /* 0x000fc600078e0244 */
[----:B------:R-:W4:Y:S01]  /*25b0*/  LDS.U16 R90, [R90] ;  /* 0x000000005a5a7984 */ /* 0x000f220000000400 */
[----:B------:R-:W-:Y:S02]  /*25c0*/  IMAD.IADD R70, R71, 0x1, R70 ;  /* 0x0000000147467824 */ /* 0x000fe400078e0246 */
[----:B------:R-:W-:Y:S02]  /*25d0*/  IMAD.IADD R72, R73, 0x1, R72 ;  /* 0x0000000149487824 */ /* 0x000fe400078e0248 */
[----:B------:R-:W-:Y:S02]  /*25e0*/  IMAD.IADD R74, R75, 0x1, R74 ;  /* 0x000000014b4a7824 */ /* 0x000fe400078e024a */
[----:B0-----:R-:W-:Y:S02]  /*25f0*/  IMAD.IADD R76, R77, 0x1, R76 ;  /* 0x000000014d4c7824 */ /* 0x001fe400078e024c */
[----:B-1----:R-:W-:Y:S02]  /*2600*/  IMAD.IADD R78, R79, 0x1, R78 ;  /* 0x000000014f4e7824 */ /* 0x002fe400078e024e */
[----:B--2---:R-:W-:-:S02]  /*2610*/  IMAD.IADD R80, R81, 0x1, R80 ;  /* 0x0000000151507824 */ /* 0x004fc400078e0250 */
[----:B---3--:R-:W-:Y:S02]  /*2620*/  IMAD.IADD R82, R83, 0x1, R82 ;  /* 0x0000000153527824 */ /* 0x008fe400078e0252 */
[----:B----4-:R-:W-:Y:S02]  /*2630*/  IMAD.IADD R84, R85, 0x1, R84 ;  /* 0x0000000155547824 */ /* 0x010fe400078e0254 */
[----:B------:R-:W-:Y:S02]  /*2640*/  IMAD.IADD R86, R87, 0x1, R86 ;  /* 0x0000000157567824 */ /* 0x000fe400078e0256 */
[----:B------:R-:W-:Y:S02]  /*2650*/  IMAD.IADD R88, R89, 0x1, R88 ;  /* 0x0000000159587824 */ /* 0x000fe400078e0258 */
[----:B------:R-:W-:Y:S01]  /*2660*/  IMAD.IADD R90, R91, 0x1, R90 ;  /* 0x000000015b5a7824 */ /* 0x000fe200078e025a */
[----:B------:R-:W-:Y:S06]  /*2670*/  BAR.SYNC.DEFER_BLOCKING 0x0 ;  /* 0x0000000000007b1d */ /* 0x000fec0000010000 */
[----:B------:R-:W-:Y:S05]  /*2680*/  BRA.U UP0, `(.L_x_219) ;  /* 0x0000000500987547 */ /* 0x000fea000b800000 */
[----:B------:R-:W-:Y:S01]  /*2690*/  LEA R4, R5, UR4, 0x2 ;  /* 0x0000000405047c11 */ /* 0x000fe2000f8e10ff */
[----:B------:R-:W-:Y:S01]  /*26a0*/  UIADD3 UR8, UPT, UPT, UR8, 0x6, URZ ;  /* 0x0000000608087890 */ /* 0x000fe2000fffe0ff */
[----:B------:R-:W-:Y:S01]  /*26b0*/  LEA R5, R56, UR4, 0x2 ;  /* 0x0000000438057c11 */ /* 0x000fe2000f8e10ff */
[----:B------:R-:W-:Y:S01]  /*26c0*/  UIADD3 UR5, UPT, UPT, UR5, -0x6, URZ ;  /* 0xfffffffa05057890 */ /* 0x000fe2000fffe0ff */
[----:B------:R-:W-:Y:S01]  /*26d0*/  LEA R6, R58, UR4, 0x2 ;  /* 0x000000043a067c11 */ /* 0x000fe2000f8e10ff */
[----:B------:R0:W-:Y:S01]  /*26e0*/  STS [R4], R2 ;  /* 0x0000000204007388 */ /* 0x0001e20000000800 */
[----:B------:R-:W-:Y:S02]  /*26f0*/  LEA R7, R60, UR4, 0x2 ;  /* 0x000000043c077c11 */ /* 0x000fe4000f8e10ff */
[----:B------:R-:W-:Y:S01]  /*2700*/  LEA R8, R62, UR4, 0x2 ;  /* 0x000000043e087c11 */ /* 0x000fe2000f8e10ff */
[----:B------:R0:W-:Y:S01]  /*2710*/  STS [R5], R3 ;  /* 0x0000000305007388 */ /* 0x0001e20000000800 */
[----:B------:R-:W-:-:S02]  /*2720*/  LEA R9, R64, UR4, 0x2 ;  /* 0x0000000440097c11 */ /* 0x000fc4000f8e10ff */
[----:B------:R-:W-:Y:S01]  /*2730*/  LEA R10, R66, UR4, 0x2 ;  /* 0x00000004420a7c11 */ /* 0x000fe2000f8e10ff */
[----:B------:R0:W-:Y:S01]  /*2740*/  STS [R6], R12 ;  /* 0x0000000c06007388 */ /* 0x0001e20000000800 */
[----:B------:R-:W-:Y:S02]  /*2750*/  LEA R11, R68, UR4, 0x2 ;  /* 0x00000004440b7c11 */ /* 0x000fe4000f8e10ff */
        /* <DEDUP_REMOVED lines=16> */
[----:B------:R0:W-:Y:S04]  /*2860*/  STS [R52], R18 ;  /* 0x0000001234007388 */ /* 0x0001e80000000800 */
        /* <DEDUP_REMOVED lines=9> */
[----:B------:R0:W-:Y:S01]  /*2900*/  STS [R64], R28 ;  /* 0x0000001c40007388 */ /* 0x0001e20000000800 */
[----:B------:R-:W-:Y:S06]  /*2910*/  BAR.SYNC.DEFER_BLOCKING 0x0 ;  /* 0x0000000000007b1d */ /* 0x000fec0000010000 */
[----:B------:R0:W1:Y:S04]  /*2920*/  LDS R2, [R53] ;  /* 0x0000000035027984 */ /* 0x0000680000000800 */
[----:B------:R0:W3:Y:S04]  /*2930*/  LDS R3, [R53+0x4] ;  /* 0x0000040035037984 */ /* 0x0000e80000000800 */
[----:B------:R0:W4:Y:S04]  /*2940*/  LDS R12, [R53+0x8] ;  /* 0x00000800350c7984 */ /* 0x0001280000000800 */
[----:B------:R0:W2:Y:S04]  /*2950*/  LDS R13, [R53+0xc] ;  /* 0x00000c00350d7984 */ /* 0x0000a80000000800 */
[----:B------:R0:W0:Y:S04]  /*2960*/  LDS R14, [R53+0x10] ;  /* 0x00001000350e7984 */ /* 0x0000280000000800 */
        /* <DEDUP_REMOVED lines=13> */
[----:B------:R0:W0:Y:S01]  /*2a40*/  LDS R28, [R53+0x48] ;  /* 0x00004800351c7984 */ /* 0x0000220000000800 */
[----:B------:R-:W-:Y:S06]  /*2a50*/  BAR.SYNC.DEFER_BLOCKING 0x0 ;  /* 0x0000000000007b1d */ /* 0x000fec0000010000 */
        /* <DEDUP_REMOVED lines=20> */
[----:B------:R0:W0:Y:S04]  /*2ba0*/  LDS R29, [R53] ;  /* 0x00000000351d7984 */ /* 0x0000280000000800 */
        /* <DEDUP_REMOVED lines=19> */
[----:B-1234-:R-:W-:Y:S05]  /*2ce0*/  BRA `(.L_x_220) ;  /* 0xffffffdc00587947 */ /* 0x01efea000383ffff */
.L_x_219:
[----:B------:R-:W-:Y:S01]  /*2cf0*/  LEA R5, R5, UR4, 0x2 ;  /* 0x0000000405057c11 */ /* 0x000fe2000f8e10ff */
[----:B------:R-:W-:Y:S01]  /*2d00*/  IMAD R53, R0, -0x48, R53 ;  /* 0xffffffb800357824 */ /* 0x000fe200078e0235 */
[----:B------:R-:W-:Y:S01]  /*2d10*/  LEA R56, R56, UR4, 0x2 ;  /* 0x0000000438387c11 */ /* 0x000fe2000f8e10ff */
[----:B------:R-:W0:Y:S01]  /*2d20*/  LDCU.64 UR6, c[0x0][0x3a0] ;  /* 0x00007400ff0677ac */ /* 0x000e220008000a00 */
[----:B------:R-:W-:Y:S01]  /*2d30*/  LEA R58, R58, UR4, 0x2 ;  /* 0x000000043a3a7c11 */ /* 0x000fe2000f8e10ff */
[----:B------:R-:W-:Y:S01]  /*2d40*/  STS [R5], R2 ;  /* 0x0000000205007388 */ /* 0x000fe20000000800 */
[----:B------:R-:W-:Y:S01]  /*2d50*/  LEA R60, R60, UR4, 0x2 ;  /* 0x000000043c3c7c11 */ /* 0x000fe2000f8e10ff */
[----:B------:R-:W-:Y:S01]  /*2d60*/  VIADD R6, R0, 0x100 ;  /* 0x0000010000067836 */ /* 0x000fe20000000000 */
[----:B------:R-:W-:Y:S01]  /*2d70*/  LEA R62, R62, UR4, 0x2 ;  /* 0x000000043e3e7c11 */ /* 0x000fe2000f8e10ff */
[----:B------:R1:W-:Y:S01]  /*2d80*/  STS [R56], R3 ;  /* 0x0000000338007388 */ /* 0x0003e20000000800 */
[----:B------:R-:W-:Y:S01]  /*2d90*/  LEA R64, R64, UR4, 0x2 ;  /* 0x0000000440407c11 */ /* 0x000fe2000f8e10ff */
[----:B------:R-:W-:Y:S01]  /*2da0*/  VIADD R8, R0, 0x300 ;  /* 0x0000030000087836 */ /* 0x000fe20000000000 */
[----:B------:R-:W-:Y:S01]  /*2db0*/  LEA R66, R66, UR4, 0x2 ;  /* 0x0000000442427c11 */ /* 0x000fe2000f8e10ff */
[----:B------:R2:W-:Y:S01]  /*2dc0*/  STS [R58], R12 ;  /* 0x0000000c3a007388 */ /* 0x0005e20000000800 */
[----:B------:R-:W-:-:S02]  /*2dd0*/  LEA R68, R68, UR4, 0x2 ;  /* 0x0000000444447c11 */ /* 0x000fc4000f8e10ff */
[----:B------:R-:W-:Y:S01]  /*2de0*/  LEA R70, R70, UR4, 0x2 ;  /* 0x0000000446467c11 */ /* 0x000fe2000f8e10ff */
[----:B------:R-:W-:Y:S01]  /*2df0*/  STS [R60], R13 ;  /* 0x0000000d3c007388 */ /* 0x000fe20000000800 */
[----:B------:R-:W-:Y:S01]  /*2e00*/  LEA R72, R72, UR4, 0x2 ;  /* 0x0000000448487c11 */ /* 0x000fe2000f8e10ff */
[----:B-1----:R-:W1:Y:S01]  /*2e10*/  LDC.64 R2, c[0x0][0x388] ;  /* 0x0000e200ff027b82 */ /* 0x002e620000000a00 */
[----:B------:R-:W-:Y:S01]  /*2e20*/  LEA R74, R74, UR4, 0x2 ;  /* 0x000000044a4a7c11 */ /* 0x000fe2000f8e10ff */
[----:B------:R-:W-:Y:S01]  /*2e30*/  STS [R62], R14 ;  /* 0x0000000e3e007388 */ /* 0x000fe20000000800 */
[----:B------:R-:W-:Y:S01]  /*2e40*/  LEA R76, R76, UR4, 0x2 ;  /* 0x000000044c4c7c11 */ /* 0x000fe2000f8e10ff */
[----:B0-----:R-:W-:Y:S01]  /*2e50*/  IMAD.U32 R4, RZ, RZ, UR7 ;  /* 0x00000007ff047e24 */ /* 0x001fe2000f8e00ff */
[----:B------:R-:W-:Y:S01]  /*2e60*/  LEA R78, R78, UR4, 0x2 ;  /* 0x000000044e4e7c11 */ /* 0x000fe2000f8e10ff */
[----:B------:R-:W-:Y:S01]  /*2e70*/  STS [R64], R15 ;  /* 0x0000000f40007388 */ /* 0x000fe20000000800 */
[----:B------:R-:W-:Y:S01]  /*2e80*/  LEA R80, R80, UR4, 0x2 ;  /* 0x0000000450507c11 */ /* 0x000fe2000f8e10ff */
[----:B--2---:R-:W-:Y:S01]  /*2e90*/  VIADD R12, R0, 0x500 ;  /* 0x00000500000c7836 */ /* 0x004fe20000000000 */
[----:B------:R-:W-:Y:S01]  /*2ea0*/  LEA R82, R82, UR4, 0x2 ;  /* 0x0000000452527c11 */ /* 0x000fe2000f8e10ff */
[----:B------:R-:W-:Y:S01]  /*2eb0*/  STS [R66], R16 ;  /* 0x0000001042007388 */ /* 0x000fe20000000800 */
[----:B------:R-:W-:-:S02]  /*2ec0*/  LEA R84, R84, UR4, 0x2 ;  /* 0x0000000454547c11 */ /* 0x000fc4000f8e10ff */
[----:B------:R-:W-:Y:S01]  /*2ed0*/  LEA R86, R86, UR4, 0x2 ;  /* 0x0000000456567c11 */ /* 0x000fe2000f8e10ff */
[----:B------:R-:W-:Y:S01]  /*2ee0*/  STS [R68], R17 ;  /* 0x0000001144007388 */ /* 0x000fe20000000800 */
[----:B------:R-:W-:Y:S02]  /*2ef0*/  LEA R88, R88, UR4, 0x2 ;  /* 0x0000000458587c11 */ /* 0x000fe4000f8e10ff */
[----:B------:R-:W-:Y:S01]  /*2f00*/  LEA R90, R90, UR4, 0x2 ;  /* 0x000000045a5a7c11 */ /* 0x000fe2000f8e10ff */
[----:B------:R-:W-:Y:S01]  /*2f10*/  STS [R70], R18 ;  /* 0x0000001246007388 */ /* 0x000fe20000000800 */
[----:B------:R-:W-:Y:S02]  /*2f20*/  ISETP.LT.U32.AND P6, PT, R0, UR6, PT ;  /* 0x0000000600007c0c */ /* 0x000fe4000bfc1070 */
[----:B------:R-:W-:Y:S01]  /*2f30*/  ISETP.LT.U32.AND P2, PT, R6, UR6, PT ;  /* 0x0000000606007c0c */ /* 0x000fe2000bf41070 */
[----:B------:R-:W-:Y:S01]  /*2f40*/  STS [R72], R19 ;  /* 0x0000001348007388 */ /* 0x000fe20000000800 */
[----:B------:R-:W-:Y:S01]  /*2f50*/  ISETP.GT.U32.AND.EX P6, PT, R4, RZ, PT, P6 ;  /* 0x000000ff0400720c */ /* 0x000fe20003fc4160 */
[----:B------:R-:W-:Y:S01]  /*2f60*/  VIADD R6, R0, 0x200 ;  /* 0x0000020000067836 */ /* 0x000fe20000000000 */
[----:B------:R-:W-:Y:S01]  /*2f70*/  ISETP.LT.U32.AND P4, PT, R8, UR6, PT ;  /* 0x0000000608007c0c */ /* 0x000fe2000bf81070 */
[----:B------:R-:W-:Y:S01]  /*2f80*/  STS [R74], R20 ;  /* 0x000000144a007388 */ /* 0x000fe20000000800 */
[----:B------:R-:W-:Y:S01]  /*2f90*/  IMAD.U32 R8, RZ, RZ, UR7 ;  /* 0x00000007ff087e24 */ /* 0x000fe2000f8e00ff */
[C---:B------:R-:W-:Y:S01]  /*2fa0*/  LOP3.LUT R10, R0.reuse, 0x400, RZ, 0xfc, !PT ;  /* 0x00000400000a7812 */ /* 0x040fe200078efcff */
[----:B-1----:R-:W-:Y:S01]  /*2fb0*/  IMAD.WIDE.U32 R2, R0, 0x4, R2 ;  /* 0x0000000400027825 */ /* 0x002fe200078e0002 */
[----:B------:R-:W-:Y:S01]  /*2fc0*/  STS [R76], R21 ;  /* 0x000000154c007388 */ /* 0x000fe20000000800 */
[----:B------:R-:W-:-:S02]  /*2fd0*/  ISETP.LT.U32.AND P5, PT, R6, UR6, PT ;  /* 0x0000000606007c0c */ /* 0x000fc4000bfa1070 */
[----:B------:R-:W-:Y:S01]  /*2fe0*/  VIADD R6, R0, 0x600 ;  /* 0x0000060000067836 */ /* 0x000fe20000000000 */
[----:B------:R-:W-:Y:S01]  /*2ff0*/  STS [R78], R22 ;  /* 0x000000164e007388 */ /* 0x000fe20000000800 */
[----:B------:R-:W-:Y:S01]  /*3000*/  ISETP.LT.U32.AND P3, PT, R10, UR6, PT ;  /* 0x000000060a007c0c */ /* 0x000fe2000bf61070 */
[----:B------:R-:W-:Y:S01]  /*3010*/  IMAD.U32 R10, RZ, RZ, UR7 ;  /* 0x00000007ff0a7e24 */ /* 0x000fe2000f8e00ff */
[----:B------:R-:W-:Y:S01]  /*3020*/  ISETP.GT.U32.AND.EX P2, PT, R8, RZ, PT, P2 ;  /* 0x000000ff0800720c */ /* 0x000fe20003f44120 */
[----:B------:R-:W-:Y:S01]  /*3030*/  STS [R80], R23 ;  /* 0x0000001750007388 */ /* 0x000fe20000000800 */
[----:B------:R-:W-:Y:S01]  /*3040*/  ISETP.LT.U32.AND P0, PT, R6, UR6, PT ;  /* 0x0000000606007c0c */ /* 0x000fe2000bf01070 */
[----:B------:R-:W-:Y:S01]  /*3050*/  VIADD R6, R0, 0x700 ;  /* 0x0000070000067836 */ /* 0x000fe20000000000 */
[----:B------:R-:W-:Y:S01]  /*3060*/  ISETP.GT.U32.AND.EX P5, PT, R10, RZ, PT, P5 ;  /* 0x000000ff0a00720c */ /* 0x000fe20003fa4150 */
[----:B------:R-:W-:Y:S01]  /*3070*/  STS [R82], R24 ;  /* 0x0000001852007388 */ /* 0x000fe20000000800 */
[----:B------:R-:W-:-:S02]  /*3080*/  ISETP.GT.U32.AND.EX P4, PT, R8, RZ, PT, P4 ;  /* 0x000000ff0800720c */ /* 0x000fc40003f84140 */
[----:B------:R-:W-:Y:S01]  /*3090*/  ISETP.LT.U32.AND P1, PT, R12, UR6, PT ;  /* 0x000000060c007c0c */ /* 0x000fe2000bf21070 */
[----:B------:R-:W-:Y:S01]  /*30a0*/  STS [R84], R25 ;  /* 0x0000001954007388 */ /* 0x000fe20000000800 */
[C---:B------:R-:W-:Y:S02]  /*30b0*/  ISETP.GT.U32.AND.EX P0, PT, R8.reuse, RZ, PT, P0 ;  /* 0x000000ff0800720c */ /* 0x040fe40003f04100 */
[----:B------:R-:W-:Y:S01]  /*30c0*/  ISETP.GT.U32.AND.EX P1, PT, R8, RZ, PT, P1 ;  /* 0x000000ff0800720c */ /* 0x000fe20003f24110 */
[----:B------:R-:W-:Y:S04]  /*30d0*/  STS [R86], R26 ;  /* 0x0000001a56007388 */ /* 0x000fe80000000800 */
[----:B------:R-:W-:Y:S04]  /*30e0*/  STS [R88], R27 ;  /* 0x0000001b58007388 */ /* 0x000fe80000000800 */
[----:B------:R-:W-:Y:S01]  /*30f0*/  STS [R90], R28 ;  /* 0x0000001c5a007388 */ /* 0x000fe20000000800 */
[----:B------:R-:W-:Y:S06]  /*3100*/  BAR.SYNC.DEFER_BLOCKING 0x0 ;  /* 0x0000000000007b1d */ /* 0x000fec0000010000 */
[----:B------:R-:W0:Y:S04]  /*3110*/  LDS R7, [R53] ;  /* 0x0000000035077984 */ /* 0x000e280000000800 */
[----:B------:R-:W-:Y:S04]  /*3120*/  LDS R9, [R53+0x400] ;  /* 0x0004000035097984 */ /* 0x000fe80000000800 */
        /* <DEDUP_REMOVED lines=16> */
[----:B------:R-:W-:Y:S01]  /*3230*/  LDS R65, [R53+0x4800] ;  /* 0x0048000035417984 */ /* 0x000fe20000000800 */
[----:B------:R-:W-:Y:S06]  /*3240*/  BAR.SYNC.DEFER_BLOCKING 0x0 ;  /* 0x0000000000007b1d */ /* 0x000fec0000010000 */
[----:B------:R1:W-:Y:S04]  /*3250*/  STS [R5], R29 ;  /* 0x0000001d05007388 */ /* 0x0003e80000000800 */
[----:B------:R-:W-:Y:S04]  /*3260*/  STS [R56], R30 ;  /* 0x0000001e38007388 */ /* 0x000fe80000000800 */
[----:B------:R-:W-:Y:S01]  /*3270*/  STS [R58], R31 ;  /* 0x0000001f3a007388 */ /* 0x000fe20000000800 */
[----:B-1----:R-:W1:Y:S03]  /*3280*/  LDC.64 R4, c[0x0][0x398] ;  /* 0x0000e600ff047b82 */ /* 0x002e660000000a00 */
[----:B------:R-:W-:Y:S04]  /*3290*/  STS [R60], R32 ;  /* 0x000000203c007388 */ /* 0x000fe80000000800 */
[----:B------:R-:W-:Y:S04]  /*32a0*/  STS [R62], R33 ;  /* 0x000000213e007388 */ /* 0x000fe80000000800 */
[----:B------:R-:W-:Y:S04]  /*32b0*/  STS [R64], R34 ;  /* 0x0000002240007388 */ /* 0x000fe80000000800 */
[----:B------:R-:W-:Y:S04]  /*32c0*/  STS [R66], R35 ;  /* 0x0000002342007388 */ /* 0x000fe80000000800 */
[----:B------:R-:W-:Y:S04]  /*32d0*/  STS [R68], R36 ;  /* 0x0000002444007388 */ /* 0x000fe80000000800 */
[----:B------:R-:W-:Y:S01]  /*32e0*/  STS [R70], R37 ;  /* 0x0000002546007388 */ /* 0x000fe20000000800 */
[----:B-1----:R-:W-:-:S03]  /*32f0*/  IMAD.WIDE.U32 R4, R0, 0x4, R4 ;  /* 0x0000000400047825 */ /* 0x002fc600078e0004 */
[----:B------:R-:W-:Y:S04]  /*3300*/  STS [R72], R38 ;  /* 0x0000002648007388 */ /* 0x000fe80000000800 */
        /* <DEDUP_REMOVED lines=8> */
[----:B------:R-:W-:Y:S01]  /*3390*/  STS [R90], R47 ;  /* 0x0000002f5a007388 */ /* 0x000fe20000000800 */
[----:B------:R-:W-:Y:S06]  /*33a0*/  BAR.SYNC.DEFER_BLOCKING 0x0 ;  /* 0x0000000000007b1d */ /* 0x000fec0000010000 */
[----:B------:R-:W1:Y:S04]  /*33b0*/  @P6 LDS R67, [R53] ;  /* 0x0000000035436984 */ /* 0x000e680000000800 */
[----:B------:R-:W2:Y:S04]  /*33c0*/  LDS R29, [R53+0x400] ;  /* 0x00040000351d7984 */ /* 0x000ea80000000800 */
[----:B------:R-:W3:Y:S04]  /*33d0*/  LDS R31, [R53+0x800] ;  /* 0x00080000351f7984 */ /* 0x000ee80000000800 */
[----:B------:R-:W4:Y:S04]  /*33e0*/  LDS R33, [R53+0xc00] ;  /* 0x000c000035217984 */ /* 0x000f280000000800 */
[----:B------:R-:W5:Y:S04]  /*33f0*/  LDS R35, [R53+0x1000] ;  /* 0x0010000035237984 */ /* 0x000f680000000800 */
[----:B------:R-:W5:Y:S04]  /*3400*/  LDS R37, [R53+0x1400] ;  /* 0x0014000035257984 */ /* 0x000f680000000800 */
[----:B------:R-:W5:Y:S04]  /*3410*/  LDS R39, [R53+0x1800] ;  /* 0x0018000035277984 */ /* 0x000f680000000800 */
[----:B0-----:R0:W-:Y:S04]  /*3420*/  @P6 STG.E desc[UR10][R2.64], R7 ;  /* 0x0000000702006986 */ /* 0x0011e8000c10190a */
[----:B------:R-:W5:Y:S04]  /*3430*/  LDS R41, [R53+0x1c00] ;  /* 0x001c000035297984 */ /* 0x000f680000000800 */
[----:B-1----:R-:W-:Y:S01]  /*3440*/  @P6 STG.E desc[UR10][R4.64], R67 ;  /* 0x0000004304006986 */ /* 0x002fe2000c10190a */
[----:B------:R-:W-:Y:S01]  /*3450*/  ISETP.LT.U32.AND P6, PT, R6, UR6, PT ;  /* 0x0000000606007c0c */ /* 0x000fe2000bfc1070 */
[----:B0-----:R-:W-:Y:S01]  /*3460*/  IMAD.U32 R7, RZ, RZ, UR7 ;  /* 0x00000007ff077e24 */ /* 0x001fe2000f8e00ff */
[----:B------:R-:W-:Y:S01]  /*3470*/  LOP3.LUT R6, R0, 0x800, RZ, 0xfc, !PT ;  /* 0x0000080000067812 */ /* 0x000fe200078efcff */
[----:B------:R-:W-:Y:S01]  /*3480*/  @P2 STG.E desc[UR10][R2.64+0x400], R9 ;  /* 0x0004000902002986 */ /* 0x000fe2000c10190a */
[----:B------:R-:W-:-:S02]  /*3490*/  ISETP.GT.U32.AND.EX P6, PT, R10, RZ, PT, P6 ;  /* 0x000000ff0a00720c */ /* 0x000fc40003fc4160 */
[----:B------:R-:W-:Y:S01]  /*34a0*/  ISETP.GT.U32.AND.EX P3, PT, R7, RZ, PT, P3 ;  /* 0x000000ff0700720c */ /* 0x000fe20003f64130 */
[----:B--2---:R-:W-:Y:S01]  /*34b0*/  @P2 STG.E desc[UR10][R4.64+0x400], R29 ;  /* 0x0004001d04002986 */ /* 0x004fe2000c10190a */
[----:B------:R-:W-:Y:S01]  /*34c0*/  ISETP.LT.U32.AND P2, PT, R6, UR6, PT ;  /* 0x0000000606007c0c */ /* 0x000fe2000bf41070 */
[----:B------:R-:W-:Y:S02]  /*34d0*/  VIADD R6, R0, 0x900 ;  /* 0x0000090000067836 */ /* 0x000fe40000000000 */
[----:B------:R-:W-:Y:S01]  /*34e0*/  @P5 STG.E desc[UR10][R2.64+0x800], R11 ;  /* 0x0008000b02005986 */ /* 0x000fe2000c10190a */
[----:B------:R-:W-:-:S03]  /*34f0*/  ISETP.GT.U32.AND.EX P2, PT, R8, RZ, PT, P2 ;  /* 0x000000ff0800720c */ /* 0x000fc60003f44120 */
[----:B---3--:R-:W-:Y:S01]  /*3500*/  @P5 STG.E desc[UR10][R4.64+0x800], R31 ;  /* 0x0008001f04005986 */ /* 0x008fe2000c10190a */
[----:B------:R-:W-:Y:S01]  /*3510*/  ISETP.LT.U32.AND P5, PT, R6, UR6, PT ;  /* 0x0000000606007c0c */ /* 0x000fe2000bfa1070 */
[----:B------:R-:W-:Y:S02]  /*3520*/  VIADD R6, R0, 0xa00 ;  /* 0x00000a0000067836 */ /* 0x000fe40000000000 */
[----:B------:R-:W0:Y:S01]  /*3530*/  LDS R7, [R53+0x2000] ;  /* 0x0020000035077984 */ /* 0x000e220000000800 */
[----:B------:R-:W-:Y:S01]  /*3540*/  ISETP.GT.U32.AND.EX P5, PT, R8, RZ, PT, P5 ;  /* 0x000000ff0800720c */ /* 0x000fe20003fa4150 */
[----:B------:R-:W-:Y:S02]  /*3550*/  VIADD R8, R0, 0x1100 ;  /* 0x0000110000087836 */ /* 0x000fe40000000000 */
[----:B------:R-:W-:Y:S04]  /*3560*/  @P4 STG.E desc[UR10][R2.64+0xc00], R13 ;  /* 0x000c000d02004986 */ /* 0x000fe8000c10190a */
[----:B----4-:R-:W-:Y:S01]  /*3570*/  @P4 STG.E desc[UR10][R4.64+0xc00], R33 ;  /* 0x000c002104004986 */ /* 0x010fe2000c10190a */
[----:B------:R-:W-:Y:S01]  /*3580*/  ISETP.LT.U32.AND P4, PT, R6, UR6, PT ;  /* 0x0000000606007c0c */ /* 0x000fe2000bf81070 */
[----:B------:R-:W-:-:S02]  /*3590*/  VIADD R6, R0, 0xb00 ;  /* 0x00000b0000067836 */ /* 0x000fc40000000000 */
[----:B------:R-:W1:Y:S01]  /*35a0*/  LDS R9, [R53+0x2400] ;  /* 0x0024000035097984 */ /* 0x000e620000000800 */
[----:B------:R-:W-:-:S03]  /*35b0*/  ISETP.GT.U32.AND.EX P4, PT, R10, RZ, PT, P4 ;  /* 0x000000ff0a00720c */ /* 0x000fc60003f84140 */
[----:B------:R-:W2:Y:S04]  /*35c0*/  LDS R11, [R53+0x2800] ;  /* 0x00280000350b7984 */ /* 0x000ea80000000800 */
[----:B------:R-:W3:Y:S04]  /*35d0*/  LDS R13, [R53+0x2c00] ;  /* 0x002c0000350d7984 */ /* 0x000ee80000000800 */
[----:B------:R-:W-:Y:S04]  /*35e0*/  @P3 STG.E desc[UR10][R2.64+0x1000], R15 ;  /* 0x0010000f02003986 */ /* 0x000fe8000c10190a */
[----:B-----5:R-:W-:Y:S01]  /*35f0*/  @P3 STG.E desc[UR10][R4.64+0x1000], R35 ;  /* 0x0010002304003986 */ /* 0x020fe2000c10190a */
[----:B------:R-:W-:-:S02]  /*3600*/  ISETP.LT.U32.AND P3, PT, R6, UR6, PT ;  /* 0x0000000606007c0c */ /* 0x000fc4000bf61070 */
[----:B------:R-:W-:Y:S01]  /*3610*/  LOP3.LUT R6, R0, 0xc00, RZ, 0xfc, !PT ;  /* 0x00000c0000067812 */ /* 0x000fe200078efcff */
[----:B------:R-:W-:Y:S04]  /*3620*/  @P1 STG.E desc[UR10][R2.64+0x1400], R17 ;  /* 0x0014001102001986 */ /* 0x000fe8000c10190a */
[----:B------:R-:W-:Y:S01]  /*3630*/  @P1 STG.E desc[UR10][R4.64+0x1400], R37 ;  /* 0x0014002504001986 */ /* 0x000fe2000c10190a */
[----:B------:R-:W-:Y:S01]  /*3640*/  ISETP.LT.U32.AND P1, PT, R6, UR6, PT ;  /* 0x0000000606007c0c */ /* 0x000fe2000bf21070 */
[----:B------:R-:W-:Y:S02]  /*3650*/  VIADD R6, R0, 0xd00 ;  /* 0x00000d0000067836 */ /* 0x000fe40000000000 */
[----:B------:R-:W-:Y:S04]  /*3660*/  @P0 STG.E desc[UR10][R2.64+0x1800], R19 ;  /* 0x0018001302000986 */ /* 0x000fe8000c10190a */
[----:B------:R-:W-:Y:S01]  /*3670*/  @P0 STG.E desc[UR10][R4.64+0x1800], R39 ;  /* 0x0018002704000986 */ /* 0x000fe2000c10190a */
[----:B------:R-:W-:Y:S01]  /*3680*/  ISETP.LT.U32.AND P0, PT, R6, UR6, PT ;  /* 0x0000000606007c0c */ /* 0x000fe2000bf01070 */
[----:B------:R-:W-:-:S02]  /*3690*/  VIADD R6, R0, 0xe00 ;  /* 0x00000e0000067836 */ /* 0x000fc40000000000 */
[----:B------:R-:W-:Y:S04]  /*36a0*/  @P6 STG.E desc[UR10][R2.64+0x1c00], R21 ;  /* 0x001c001502006986 */ /* 0x000fe8000c10190a */
[----:B------:R-:W-:Y:S01]  /*36b0*/  @P6 STG.E desc[UR10][R4.64+0x1c00], R41 ;  /* 0x001c002904006986 */ /* 0x000fe2000c10190a */
[----:B------:R-:W-:Y:S01]  /*36c0*/  ISETP.LT.U32.AND P6, PT, R6, UR6, PT ;  /* 0x0000000606007c0c */ /* 0x000fe2000bfc1070 */
[----:B------:R-:W-:Y:S02]  /*36d0*/  IMAD.U32 R6, RZ, RZ, UR7 ;  /* 0x00000007ff067e24 */ /* 0x000fe4000f8e00ff */
[----:B------:R-:W4:Y:S03]  /*36e0*/  LDS R15, [R53+0x3000] ;  /* 0x00300000350f7984 */ /* 0x000f260000000800 */
[----:B------:R-:W-:Y:S01]  /*36f0*/  ISETP.GT.U32.AND.EX P3, PT, R6, RZ, PT, P3 ;  /* 0x000000ff0600720c */ /* 0x000fe20003f64130 */
[----:B------:R-:W5:Y:S01]  /*3700*/  LDS R17, [R53+0x3400] ;  /* 0x0034000035117984 */ /* 0x000f620000000800 */
[----:B------:R-:W-:-:S03]  /*3710*/  VIADD R6, R0, 0xf00 ;  /* 0x00000f0000067836 */ /* 0x000fc60000000000 */
[----:B------:R-:W5:Y:S04]  /*3720*/  LDS R19, [R53+0x3800] ;  /* 0x0038000035137984 */ /* 0x000f680000000800 */
[----:B------:R-:W5:Y:S04]  /*3730*/  LDS R21, [R53+0x3c00] ;  /* 0x003c000035157984 */ /* 0x000f680000000800 */
[----:B------:R-:W5:Y:S04]  /*3740*/  LDS R29, [R53+0x4000] ;  /* 0x00400000351d7984 */ /* 0x000f680000000800 */
[----:B------:R-:W5:Y:S04]  /*3750*/  LDS R31, [R53+0x4400] ;  /* 0x00440000351f7984 */ /* 0x000f680000000800 */
[----:B------:R-:W-:Y:S04]  /*3760*/  @P2 STG.E desc[UR10][R2.64+0x2000], R23 ;  /* 0x0020001702002986 */ /* 0x000fe8000c10190a */
[----:B0-----:R0:W-:Y:S01]  /*3770*/  @P2 STG.E desc[UR10][R4.64+0x2000], R7 ;  /* 0x0020000704002986 */ /* 0x0011e2000c10190a */
[----:B------:R-:W-:-:S02]  /*3780*/  ISETP.LT.U32.AND P2, PT, R6, UR6, PT ;  /* 0x0000000606007c0c */ /* 0x000fc4000bf41070 */
[C---:B------:R-:W-:Y:S01]  /*3790*/  LOP3.LUT R6, R0.reuse, 0x1000, RZ, 0xfc, !PT ;  /* 0x0000100000067812 */ /* 0x040fe200078efcff */
[----:B------:R2:W-:Y:S01]  /*37a0*/  @P5 STG.E desc[UR10][R2.64+0x2400], R25 ;  /* 0x0024001902005986 */ /* 0x0005e2000c10190a */
[----:B------:R-:W-:-:S03]  /*37b0*/  VIADD R0, R0, 0x1200 ;  /* 0x0000120000007836 */ /* 0x000fc60000000000 */
[----:B-1----:R1:W-:Y:S01]  /*37c0*/  @P5 STG.E desc[UR10][R4.64+0x2400], R9 ;  /* 0x0024000904005986 */ /* 0x0023e2000c10190a */
[----:B------:R-:W-:Y:S01]  /*37d0*/  ISETP.LT.U32.AND P5, PT, R6, UR6, PT ;  /* 0x0000000606007c0c */ /* 0x000fe2000bfa1070 */
[----:B------:R-:W-:Y:S02]  /*37e0*/  IMAD.U32 R6, RZ, RZ, UR7 ;  /* 0x00000007ff067e24 */ /* 0x000fe4000f8e00ff */
[----:B------:R1:W-:Y:S01]  /*37f0*/  @P4 STG.E desc[UR10][R2.64+0x2800], R27 ;  /* 0x0028001b02004986 */ /* 0x0003e2000c10190a */
[----:B0-----:R-:W-:Y:S02]  /*3800*/  IMAD.U32 R7, RZ, RZ, UR7 ;  /* 0x00000007ff077e24 */ /* 0x001fe4000f8e00ff */
[C---:B------:R-:W-:Y:S01]  /*3810*/  ISETP.GT.U32.AND.EX P1, PT, R6.reuse, RZ, PT, P1 ;  /* 0x000000ff0600720c */ /* 0x040fe20003f24110 */
[----:B--2---:R1:W-:Y:S01]  /*3820*/  @P4 STG.E desc[UR10][R4.64+0x2800], R11 ;  /* 0x0028000b04004986 */ /* 0x0043e2000c10190a */
[----:B------:R-:W-:Y:S02]  /*3830*/  ISETP.GT.U32.AND.EX P6, PT, R6, RZ, PT, P6 ;  /* 0x000000ff0600720c */ /* 0x000fe40003fc4160 */
[----:B------:R-:W-:Y:S01]  /*3840*/  ISETP.LT.U32.AND P4, PT, R8, UR6, PT ;  /* 0x0000000608007c0c */ /* 0x000fe2000bf81070 */
[----:B------:R1:W-:Y:S01]  /*3850*/  @P3 STG.E desc[UR10][R2.64+0x2c00], R49 ;  /* 0x002c003102003986 */ /* 0x0003e2000c10190a */
[----:B------:R-:W-:-:S02]  /*3860*/  ISETP.GT.U32.AND.EX P2, PT, R7, RZ, PT, P2 ;  /* 0x000000ff0700720c */ /* 0x000fc40003f44120 */
[----:B------:R-:W-:Y:S01]  /*3870*/  ISETP.GT.U32.AND.EX P4, PT, R6, RZ, PT, P4 ;  /* 0x000000ff0600720c */ /* 0x000fe20003f84140 */
[----:B---3--:R1:W-:Y:S01]  /*3880*/  @P3 STG.E desc[UR10][R4.64+0x2c00], R13 ;  /* 0x002c000d04003986 */ /* 0x0083e2000c10190a */
[----:B------:R-:W-:Y:S01]  /*3890*/  ISETP.LT.U32.AND P3, PT, R0, UR6, PT ;  /* 0x0000000600007c0c */ /* 0x000fe2000bf61070 */
[----:B------:R-:W-:Y:S02]  /*38a0*/  IMAD.U32 R0, RZ, RZ, UR7 ;  /* 0x00000007ff007e24 */ /* 0x000fe4000f8e00ff */
[----:B------:R1:W-:Y:S03]  /*38b0*/  @P1 STG.E desc[UR10][R2.64+0x3000], R51 ;  /* 0x0030003302001986 */ /* 0x0003e6000c10190a */
[C---:B------:R-:W-:Y:S01]  /*38c0*/  ISETP.GT.U32.AND.EX P0, PT, R0.reuse, RZ, PT, P0 ;  /* 0x000000ff0000720c */ /* 0x040fe20003f04100 */
[----:B----4-:R1:W-:Y:S01]  /*38d0*/  @P1 STG.E desc[UR10][R4.64+0x3000], R15 ;  /* 0x0030000f04001986 */ /* 0x0103e2000c10190a */
[----:B------:R-:W-:-:S02]  /*38e0*/  ISETP.GT.U32.AND.EX P5, PT, R0, RZ, PT, P5 ;  /* 0x000000ff0000720c */ /* 0x000fc40003fa4150 */
[----:B------:R-:W-:-:S09]  /*38f0*/  ISETP.GT.U32.AND.EX P3, PT, R0, RZ, PT, P3 ;  /* 0x000000ff0000720c */ /* 0x000fd20003f64130 */
[----:B------:R1:W-:Y:S04]  /*3900*/  @P0 STG.E desc[UR10][R2.64+0x3400], R55 ;  /* 0x0034003702000986 */ /* 0x0003e8000c10190a */
[----:B-----5:R1:W-:Y:S04]  /*3910*/  @P0 STG.E desc[UR10][R4.64+0x3400], R17 ;  /* 0x0034001104000986 */ /* 0x0203e8000c10190a */
[----:B------:R1:W-:Y:S04]  /*3920*/  @P6 STG.E desc[UR10][R2.64+0x3800], R57 ;  /* 0x0038003902006986 */ /* 0x0003e8000c10190a */
[----:B------:R1:W-:Y:S04]  /*3930*/  @P6 STG.E desc[UR10][R4.64+0x3800], R19 ;  /* 0x0038001304006986 */ /* 0x0003e8000c10190a */
[----:B------:R1:W-:Y:S04]  /*3940*/  @P2 STG.E desc[UR10][R2.64+0x3c00], R59 ;  /* 0x003c003b02002986 */ /* 0x0003e8000c10190a */
[----:B------:R1:W-:Y:S04]  /*3950*/  @P2 STG.E desc[UR10][R4.64+0x3c00], R21 ;  /* 0x003c001504002986 */ /* 0x0003e8000c10190a */
[----:B------:R1:W-:Y:S04]  /*3960*/  @P5 STG.E desc[UR10][R2.64+0x4000], R61 ;  /* 0x0040003d02005986 */ /* 0x0003e8000c10190a */
[----:B------:R1:W-:Y:S04]  /*3970*/  @P5 STG.E desc[UR10][R4.64+0x4000], R29 ;  /* 0x0040001d04005986 */ /* 0x0003e8000c10190a */
[----:B------:R1:W-:Y:S04]  /*3980*/  @P4 STG.E desc[UR10][R2.64+0x4400], R63 ;  /* 0x0044003f02004986 */ /* 0x0003e8000c10190a */
[----:B------:R1:W-:Y:S01]  /*3990*/  @P4 STG.E desc[UR10][R4.64+0x4400], R31 ;  /* 0x0044001f04004986 */ /* 0x0003e2000c10190a */
[----:B------:R-:W-:Y:S05]  /*39a0*/  @!P3 EXIT ;  /* 0x000000000000b94d */ /* 0x000fea0003800000 */
[----:B------:R-:W0:Y:S04]  /*39b0*/  LDS R53, [R53+0x4800] ;  /* 0x0048000035357984 */ /* 0x000e280000000800 */
[----:B------:R-:W-:Y:S04]  /*39c0*/  STG.E desc[UR10][R2.64+0x4800], R65 ;  /* 0x0048004102007986 */ /* 0x000fe8000c10190a */
[----:B0-----:R-:W-:Y:S01]  /*39d0*/  STG.E desc[UR10][R4.64+0x4800], R53 ;  /* 0x0048003504007986 */ /* 0x001fe2000c10190a */
[----:B------:R-:W-:Y:S05]  /*39e0*/  EXIT ;  /* 0x000000000000794d */ /* 0x000fea0003800000 */
.L_x_221:
        /* <DEDUP_REMOVED lines=9> */
.L_x_437:


//--------------------- .text._ZN3cub18CUB_300001_SM_10006detail11EmptyKernelIvEEvv --------------------------
	.section	.text._ZN3cub18CUB_300001_SM_10006detail11EmptyKernelIvEEvv,"ax",@progbits
	.align	128
        .global         _ZN3cub18CUB_300001_SM_10006detail11EmptyKernelIvEEvv
        .type           _ZN3cub18CUB_300001_SM_10006detail11EmptyKernelIvEEvv,@function
        .size           _ZN3cub18CUB_300001_SM_10006detail11EmptyKernelIvEEvv,(.L_x_438 - _ZN3cub18CUB_300001_SM_10006detail11EmptyKernelIvEEvv)
        .other          _ZN3cub18CUB_300001_SM_10006detail11EmptyKernelIvEEvv,@"STO_CUDA_ENTRY STV_DEFAULT"
_ZN3cub18CUB_300001_SM_10006detail11EmptyKernelIvEEvv:
.text._ZN3cub18CUB_300001_SM_10006detail11EmptyKernelIvEEvv:
[----:B------:R-:W-:Y:S01]  /*0000*/  LDC R1, c[0x0][0x37c] ;  /* 0x0000df00ff017b82 */ /* 0x000fe20000000800 */
[----:B------:R-:W-:Y:S05]  /*0010*/  EXIT ;  /* 0x000000000000794d */ /* 0x000fea0003800000 */
.L_x_222:
        /* <DEDUP_REMOVED lines=14> */
.L_x_438:


//--------------------- .text._Z13ConnectForcesP6float4S0_S0_PjPiP5uint2PfiiS1_i --------------------------
	.section	.text._Z13ConnectForcesP6float4S0_S0_PjPiP5uint2PfiiS1_i,"ax",@progbits
	.align	128
        .global         _Z13ConnectForcesP6float4S0_S0_PjPiP5uint2PfiiS1_i
        .type           _Z13ConnectForcesP6float4S0_S0_PjPiP5uint2PfiiS1_i,@function
        .size           _Z13ConnectForcesP6float4S0_S0_PjPiP5uint2PfiiS1_i,(.L_x_426 - _Z13ConnectForcesP6float4S0_S0_PjPiP5uint2PfiiS1_i)
        .other          _Z13ConnectForcesP6float4S0_S0_PjPiP5uint2PfiiS1_i,@"STO_CUDA_ENTRY STV_DEFAULT"
_Z13ConnectForcesP6float4S0_S0_PjPiP5uint2PfiiS1_i:
.text._Z13ConnectForcesP6float4S0_S0_PjPiP5uint2PfiiS1_i:
[----:B------:R-:W-:Y:S01]  /*0000*/  LDC R1, c[0x0][0x37c] ;  /* 0x0000df00ff017b82 */ /* 0x000fe20000000800 */
[----:B------:R-:W0:Y:S07]  /*0010*/  S2R R0, SR_TID.X ;  /* 0x0000000000007919 */ /* 0x000e2e0000002100 */
[----:B------:R-:W1:Y:S01]  /*0020*/  S2UR UR4, SR_CTAID.X ;  /* 0x00000000000479c3 */ /* 0x000e620000002500 */
[----:B------:R-:W1:Y:S07]  /*0030*/  LDCU UR5, c[0x0][0x360] ;  /* 0x00006c00ff0577ac */ /* 0x000e6e0008000800 */
[----:B------:R-:W0:Y:S01]  /*0040*/  LDC.64 R2, c[0x0][0x3b8] ;  /* 0x0000ee00ff027b82 */ /* 0x000e220000000a00 */
[----:B-1----:R-:W-:-:S06]  /*0050*/  UIMAD UR4, UR5, UR4, URZ ;  /* 0x00000004050472a4 */ /* 0x002fcc000f8e02ff */
[----:B0-----:R-:W-:-:S05]  /*0060*/  IMAD R25, R3, UR4, R0 ;  /* 0x0000000403197c24 */ /* 0x001fca000f8e0200 */
[----:B------:R-:W-:-:S04]  /*0070*/  ISETP.GE.AND P0, PT, R25, R2, PT ;  /* 0x000000021900720c */ /* 0x000fc80003f06270 */
[----:B------:R-:W-:-:S13]  /*0080*/  ISETP.LT.OR P0, PT, R3, 0x1, P0 ;  /* 0x000000010300780c */ /* 0x000fda0000701670 */
[----:B------:R-:W-:Y:S05]  /*0090*/  @P0 EXIT ;  /* 0x000000000000094d */ /* 0x000fea0003800000 */
[----:B------:R-:W0:Y:S01]  /*00a0*/  LDC.64 R20, c[0x0][0x3a8] ;  /* 0x0000ea00ff147b82 */ /* 0x000e220000000a00 */
[----:B------:R-:W1:Y:S01]  /*00b0*/  LDCU UR4, c[0x0][0x370] ;  /* 0x00006e00ff0477ac */ /* 0x000e620008000800 */
[----:B------:R-:W-:Y:S01]  /*00c0*/  IMAD.MOV.U32 R2, RZ, RZ, RZ ;  /* 0x000000ffff027224 */ /* 0x000fe200078e00ff */
[----:B------:R-:W2:Y:S05]  /*00d0*/  LDCU.64 UR6, c[0x0][0x358] ;  /* 0x00006b00ff0677ac */ /* 0x000eaa0008000a00 */
[----:B------:R-:W3:Y:S01]  /*00e0*/  LDC.64 R18, c[0x0][0x3c0] ;  /* 0x0000f000ff127b82 */ /* 0x000ee20000000a00 */
[----:B------:R-:W4:Y:S07]  /*00f0*/  LDCU.64 UR8, c[0x0][0x3b8] ;  /* 0x00007700ff0877ac */ /* 0x000f2e0008000a00 */
[----:B------:R-:W0:Y:S01]  /*0100*/  LDC.64 R16, c[0x0][0x3b0] ;  /* 0x0000ec00ff107b82 */ /* 0x000e220000000a00 */
[----:B-1----:R-:W-:-:S07]  /*0110*/  UIMAD UR4, UR5, UR4, URZ ;  /* 0x00000004050472a4 */ /* 0x002fce000f8e02ff */
[----:B------:R-:W1:Y:S08]  /*0120*/  LDC.64 R14, c[0x0][0x380] ;  /* 0x0000e000ff0e7b82 */ /* 0x000e700000000a00 */
[----:B--2-4-:R-:W0:Y:S02]  /*0130*/  LDC.64 R12, c[0x0][0x390] ;  /* 0x0000e400ff0c7b82 */ /* 0x014e240000000a00 */
.L_x_228:
[----:B0-----:R-:W-:-:S06]  /*0140*/  IMAD.WIDE R26, R25, 0x8, R20 ;  /* 0x00000008191a7825 */ /* 0x001fcc00078e0214 */
[----:B------:R-:W3:Y:S02]  /*0150*/  LDG.E.64 R26, desc[UR6][R26.64] ;  /* 0x000000061a1a7981 */ /* 0x000ee4000c1e1b00 */
[----:B---3--:R-:W-:-:S04]  /*0160*/  IMAD.WIDE.U32 R22, R26, 0x4, R18 ;  /* 0x000000041a167825 */ /* 0x008fc800078e0012 */
[----:B------:R-:W-:Y:S02]  /*0170*/  IMAD.WIDE.U32 R28, R27, 0x4, R18 ;  /* 0x000000041b1c7825 */ /* 0x000fe400078e0012 */
[----:B------:R-:W1:Y:S04]  /*0180*/  LDG.E R23, desc[UR6][R22.64] ;  /* 0x0000000616177981 */ /* 0x000e68000c1e1900 */
[----:B--2---:R-:W2:Y:S01]  /*0190*/  LDG.E R9, desc[UR6][R28.64] ;  /* 0x000000061c097981 */ /* 0x004ea2000c1e1900 */
[----:B------:R-:W-:-:S05]  /*01a0*/  IMAD.WIDE R26, R25, 0x4, R16 ;  /* 0x00000004191a7825 */ /* 0x000fca00078e0210 */
[----:B------:R0:W5:Y:S01]  /*01b0*/  LDG.E R3, desc[UR6][R26.64] ;  /* 0x000000061a037981 */ /* 0x000162000c1e1900 */
[----:B-1----:R-:W-:-:S04]  /*01c0*/  IMAD.WIDE R6, R23, 0x10, R14 ;  /* 0x0000001017067825 */ /* 0x002fc800078e020e */
[----:B--2---:R-:W-:Y:S02]  /*01d0*/  IMAD.WIDE R8, R9, 0x10, R14 ;  /* 0x0000001009087825 */ /* 0x004fe400078e020e */
[----:B------:R-:W2:Y:S04]  /*01e0*/  LDG.E.128 R4, desc[UR6][R6.64] ;  /* 0x0000000606047981 */ /* 0x000ea8000c1e1d00 */
[----:B------:R-:W2:Y:S01]  /*01f0*/  LDG.E.128 R8, desc[UR6][R8.64] ;  /* 0x0000000608087981 */ /* 0x000ea2000c1e1d00 */
[----:B------:R-:W-:Y:S05]  /*0200*/  YIELD ;  /* 0x0000000000007946 */ /* 0x000fea0003800000 */
[----:B------:R-:W-:Y:S01]  /*0210*/  BSSY.RECONVERGENT B0, `(.L_x_223) ;  /* 0x0000012000007945 */ /* 0x000fe20003800200 */
[----:B--2---:R-:W-:Y:S01]  /*0220*/  FADD R5, R5, -R9 ;  /* 0x8000000905057221 */ /* 0x004fe20000000000 */
[----:B------:R-:W-:-:S03]  /*0230*/  FADD R4, R4, -R8 ;  /* 0x8000000804047221 */ /* 0x000fc60000000000 */
[----:B------:R-:W-:Y:S01]  /*0240*/  FMUL R11, R5, R5 ;  /* 0x00000005050b7220 */ /* 0x000fe20000400000 */
[----:B------:R-:W-:-:S03]  /*0250*/  FADD R6, R6, -R10 ;  /* 0x8000000a06067221 */ /* 0x000fc60000000000 */
[----:B------:R-:W-:-:S04]  /*0260*/  FFMA R11, R4, R4, R11 ;  /* 0x00000004040b7223 */ /* 0x000fc8000000000b */
[----:B------:R-:W-:-:S04]  /*0270*/  FFMA R10, R6, R6, R11 ;  /* 0x00000006060a7223 */ /* 0x000fc8000000000b */
[----:B------:R-:W-:Y:S01]  /*0280*/  VIADD R0, R10, 0xf3000000 ;  /* 0xf30000000a007836 */ /* 0x000fe20000000000 */
[----:B------:R0:W1:Y:S04]  /*0290*/  MUFU.RSQ R11, R10 ;  /* 0x0000000a000b7308 */ /* 0x0000680000001400 */
[----:B------:R-:W-:-:S13]  /*02a0*/  ISETP.GT.U32.AND P0, PT, R0, 0x727fffff, PT ;  /* 0x727fffff0000780c */ /* 0x000fda0003f04070 */
[----:B01----:R-:W-:Y:S05]  /*02b0*/  @!P0 BRA `(.L_x_224) ;  /* 0x00000000000c8947 */ /* 0x003fea0003800000 */
[----:B------:R-:W-:-:S07]  /*02c0*/  MOV R22, 0x2e0 ;  /* 0x000002e000167802 */ /* 0x000fce0000000f00 */
[----:B-----5:R-:W-:Y:S05]  /*02d0*/  CALL.REL.NOINC `($__internal_0_$__cuda_sm20_sqrt_rn_f32_slowpath) ;  /* 0x00000000008c7944 */ /* 0x020fea0003c00000 */
[----:B------:R-:W-:Y:S05]  /*02e0*/  BRA `(.L_x_225) ;  /* 0x0000000000107947 */ /* 0x000fea0003800000 */
.L_x_224:
[----:B------:R-:W-:Y:S01]  /*02f0*/  FMUL.FTZ R7, R10, R11 ;  /* 0x0000000b0a077220 */ /* 0x000fe20000410000 */
[----:B------:R-:W-:-:S03]  /*0300*/  FMUL.FTZ R8, R11, 0.5 ;  /* 0x3f0000000b087820 */ /* 0x000fc60000410000 */
[----:B------:R-:W-:-:S04]  /*0310*/  FFMA R0, -R7, R7, R10 ;  /* 0x0000000707007223 */ /* 0x000fc8000000010a */
[----:B------:R-:W-:-:S07]  /*0320*/  FFMA R7, R0, R8, R7 ;  /* 0x0000000800077223 */ /* 0x000fce0000000007 */
.L_x_225:
[----:B------:R-:W-:Y:S05]  /*0330*/  BSYNC.RECONVERGENT B0 ;  /* 0x0000000000007941 */ /* 0x000fea0003800200 */
.L_x_223:
[----:B------:R-:W0:Y:S01]  /*0340*/  MUFU.RCP R8, R7 ;  /* 0x0000000700087308 */ /* 0x000e220000001000 */
[----:B-----5:R-:W-:Y:S01]  /*0350*/  FADD R0, -R3, R7 ;  /* 0x0000000703007221 */ /* 0x020fe20000000100 */
[----:B------:R-:W-:Y:S03]  /*0360*/  BSSY.RECONVERGENT B0, `(.L_x_226) ;  /* 0x000000d000007945 */ /* 0x000fe60003800200 */
[----:B------:R-:W-:-:S04]  /*0370*/  FMUL R0, R0, -0.039999999105930328369 ;  /* 0xbd23d70a00007820 */ /* 0x000fc80000400000 */
[----:B------:R-:W1:Y:S01]  /*0380*/  FCHK P0, R0, R7 ;  /* 0x0000000700007302 */ /* 0x000e620000000000 */
[----:B0-----:R-:W-:-:S04]  /*0390*/  FFMA R3, R8, -R7, 1 ;  /* 0x3f80000008037423 */ /* 0x001fc80000000807 */
[----:B------:R-:W-:-:S04]  /*03a0*/  FFMA R3, R8, R3, R8 ;  /* 0x0000000308037223 */ /* 0x000fc80000000008 */
[----:B------:R-:W-:-:S04]  /*03b0*/  FFMA R8, R0, R3, RZ ;  /* 0x0000000300087223 */ /* 0x000fc800000000ff */
[----:B------:R-:W-:-:S04]  /*03c0*/  FFMA R9, R8, -R7, R0 ;  /* 0x8000000708097223 */ /* 0x000fc80000000000 */
[----:B------:R-:W-:Y:S01]  /*03d0*/  FFMA R3, R3, R9, R8 ;  /* 0x0000000903037223 */ /* 0x000fe20000000008 */
[----:B-1----:R-:W-:Y:S06]  /*03e0*/  @!P0 BRA `(.L_x_227) ;  /* 0x0000000000108947 */ /* 0x002fec0003800000 */
[----:B------:R-:W-:Y:S02]  /*03f0*/  MOV R3, R7 ;  /* 0x0000000700037202 */ /* 0x000fe40000000f00 */
[----:B------:R-:W-:-:S07]  /*0400*/  MOV R10, 0x420 ;  /* 0x00000420000a7802 */ /* 0x000fce0000000f00 */
[----:B------:R-:W-:Y:S05]  /*0410*/  CALL.REL.NOINC `($__internal_1_$__cuda_sm3x_div_rn_noftz_f32_slowpath) ;  /* 0x0000000000987944 */ /* 0x000fea0003c00000 */
[----:B------:R-:W-:-:S07]  /*0420*/  IMAD.MOV.U32 R3, RZ, RZ, R0 ;  /* 0x000000ffff037224 */ /* 0x000fce00078e0000 */
.L_x_227:
[----:B------:R-:W-:Y:S05]  /*0430*/  BSYNC.RECONVERGENT B0 ;  /* 0x0000000000007941 */ /* 0x000fea0003800200 */
.L_x_226:
[----:B------:R-:W-:Y:S01]  /*0440*/  VIADD R2, R2, 0x1 ;  /* 0x0000000102027836 */ /* 0x000fe20000000000 */
[----:B------:R-:W-:Y:S01]  /*0450*/  IADD3 R25, PT, PT, R25, UR4, RZ ;  /* 0x0000000419197c10 */ /* 0x000fe2000fffe0ff */
[----:B------:R-:W-:Y:S01]  /*0460*/  FMUL R7, R4, R3 ;  /* 0x0000000304077220 */ /* 0x000fe20000400000 */
[----:B------:R-:W-:-:S04]  /*0470*/  IMAD.WIDE R8, R23, 0x10, R12 ;  /* 0x0000001017087825 */ /* 0x000fc800078e020c */
[-C--:B------:R-:W-:Y:S01]  /*0480*/  FMUL R5, R5, R3.reuse ;  /* 0x0000000305057220 */ /* 0x080fe20000400000 */
[----:B------:R-:W-:Y:S01]  /*0490*/  ISETP.GE.AND P0, PT, R2, UR9, PT ;  /* 0x0000000902007c0c */ /* 0x000fe2000bf06270 */
[----:B------:R-:W-:Y:S01]  /*04a0*/  FMUL R3, R6, R3 ;  /* 0x0000000306037220 */ /* 0x000fe20000400000 */
[----:B------:R-:W-:Y:S01]  /*04b0*/  ISETP.LT.AND P1, PT, R25, UR8, PT ;  /* 0x0000000819007c0c */ /* 0x000fe2000bf21270 */
[----:B------:R2:W-:Y:S04]  /*04c0*/  REDG.E.ADD.F32.FTZ.RN.STRONG.GPU desc[UR6][R8.64], R7 ;  /* 0x00000007080079a6 */ /* 0x0005e8000c12f306 */
[----:B------:R2:W-:Y:S04]  /*04d0*/  REDG.E.ADD.F32.FTZ.RN.STRONG.GPU desc[UR6][R8.64+0x4], R5 ;  /* 0x00000405080079a6 */ /* 0x0005e8000c12f306 */
[----:B------:R2:W-:Y:S04]  /*04e0*/  REDG.E.ADD.F32.FTZ.RN.STRONG.GPU desc[UR6][R8.64+0x8], R3 ;  /* 0x00000803080079a6 */ /* 0x0005e8000c12f306 */
[----:B------:R-:W-:Y:S05]  /*04f0*/  @!P0 BRA P1, `(.L_x_228) ;  /* 0xfffffffc00108947 */ /* 0x000fea000083ffff */
[----:B------:R-:W-:Y:S05]  /*0500*/  EXIT ;  /* 0x000000000000794d */ /* 0x000fea0003800000 */
        .weak           $__internal_0_$__cuda_sm20_sqrt_rn_f32_slowpath
        .type           $__internal_0_$__cuda_sm20_sqrt_rn_f32_slowpath,@function
        .size           $__internal_0_$__cuda_sm20_sqrt_rn_f32_slowpath,($__internal_1_$__cuda_sm3x_div_rn_noftz_f32_slowpath - $__internal_0_$__cuda_sm20_sqrt_rn_f32_slowpath)
$__internal_0_$__cuda_sm20_sqrt_rn_f32_slowpath:
[----:B------:R-:W-:-:S13]  /*0510*/  LOP3.LUT P0, RZ, R10, 0x7fffffff, RZ, 0xc0, !PT ;  /* 0x7fffffff0aff7812 */ /* 0x000fda000780c0ff */
[----:B------:R-:W-:Y:S01]  /*0520*/  @!P0 IMAD.MOV.U32 R7, RZ, RZ, R10 ;  /* 0x000000ffff078224 */ /* 0x000fe200078e000a */
[----:B------:R-:W-:Y:S06]  /*0530*/  @!P0 BRA `(.L_x_229) ;  /* 0x0000000000448947 */ /* 0x000fec0003800000 */
[----:B------:R-:W-:Y:S01]  /*0540*/  FSETP.GEU.FTZ.AND P0, PT, R10, RZ, PT ;  /* 0x000000ff0a00720b */ /* 0x000fe20003f1e000 */
[----:B------:R-:W-:-:S12]  /*0550*/  IMAD.MOV.U32 R0, RZ, RZ, R10 ;  /* 0x000000ffff007224 */ /* 0x000fd800078e000a */
[----:B------:R-:W-:Y:S01]  /*0560*/  @!P0 MOV R7, 0x7fffffff ;  /* 0x7fffffff00078802 */ /* 0x000fe20000000f00 */
[----:B------:R-:W-:Y:S06]  /*0570*/  @!P0 BRA `(.L_x_229) ;  /* 0x0000000000348947 */ /* 0x000fec0003800000 */
[----:B------:R-:W-:-:S13]  /*0580*/  FSETP.GTU.FTZ.AND P0, PT, |R0|, +INF , PT ;  /* 0x7f8000000000780b */ /* 0x000fda0003f1c200 */
[----:B------:R-:W-:Y:S01]  /*0590*/  @P0 FADD.FTZ R7, R0, 1 ;  /* 0x3f80000000070421 */ /* 0x000fe20000010000 */
[----:B------:R-:W-:Y:S06]  /*05a0*/  @P0 BRA `(.L_x_229) ;  /* 0x0000000000280947 */ /* 0x000fec0003800000 */
[----:B------:R-:W-:-:S13]  /*05b0*/  FSETP.NEU.FTZ.AND P0, PT, |R0|, +INF , PT ;  /* 0x7f8000000000780b */ /* 0x000fda0003f1d200 */
[----:B------:R-:W-:-:S04]  /*05c0*/  @P0 FFMA R8, R0, 1.84467440737095516160e+19, RZ ;  /* 0x5f80000000080823 */ /* 0x000fc800000000ff */
[----:B------:R-:W0:Y:S02]  /*05d0*/  @P0 MUFU.RSQ R7, R8 ;  /* 0x0000000800070308 */ /* 0x000e240000001400 */
[----:B0-----:R-:W-:Y:S01]  /*05e0*/  @P0 FMUL.FTZ R9, R8, R7 ;  /* 0x0000000708090220 */ /* 0x001fe20000410000 */
[----:B------:R-:W-:Y:S01]  /*05f0*/  @P0 FMUL.FTZ R11, R7, 0.5 ;  /* 0x3f000000070b0820 */ /* 0x000fe20000410000 */
[----:B------:R-:W-:Y:S02]  /*0600*/  @!P0 IMAD.MOV.U32 R7, RZ, RZ, R0 ;  /* 0x000000ffff078224 */ /* 0x000fe400078e0000 */
[----:B------:R-:W-:-:S04]  /*0610*/  @P0 FADD.FTZ R10, -R9, -RZ ;  /* 0x800000ff090a0221 */ /* 0x000fc80000010100 */
[----:B------:R-:W-:-:S04]  /*0620*/  @P0 FFMA R10, R9, R10, R8 ;  /* 0x0000000a090a0223 */ /* 0x000fc80000000008 */
[----:B------:R-:W-:-:S04]  /*0630*/  @P0 FFMA R10, R10, R11, R9 ;  /* 0x0000000b0a0a0223 */ /* 0x000fc80000000009 */
[----:B------:R-:W-:-:S07]  /*0640*/  @P0 FMUL.FTZ R7, R10, 2.3283064365386962891e-10 ;  /* 0x2f8000000a070820 */ /* 0x000fce0000410000 */
.L_x_229:
[----:B------:R-:W-:Y:S02]  /*0650*/  HFMA2 R9, -RZ, RZ, 0, 0 ;  /* 0x00000000ff097431 */ /* 0x000fe400000001ff */
[----:B------:R-:W-:-:S04]  /*0660*/  IMAD.MOV.U32 R8, RZ, RZ, R22 ;  /* 0x000000ffff087224 */ /* 0x000fc800078e0016 */
[----:B------:R-:W-:Y:S05]  /*0670*/  RET.REL.NODEC R8 `(_Z13ConnectForcesP6float4S0_S0_PjPiP5uint2PfiiS1_i) ;  /* 0xfffffff808607950 */ /* 0x000fea0003c3ffff */
        .weak           $__internal_1_$__cuda_sm3x_div_rn_noftz_f32_slowpath
        .type           $__internal_1_$__cuda_sm3x_div_rn_noftz_f32_slowpath,@function
        .size           $__internal_1_$__cuda_sm3x_div_rn_noftz_f32_slowpath,(.L_x_426 - $__internal_1_$__cuda_sm3x_div_rn_noftz_f32_slowpath)
$__internal_1_$__cuda_sm3x_div_rn_noftz_f32_slowpath:
[----:B------:R-:W-:Y:S01]  /*0680*/  SHF.R.U32.HI R8, RZ, 0x17, R3 ;  /* 0x00000017ff087819 */ /* 0x000fe20000011603 */
[----:B------:R-:W-:Y:S01]  /*0690*/  BSSY.RECONVERGENT B1, `(.L_x_230) ;  /* 0x0000063000017945 */ /* 0x000fe20003800200 */
[----:B------:R-:W-:Y:S02]  /*06a0*/  SHF.R.U32.HI R22, RZ, 0x17, R0 ;  /* 0x00000017ff167819 */ /* 0x000fe40000011600 */
[----:B------:R-:W-:Y:S02]  /*06b0*/  LOP3.LUT R8, R8, 0xff, RZ, 0xc0, !PT ;  /* 0x000000ff08087812 */ /* 0x000fe400078ec0ff */
[----:B------:R-:W-:Y:S02]  /*06c0*/  LOP3.LUT R22, R22, 0xff, RZ, 0xc0, !PT ;  /* 0x000000ff16167812 */ /* 0x000fe400078ec0ff */
[----:B------:R-:W-:Y:S01]  /*06d0*/  MOV R9, R0 ;  /* 0x0000000000097202 */ /* 0x000fe20000000f00 */
[----:B------:R-:W-:Y:S02]  /*06e0*/  VIADD R24, R8, 0xffffffff ;  /* 0xffffffff08187836 */ /* 0x000fe40000000000 */
[----:B------:R-:W-:-:S03]  /*06f0*/  VIADD R11, R22, 0xffffffff ;  /* 0xffffffff160b7836 */ /* 0x000fc60000000000 */
[----:B------:R-:W-:-:S04]  /*0700*/  ISETP.GT.U32.AND P0, PT, R24, 0xfd, PT ;  /* 0x000000fd1800780c */ /* 0x000fc80003f04070 */
[----:B------:R-:W-:-:S13]  /*0710*/  ISETP.GT.U32.OR P0, PT, R11, 0xfd, P0 ;  /* 0x000000fd0b00780c */ /* 0x000fda0000704470 */
[----:B------:R-:W-:Y:S01]  /*0720*/  @!P0 IMAD.MOV.U32 R7, RZ, RZ, RZ ;  /* 0x000000ffff078224 */ /* 0x000fe200078e00ff */
[----:B------:R-:W-:Y:S06]  /*0730*/  @!P0 BRA `(.L_x_231) ;  /* 0x00000000005c8947 */ /* 0x000fec0003800000 */
[----:B------:R-:W-:Y:S02]  /*0740*/  FSETP.GTU.FTZ.AND P1, PT, |R3|, +INF , PT ;  /* 0x7f8000000300780b */ /* 0x000fe40003f3c200 */
[----:B------:R-:W-:-:S04]  /*0750*/  FSETP.GTU.FTZ.AND P0, PT, |R0|, +INF , PT ;  /* 0x7f8000000000780b */ /* 0x000fc80003f1c200 */
[----:B------:R-:W-:-:S13]  /*0760*/  PLOP3.LUT P0, PT, P0, P1, PT, 0xf8, 0x8f ;  /* 0x00000000008f781c */ /* 0x000fda0000703f70 */
[----:B------:R-:W-:Y:S05]  /*0770*/  @P0 BRA `(.L_x_232) ;  /* 0x00000004004c0947 */ /* 0x000fea0003800000 */
[----:B------:R-:W-:-:S13]  /*0780*/  LOP3.LUT P0, RZ, R3, 0x7fffffff, R9, 0xc8, !PT ;  /* 0x7fffffff03ff7812 */ /* 0x000fda000780c809 */
[----:B------:R-:W-:Y:S05]  /*0790*/  @!P0 BRA `(.L_x_233) ;  /* 0x00000004003c8947 */ /* 0x000fea0003800000 */
[C---:B------:R-:W-:Y:S02]  /*07a0*/  FSETP.NEU.FTZ.AND P2, PT, |R0|.reuse, +INF , PT ;  /* 0x7f8000000000780b */ /* 0x040fe40003f5d200 */
[----:B------:R-:W-:Y:S02]  /*07b0*/  FSETP.NEU.FTZ.AND P1, PT, |R3|, +INF , PT ;  /* 0x7f8000000300780b */ /* 0x000fe40003f3d200 */
[----:B------:R-:W-:-:S11]  /*07c0*/  FSETP.NEU.FTZ.AND P0, PT, |R0|, +INF , PT ;  /* 0x7f8000000000780b */ /* 0x000fd60003f1d200 */
[----:B------:R-:W-:Y:S05]  /*07d0*/  @!P1 BRA !P2, `(.L_x_233) ;  /* 0x00000004002c9947 */ /* 0x000fea0005000000 */
[----:B------:R-:W-:-:S04]  /*07e0*/  LOP3.LUT P2, RZ, R9, 0x7fffffff, RZ, 0xc0, !PT ;  /* 0x7fffffff09ff7812 */ /* 0x000fc8000784c0ff */
[----:B------:R-:W-:-:S13]  /*07f0*/  PLOP3.LUT P1, PT, P1, P2, PT, 0x2f, 0xf2 ;  /* 0x0000000000f2781c */ /* 0x000fda0000f24577 */
[----:B------:R-:W-:Y:S05]  /*0800*/  @P1 BRA `(.L_x_234) ;  /* 0x0000000400181947 */ /* 0x000fea0003800000 */
[----:B------:R-:W-:-:S04]  /*0810*/  LOP3.LUT P1, RZ, R3, 0x7fffffff, RZ, 0xc0, !PT ;  /* 0x7fffffff03ff7812 */ /* 0x000fc8000782c0ff */
[----:B------:R-:W-:-:S13]  /*0820*/  PLOP3.LUT P0, PT, P0, P1, PT, 0x2f, 0xf2 ;  /* 0x0000000000f2781c */ /* 0x000fda0000702577 */
[----:B------:R-:W-:Y:S05]  /*0830*/  @P0 BRA `(.L_x_235) ;  /* 0x0000000400000947 */ /* 0x000fea0003800000 */
[----:B------:R-:W-:Y:S02]  /*0840*/  ISETP.GE.AND P0, PT, R11, RZ, PT ;  /* 0x000000ff0b00720c */ /* 0x000fe40003f06270 */
[----:B------:R-:W-:-:S11]  /*0850*/  ISETP.GE.AND P1, PT, R24, RZ, PT ;  /* 0x000000ff1800720c */ /* 0x000fd60003f26270 */
[----:B------:R-:W-:Y:S01]  /*0860*/  @P0 MOV R7, RZ ;  /* 0x000000ff00070202 */ /* 0x000fe20000000f00 */
[----:B------:R-:W-:Y:S02]  /*0870*/  @!P0 IMAD.MOV.U32 R7, RZ, RZ, -0x40 ;  /* 0xffffffc0ff078424 */ /* 0x000fe400078e00ff */
[----:B------:R-:W-:Y:S01]  /*0880*/  @!P0 FFMA R9, R0, 1.84467440737095516160e+19, RZ ;  /* 0x5f80000000098823 */ /* 0x000fe200000000ff */
[----:B------:R-:W-:Y:S02]  /*0890*/  @!P1 FFMA R3, R3, 1.84467440737095516160e+19, RZ ;  /* 0x5f80000003039823 */ /* 0x000fe400000000ff */
[----:B------:R-:W-:-:S07]  /*08a0*/  @!P1 IADD3 R7, PT, PT, R7, 0x40, RZ ;  /* 0x0000004007079810 */ /* 0x000fce0007ffe0ff */
.L_x_231:
[----:B------:R-:W-:Y:S01]  /*08b0*/  LEA R0, R8, 0xc0800000, 0x17 ;  /* 0xc080000008007811 */ /* 0x000fe200078eb8ff */
[----:B------:R-:W-:Y:S04]  /*08c0*/  BSSY.RECONVERGENT B2, `(.L_x_236) ;  /* 0x0000036000027945 */ /* 0x000fe80003800200 */
[----:B------:R-:W-:Y:S01]  /*08d0*/  IMAD.IADD R24, R3, 0x1, -R0 ;  /* 0x0000000103187824 */ /* 0x000fe200078e0a00 */
[----:B------:R-:W-:-:S03]  /*08e0*/  IADD3 R3, PT, PT, R22, -0x7f, RZ ;  /* 0xffffff8116037810 */ /* 0x000fc60007ffe0ff */
[----:B------:R-:W0:Y:S01]  /*08f0*/  MUFU.RCP R26, R24 ;  /* 0x00000018001a7308 */ /* 0x000e220000001000 */
[----:B------:R-:W-:Y:S01]  /*0900*/  FADD.FTZ R11, -R24, -RZ ;  /* 0x800000ff180b7221 */ /* 0x000fe20000010100 */
[C---:B------:R-:W-:Y:S01]  /*0910*/  IMAD R0, R3.reuse, -0x800000, R9 ;  /* 0xff80000003007824 */ /* 0x040fe200078e0209 */
[----:B------:R-:W-:-:S05]  /*0920*/  IADD3 R8, PT, PT, R3, 0x7f, -R8 ;  /* 0x0000007f03087810 */ /* 0x000fca0007ffe808 */
[----:B------:R-:W-:Y:S02]  /*0930*/  IMAD.IADD R8, R8, 0x1, R7 ;  /* 0x0000000108087824 */ /* 0x000fe400078e0207 */
[----:B0-----:R-:W-:-:S04]  /*0940*/  FFMA R27, R26, R11, 1 ;  /* 0x3f8000001a1b7423 */ /* 0x001fc8000000000b */
[----:B------:R-:W-:-:S04]  /*0950*/  FFMA R9, R26, R27, R26 ;  /* 0x0000001b1a097223 */ /* 0x000fc8000000001a */
[----:B------:R-:W-:-:S04]  /*0960*/  FFMA R22, R0, R9, RZ ;  /* 0x0000000900167223 */ /* 0x000fc800000000ff */
[----:B------:R-:W-:-:S04]  /*0970*/  FFMA R26, R11, R22, R0 ;  /* 0x000000160b1a7223 */ /* 0x000fc80000000000 */
[----:B------:R-:W-:-:S04]  /*0980*/  FFMA R22, R9, R26, R22 ;  /* 0x0000001a09167223 */ /* 0x000fc80000000016 */
[----:B------:R-:W-:-:S04]  /*0990*/  FFMA R11, R11, R22, R0 ;  /* 0x000000160b0b7223 */ /* 0x000fc80000000000 */
[----:B------:R-:W-:-:S05]  /*09a0*/  FFMA R0, R9, R11, R22 ;  /* 0x0000000b09007223 */ /* 0x000fca0000000016 */
[----:B------:R-:W-:-:S04]  /*09b0*/  SHF.R.U32.HI R3, RZ, 0x17, R0 ;  /* 0x00000017ff037819 */ /* 0x000fc80000011600 */
[----:B------:R-:W-:-:S04]  /*09c0*/  LOP3.LUT R3, R3, 0xff, RZ, 0xc0, !PT ;  /* 0x000000ff03037812 */ /* 0x000fc800078ec0ff */
[----:B------:R-:W-:-:S05]  /*09d0*/  IADD3 R3, PT, PT, R3, R8, RZ ;  /* 0x0000000803037210 */ /* 0x000fca0007ffe0ff */
[----:B------:R-:W-:-:S05]  /*09e0*/  VIADD R7, R3, 0xffffffff ;  /* 0xffffffff03077836 */ /* 0x000fca0000000000 */
[----:B------:R-:W-:-:S13]  /*09f0*/  ISETP.GE.U32.AND P0, PT, R7, 0xfe, PT ;  /* 0x000000fe0700780c */ /* 0x000fda0003f06070 */
[----:B------:R-:W-:Y:S05]  /*0a00*/  @!P0 BRA `(.L_x_237) ;  /* 0x0000000000808947 */ /* 0x000fea0003800000 */
[----:B------:R-:W-:-:S13]  /*0a10*/  ISETP.GT.AND P0, PT, R3, 0xfe, PT ;  /* 0x000000fe0300780c */ /* 0x000fda0003f04270 */
[----:B------:R-:W-:Y:S05]  /*0a20*/  @P0 BRA `(.L_x_238) ;  /* 0x00000000006c0947 */ /* 0x000fea0003800000 */
[----:B------:R-:W-:-:S13]  /*0a30*/  ISETP.GE.AND P0, PT, R3, 0x1, PT ;  /* 0x000000010300780c */ /* 0x000fda0003f06270 */
[----:B------:R-:W-:Y:S05]  /*0a40*/  @P0 BRA `(.L_x_239) ;  /* 0x0000000000740947 */ /* 0x000fea0003800000 */
[----:B------:R-:W-:Y:S02]  /*0a50*/  ISETP.GE.AND P0, PT, R3, -0x18, PT ;  /* 0xffffffe80300780c */ /* 0x000fe40003f06270 */
[----:B------:R-:W-:-:S11]  /*0a60*/  LOP3.LUT R0, R0, 0x80000000, RZ, 0xc0, !PT ;  /* 0x8000000000007812 */ /* 0x000fd600078ec0ff */
[----:B------:R-:W-:Y:S05]  /*0a70*/  @!P0 BRA `(.L_x_239) ;  /* 0x0000000000688947 */ /* 0x000fea0003800000 */
[-CC-:B------:R-:W-:Y:S01]  /*0a80*/  FFMA.RZ R7, R9, R11.reuse, R22.reuse ;  /* 0x0000000b09077223 */ /* 0x180fe2000000c016 */
[C---:B------:R-:W-:Y:S02]  /*0a90*/  ISETP.NE.AND P2, PT, R3.reuse, RZ, PT ;  /* 0x000000ff0300720c */ /* 0x040fe40003f45270 */
[----:B------:R-:W-:Y:S02]  /*0aa0*/  ISETP.NE.AND P1, PT, R3, RZ, PT ;  /* 0x000000ff0300720c */ /* 0x000fe40003f25270 */
[----:B------:R-:W-:Y:S01]  /*0ab0*/  LOP3.LUT R8, R7, 0x7fffff, RZ, 0xc0, !PT ;  /* 0x007fffff07087812 */ /* 0x000fe200078ec0ff */
[CCC-:B------:R-:W-:Y:S01]  /*0ac0*/  FFMA.RP R7, R9.reuse, R11.reuse, R22.reuse ;  /* 0x0000000b09077223 */ /* 0x1c0fe20000008016 */
[----:B------:R-:W-:Y:S01]  /*0ad0*/  FFMA.RM R22, R9, R11, R22 ;  /* 0x0000000b09167223 */ /* 0x000fe20000004016 */
[----:B------:R-:W-:Y:S01]  /*0ae0*/  IADD3 R9, PT, PT, R3, 0x20, RZ ;  /* 0x0000002003097810 */ /* 0x000fe20007ffe0ff */
[----:B------:R-:W-:Y:S01]  /*0af0*/  IMAD.MOV R3, RZ, RZ, -R3 ;  /* 0x000000ffff037224 */ /* 0x000fe200078e0a03 */
[----:B------:R-:W-:-:S02]  /*0b00*/  LOP3.LUT R8, R8, 0x800000, RZ, 0xfc, !PT ;  /* 0x0080000008087812 */ /* 0x000fc400078efcff */
[----:B------:R-:W-:Y:S02]  /*0b10*/  FSETP.NEU.FTZ.AND P0, PT, R7, R22, PT ;  /* 0x000000160700720b */ /* 0x000fe40003f1d000 */
[----:B------:R-:W-:Y:S02]  /*0b20*/  SHF.L.U32 R9, R8, R9, RZ ;  /* 0x0000000908097219 */ /* 0x000fe400000006ff */
[----:B------:R-:W-:Y:S02]  /*0b30*/  SEL R3, R3, RZ, P2 ;  /* 0x000000ff03037207 */ /* 0x000fe40001000000 */
[----:B------:R-:W-:Y:S02]  /*0b40*/  ISETP.NE.AND P1, PT, R9, RZ, P1 ;  /* 0x000000ff0900720c */ /* 0x000fe40000f25270 */
[----:B------:R-:W-:Y:S02]  /*0b50*/  SHF.R.U32.HI R3, RZ, R3, R8 ;  /* 0x00000003ff037219 */ /* 0x000fe40000011608 */
[----:B------:R-:W-:-:S02]  /*0b60*/  PLOP3.LUT P0, PT, P0, P1, PT, 0xf8, 0x8f ;  /* 0x00000000008f781c */ /* 0x000fc40000703f70 */
[----:B------:R-:W-:Y:S02]  /*0b70*/  SHF.R.U32.HI R8, RZ, 0x1, R3 ;  /* 0x00000001ff087819 */ /* 0x000fe40000011603 */
[----:B------:R-:W-:-:S04]  /*0b80*/  SEL R7, RZ, 0x1, !P0 ;  /* 0x00000001ff077807 */ /* 0x000fc80004000000 */
[----:B------:R-:W-:-:S04]  /*0b90*/  LOP3.LUT R22, R7, 0x1, R8, 0xf8, !PT ;  /* 0x0000000107167812 */ /* 0x000fc800078ef808 */
[----:B------:R-:W-:-:S04]  /*0ba0*/  LOP3.LUT R3, R22, R3, RZ, 0xc0, !PT ;  /* 0x0000000316037212 */ /* 0x000fc800078ec0ff */
[----:B------:R-:W-:-:S04]  /*0bb0*/  IADD3 R3, PT, PT, R8, R3, RZ ;  /* 0x0000000308037210 */ /* 0x000fc80007ffe0ff */
[----:B------:R-:W-:Y:S01]  /*0bc0*/  LOP3.LUT R0, R3, R0, RZ, 0xfc, !PT ;  /* 0x0000000003007212 */ /* 0x000fe200078efcff */
[----:B------:R-:W-:Y:S06]  /*0bd0*/  BRA `(.L_x_239) ;  /* 0x0000000000107947 */ /* 0x000fec0003800000 */
.L_x_238:
[----:B------:R-:W-:-:S04]  /*0be0*/  LOP3.LUT R0, R0, 0x80000000, RZ, 0xc0, !PT ;  /* 0x8000000000007812 */ /* 0x000fc800078ec0ff */
[----:B------:R-:W-:Y:S01]  /*0bf0*/  LOP3.LUT R0, R0, 0x7f800000, RZ, 0xfc, !PT ;  /* 0x7f80000000007812 */ /* 0x000fe200078efcff */
[----:B------:R-:W-:Y:S06]  /*0c00*/  BRA `(.L_x_239) ;  /* 0x0000000000047947 */ /* 0x000fec0003800000 */
.L_x_237:
[----:B------:R-:W-:-:S07]  /*0c10*/  IMAD R0, R8, 0x800000, R0 ;  /* 0x0080000008007824 */ /* 0x000fce00078e0200 */
.L_x_239:
[----:B------:R-:W-:Y:S05]  /*0c20*/  BSYNC.RECONVERGENT B2 ;  /* 0x0000000000027941 */ /* 0x000fea0003800200 */
.L_x_236:
[----:B------:R-:W-:Y:S05]  /*0c30*/  BRA `(.L_x_240) ;  /* 0x0000000000207947 */ /* 0x000fea0003800000 */
.L_x_235:
[----:B------:R-:W-:-:S04]  /*0c40*/  LOP3.LUT R0, R3, 0x80000000, R9, 0x48, !PT ;  /* 0x8000000003007812 */ /* 0x000fc800078e4809 */
[----:B------:R-:W-:Y:S01]  /*0c50*/  LOP3.LUT R0, R0, 0x7f800000, RZ, 0xfc, !PT ;  /* 0x7f80000000007812 */ /* 0x000fe200078efcff */
[----:B------:R-:W-:Y:S06]  /*0c60*/  BRA `(.L_x_240) ;  /* 0x0000000000147947 */ /* 0x000fec0003800000 */
.L_x_234:
[----:B------:R-:W-:Y:S01]  /*0c70*/  LOP3.LUT R0, R3, 0x80000000, R9, 0x48, !PT ;  /* 0x8000000003007812 */ /* 0x000fe200078e4809 */
[----:B------:R-:W-:Y:S06]  /*0c80*/  BRA `(.L_x_240) ;  /* 0x00000000000c7947 */ /* 0x000fec0003800000 */
.L_x_233:
[----:B------:R-:W0:Y:S01]  /*0c90*/  MUFU.RSQ R0, -QNAN ;  /* 0xffc0000000007908 */ /* 0x000e220000001400 */
[----:B------:R-:W-:Y:S05]  /*0ca0*/  BRA `(.L_x_240) ;  /* 0x0000000000047947 */ /* 0x000fea0003800000 */
.L_x_232:
[----:B------:R-:W-:-:S07]  /*0cb0*/  FADD.FTZ R0, R0, R3 ;  /* 0x0000000300007221 */ /* 0x000fce0000010000 */
.L_x_240:
[----:B------:R-:W-:Y:S05]  /*0cc0*/  BSYNC.RECONVERGENT B1 ;  /* 0x0000000000017941 */ /* 0x000fea0003800200 */
.L_x_230:
[----:B------:R-:W-:-:S04]  /*0cd0*/  HFMA2 R11, -RZ, RZ, 0, 0 ;  /* 0x00000000ff0b7431 */ /* 0x000fc800000001ff */
[----:B0-----:R-:W-:Y:S05]  /*0ce0*/  RET.REL.NODEC R10 `(_Z13ConnectForcesP6float4S0_S0_PjPiP5uint2PfiiS1_i) ;  /* 0xfffffff00ac47950 */ /* 0x001fea0003c3ffff */
.L_x_241:
        /* <DEDUP_REMOVED lines=9> */
.L_x_426:


//--------------------- .text._Z14ParticleForcesP6float4S0_S0_PjPiiiS1_ --------------------------
	.section	.text._Z14ParticleForcesP6float4S0_S0_PjPiiiS1_,"ax",@progbits
	.align	128
        .global         _Z14ParticleForcesP6float4S0_S0_PjPiiiS1_
        .type           _Z14ParticleForcesP6float4S0_S0_PjPiiiS1_,@function
        .size           _Z14ParticleForcesP6float4S0_S0_PjPiiiS1_,(.L_x_428 - _Z14ParticleForcesP6float4S0_S0_PjPiiiS1_)
        .other          _Z14ParticleForcesP6float4S0_S0_PjPiiiS1_,@"STO_CUDA_ENTRY STV_DEFAULT"
_Z14ParticleForcesP6float4S0_S0_PjPiiiS1_:
.text._Z14ParticleForcesP6float4S0_S0_PjPiiiS1_:
[----:B------:R-:W0:Y:S01]  /*0000*/  LDC R1, c[0x0][0x37c] ;  /* 0x0000df00ff017b82 */ /* 0x000e220000000800 */
[----:B------:R-:W1:Y:S07]  /*0010*/  S2R R16, SR_TID.X ;  /* 0x0000000000107919 */ /* 0x000e6e0000002100 */
[----:B------:R-:W2:Y:S01]  /*0020*/  S2UR UR5, SR_CTAID.X ;  /* 0x00000000000579c3 */ /* 0x000ea20000002500 */
[----:B------:R-:W3:Y:S01]  /*0030*/  LDCU UR6, c[0x0][0x2fc] ;  /* 0x00005f80ff0677ac */ /* 0x000ee20008000800 */
[----:B0-----:R-:W-:Y:S01]  /*0040*/  IADD3 R1, PT, PT, R1, -0x58, RZ ;  /* 0xffffffa801017810 */ /* 0x001fe20007ffe0ff */
[----:B------:R-:W2:Y:S05]  /*0050*/  LDCU UR4, c[0x0][0x360] ;  /* 0x00006c00ff0477ac */ /* 0x000eaa0008000800 */
[----:B------:R-:W1:Y:S01]  /*0060*/  LDC.64 R2, c[0x0][0x3a8] ;  /* 0x0000ea00ff027b82 */ /* 0x000e620000000a00 */
[----:B--2---:R-:W-:Y:S01]  /*0070*/  UIMAD UR4, UR4, UR5, URZ ;  /* 0x00000005040472a4 */ /* 0x004fe2000f8e02ff */
[----:B------:R-:W0:Y:S05]  /*0080*/  LDCU UR5, c[0x0][0x2f8] ;  /* 0x00005f00ff0577ac */ /* 0x000e2a0008000800 */
[----:B-1----:R-:W-:-:S05]  /*0090*/  IMAD R16, R3, UR4, R16 ;  /* 0x0000000403107c24 */ /* 0x002fca000f8e0210 */
[----:B------:R-:W-:-:S04]  /*00a0*/  ISETP.GE.AND P0, PT, R16, R2, PT ;  /* 0x000000021000720c */ /* 0x000fc80003f06270 */
[----:B------:R-:W-:Y:S02]  /*00b0*/  ISETP.LT.OR P0, PT, R3, 0x1, P0 ;  /* 0x000000010300780c */ /* 0x000fe40000701670 */
[----:B0-----:R-:W-:-:S05]  /*00c0*/  IADD3 R18, P1, PT, R1, UR5, RZ ;  /* 0x0000000501127c10 */ /* 0x001fca000ff3e0ff */
[----:B---3--:R-:W-:-:S06]  /*00d0*/  IMAD.X R2, RZ, RZ, UR6, P1 ;  /* 0x00000006ff027e24 */ /* 0x008fcc00088e06ff */
[----:B------:R-:W-:Y:S05]  /*00e0*/  @P0 EXIT ;  /* 0x000000000000094d */ /* 0x000fea0003800000 */
[----:B------:R-:W-:Y:S01]  /*00f0*/  HFMA2 R30, -RZ, RZ, 0, 0 ;  /* 0x00000000ff1e7431 */ /* 0x000fe200000001ff */
[----:B------:R-:W0:Y:S06]  /*0100*/  LDCU.64 UR36, c[0x0][0x358] ;  /* 0x00006b00ff2477ac */ /* 0x000e2c0008000a00 */
.L_x_282:
[----:B------:R-:W1:Y:S02]  /*0110*/  LDC.64 R36, c[0x0][0x380] ;  /* 0x0000e000ff247b82 */ /* 0x000e640000000a00 */
[----:B-1----:R-:W-:-:S05]  /*0120*/  IMAD.WIDE R36, R16, 0x10, R36 ;  /* 0x0000001010247825 */ /* 0x002fca00078e0224 */
[----:B0-2---:R-:W2:Y:S01]  /*0130*/  LDG.E.128 R4, desc[UR36][R36.64] ;  /* 0x0000002424047981 */ /* 0x005ea2000c1e1d00 */
[----:B------:R-:W-:Y:S01]  /*0140*/  MOV R0, 0x40400000 ;  /* 0x4040000000007802 */ /* 0x000fe20000000f00 */
[----:B------:R-:W-:Y:S01]  /*0150*/  IMAD.MOV.U32 R3, RZ, RZ, 0x3eaaaaab ;  /* 0x3eaaaaabff037424 */ /* 0x000fe200078e00ff */
[----:B------:R-:W-:Y:S05]  /*0160*/  YIELD ;  /* 0x0000000000007946 */ /* 0x000fea0003800000 */
[----:B------:R-:W-:Y:S01]  /*0170*/  FFMA R0, R3, -R0, 1 ;  /* 0x3f80000003007423 */ /* 0x000fe20000000800 */
[----:B------:R-:W-:Y:S03]  /*0180*/  BSSY.RECONVERGENT B2, `(.L_x_242) ;  /* 0x000000b000027945 */ /* 0x000fe60003800200 */
[----:B------:R-:W-:Y:S01]  /*0190*/  FFMA R3, R0, R3, 0.3333333432674407959 ;  /* 0x3eaaaaab00037423 */ /* 0x000fe20000000003 */
[----:B--2---:R-:W0:Y:S03]  /*01a0*/  FCHK P0, R4, 3 ;  /* 0x4040000004007902 */ /* 0x004e260000000000 */
[----:B------:R-:W-:-:S04]  /*01b0*/  FFMA R0, R4, R3, RZ ;  /* 0x0000000304007223 */ /* 0x000fc800000000ff */
[----:B------:R-:W-:-:S04]  /*01c0*/  FFMA R7, R0, -3, R4 ;  /* 0xc040000000077823 */ /* 0x000fc80000000004 */
[----:B------:R-:W-:Y:S01]  /*01d0*/  FFMA R0, R3, R7, R0 ;  /* 0x0000000703007223 */ /* 0x000fe20000000000 */
[----:B0-----:R-:W-:Y:S06]  /*01e0*/  @!P0 BRA `(.L_x_243) ;  /* 0x0000000000108947 */ /* 0x001fec0003800000 */
[----:B------:R-:W-:Y:S01]  /*01f0*/  IMAD.MOV.U32 R13, RZ, RZ, R4 ;  /* 0x000000ffff0d7224 */ /* 0x000fe200078e0004 */
[----:B------:R-:W-:Y:S02]  /*0200*/  MOV R14, 0x40400000 ;  /* 0x40400000000e7802 */ /* 0x000fe40000000f00 */
[----:B------:R-:W-:-:S07]  /*0210*/  MOV R12, 0x230 ;  /* 0x00000230000c7802 */ /* 0x000fce0000000f00 */
[----:B------:R-:W-:Y:S05]  /*0220*/  CALL.REL.NOINC `($__internal_3_$__cuda_sm3x_div_rn_noftz_f32_slowpath) ;  /* 0x0000001800d47944 */ /* 0x000fea0003c00000 */
.L_x_243:
[----:B------:R-:W-:Y:S05]  /*0230*/  BSYNC.RECONVERGENT B2 ;  /* 0x0000000000027941 */ /* 0x000fea0003800200 */
.L_x_242:
[----:B------:R-:W-:Y:S02]  /*0240*/  HFMA2 R4, -RZ, RZ, 2.125, 0 ;  /* 0x40400000ff047431 */ /* 0x000fe400000001ff */
[----:B------:R-:W-:Y:S01]  /*0250*/  IMAD.MOV.U32 R3, RZ, RZ, 0x3eaaaaab ;  /* 0x3eaaaaabff037424 */ /* 0x000fe200078e00ff */
[----:B------:R-:W0:Y:S01]  /*0260*/  FCHK P0, R5, 3 ;  /* 0x4040000005007902 */ /* 0x000e220000000000 */
[----:B------:R-:W-:Y:S02]  /*0270*/  BSSY.RECONVERGENT B2, `(.L_x_244) ;  /* 0x000000d000027945 */ /* 0x000fe40003800200 */
[----:B------:R-:W-:-:S05]  /*0280*/  FFMA R4, R3, -R4, 1 ;  /* 0x3f80000003047423 */ /* 0x000fca0000000804 */
[----:B------:R1:W2:Y:S01]  /*0290*/  F2I.TRUNC.NTZ R25, R0 ;  /* 0x0000000000197305 */ /* 0x0002a2000020f100 */
[----:B------:R-:W-:-:S04]  /*02a0*/  FFMA R7, R4, R3, 0.3333333432674407959 ;  /* 0x3eaaaaab04077423 */ /* 0x000fc80000000003 */
[----:B------:R-:W-:-:S04]  /*02b0*/  FFMA R4, R5, R7, RZ ;  /* 0x0000000705047223 */ /* 0x000fc800000000ff */
[----:B------:R-:W-:-:S04]  /*02c0*/  FFMA R3, R4, -3, R5 ;  /* 0xc040000004037823 */ /* 0x000fc80000000005 */
[----:B------:R-:W-:Y:S01]  /*02d0*/  FFMA R24, R7, R3, R4 ;  /* 0x0000000307187223 */ /* 0x000fe20000000004 */
[----:B01----:R-:W-:Y:S06]  /*02e0*/  @!P0 BRA `(.L_x_245) ;  /* 0x0000000000148947 */ /* 0x003fec0003800000 */
[----:B------:R-:W-:Y:S01]  /*02f0*/  IMAD.MOV.U32 R13, RZ, RZ, R5 ;  /* 0x000000ffff0d7224 */ /* 0x000fe200078e0005 */
[----:B------:R-:W-:Y:S02]  /*0300*/  MOV R14, 0x40400000 ;  /* 0x40400000000e7802 */ /* 0x000fe40000000f00 */
[----:B------:R-:W-:-:S07]  /*0310*/  MOV R12, 0x330 ;  /* 0x00000330000c7802 */ /* 0x000fce0000000f00 */
[----:B--2---:R-:W-:Y:S05]  /*0320*/  CALL.REL.NOINC `($__internal_3_$__cuda_sm3x_div_rn_noftz_f32_slowpath) ;  /* 0x0000001800947944 */ /* 0x004fea0003c00000 */
[----:B------:R-:W-:-:S07]  /*0330*/  IMAD.MOV.U32 R24, RZ, RZ, R0 ;  /* 0x000000ffff187224 */ /* 0x000fce00078e0000 */
.L_x_245:
[----:B------:R-:W-:Y:S05]  /*0340*/  BSYNC.RECONVERGENT B2 ;  /* 0x0000000000027941 */ /* 0x000fea0003800200 */
.L_x_244:
[----:B------:R-:W-:Y:S01]  /*0350*/  MOV R0, 0x3eaaaaab ;  /* 0x3eaaaaab00007802 */ /* 0x000fe20000000f00 */
[----:B------:R-:W-:Y:S01]  /*0360*/  IMAD.MOV.U32 R3, RZ, RZ, 0x40400000 ;  /* 0x40400000ff037424 */ /* 0x000fe200078e00ff */
[----:B------:R-:W0:Y:S01]  /*0370*/  FCHK P0, R6, 3 ;  /* 0x4040000006007902 */ /* 0x000e220000000000 */
[----:B------:R-:W-:Y:S02]  /*0380*/  BSSY.RECONVERGENT B2, `(.L_x_246) ;  /* 0x000000c000027945 */ /* 0x000fe40003800200 */
[----:B------:R-:W-:-:S04]  /*0390*/  FFMA R3, R0, -R3, 1 ;  /* 0x3f80000000037423 */ /* 0x000fc80000000803 */
[----:B------:R-:W-:Y:S01]  /*03a0*/  FFMA R4, R3, R0, 0.3333333432674407959 ;  /* 0x3eaaaaab03047423 */ /* 0x000fe20000000000 */
[----:B------:R-:W1:Y:S03]  /*03b0*/  F2I.TRUNC.NTZ R24, R24 ;  /* 0x0000001800187305 */ /* 0x000e66000020f100 */
[----:B------:R-:W-:-:S04]  /*03c0*/  FFMA R3, R6, R4, RZ ;  /* 0x0000000406037223 */ /* 0x000fc800000000ff */
[----:B------:R-:W-:-:S04]  /*03d0*/  FFMA R0, R3, -3, R6 ;  /* 0xc040000003007823 */ /* 0x000fc80000000006 */
[----:B------:R-:W-:Y:S01]  /*03e0*/  FFMA R0, R4, R0, R3 ;  /* 0x0000000004007223 */ /* 0x000fe20000000003 */
[----:B0-----:R-:W-:Y:S06]  /*03f0*/  @!P0 BRA `(.L_x_247) ;  /* 0x0000000000108947 */ /* 0x001fec0003800000 */
[----:B------:R-:W-:Y:S01]  /*0400*/  MOV R13, R6 ;  /* 0x00000006000d7202 */ /* 0x000fe20000000f00 */
[----:B------:R-:W-:Y:S01]  /*0410*/  IMAD.MOV.U32 R14, RZ, RZ, 0x40400000 ;  /* 0x40400000ff0e7424 */ /* 0x000fe200078e00ff */
[----:B------:R-:W-:-:S07]  /*0420*/  MOV R12, 0x440 ;  /* 0x00000440000c7802 */ /* 0x000fce0000000f00 */
[----:B-12---:R-:W-:Y:S05]  /*0430*/  CALL.REL.NOINC `($__internal_3_$__cuda_sm3x_div_rn_noftz_f32_slowpath) ;  /* 0x0000001800507944 */ /* 0x006fea0003c00000 */
.L_x_247:
[----:B------:R-:W-:Y:S05]  /*0440*/  BSYNC.RECONVERGENT B2 ;  /* 0x0000000000027941 */ /* 0x000fea0003800200 */
.L_x_246:
[----:B------:R0:W3:Y:S01]  /*0450*/  F2I.TRUNC.NTZ R23, R0 ;  /* 0x0000000000177305 */ /* 0x0000e2000020f100 */
[----:B------:R-:W-:Y:S01]  /*0460*/  HFMA2 R29, -RZ, RZ, 0, 0 ;  /* 0x00000000ff1d7431 */ /* 0x000fe200000001ff */
[----:B------:R-:W-:Y:S01]  /*0470*/  BSSY.RECONVERGENT B7, `(.L_x_248) ;  /* 0x000016c000077945 */ /* 0x000fe20003800200 */
[----:B------:R-:W-:Y:S01]  /*0480*/  IMAD.MOV.U32 R28, RZ, RZ, -0x1 ;  /* 0xffffffffff1c7424 */ /* 0x000fe200078e00ff */
[----:B------:R-:W-:-:S07]  /*0490*/  CS2R R26, SRZ ;  /* 0x00000000001a7805 */ /* 0x000fce000001ff00 */
.L_x_281:
[----:B--2---:R-:W-:Y:S01]  /*04a0*/  IADD3 R22, PT, PT, R25, R28, RZ ;  /* 0x0000001c19167210 */ /* 0x004fe20007ffe0ff */
[----:B------:R-:W-:Y:S01]  /*04b0*/  VIADD R28, R28, 0x1 ;  /* 0x000000011c1c7836 */ /* 0x000fe20000000000 */
[----:B------:R-:W-:Y:S01]  /*04c0*/  BSSY.RECONVERGENT B6, `(.L_x_249) ;  /* 0x0000164000067945 */ /* 0x000fe20003800200 */
[----:B------:R-:W-:-:S03]  /*04d0*/  MOV R19, 0xffffffff ;  /* 0xffffffff00137802 */ /* 0x000fc60000000f00 */
[----:B------:R-:W-:-:S04]  /*04e0*/  ISETP.NE.AND P0, PT, R28, 0x2, PT ;  /* 0x000000021c00780c */ /* 0x000fc80003f05270 */
[----:B------:R-:W-:-:S09]  /*04f0*/  P2R R32, PR, RZ, 0x1 ;  /* 0x00000001ff207803 */ /* 0x000fd20000000000 */
.L_x_280:
[----:B-1----:R-:W-:Y:S01]  /*0500*/  IMAD.IADD R33, R24, 0x1, R19 ;  /* 0x0000000118217824 */ /* 0x002fe200078e0213 */
[----:B------:R-:W-:Y:S01]  /*0510*/  IADD3 R19, PT, PT, R19, 0x1, RZ ;  /* 0x0000000113137810 */ /* 0x000fe20007ffe0ff */
[----:B------:R-:W-:Y:S02]  /*0520*/  BSSY.RECONVERGENT B9, `(.L_x_250) ;  /* 0x0000079000097945 */ /* 0x000fe40003800200 */
[C---:B------:R-:W-:Y:S01]  /*0530*/  IMAD R34, R22.reuse, 0x100, R33 ;  /* 0x0000010016227824 */ /* 0x040fe200078e0221 */
[----:B0-----:R-:W-:Y:S02]  /*0540*/  LOP3.LUT R0, R22, R33, RZ, 0xfc, !PT ;  /* 0x0000002116007212 */ /* 0x001fe400078efcff */
[----:B------:R-:W-:Y:S02]  /*0550*/  ISETP.NE.AND P1, PT, R19, 0x2, PT ;  /* 0x000000021300780c */ /* 0x000fe40003f25270 */
[----:B------:R-:W-:Y:S02]  /*0560*/  ISETP.GE.AND P0, PT, R0, RZ, PT ;  /* 0x000000ff0000720c */ /* 0x000fe40003f06270 */
[----:B------:R-:W-:-:S02]  /*0570*/  P2R R31, PR, RZ, 0x2 ;  /* 0x00000002ff1f7803 */ /* 0x000fc40000000000 */
[----:B------:R-:W-:Y:S02]  /*0580*/  P2R R35, PR, RZ, 0x1 ;  /* 0x00000001ff237803 */ /* 0x000fe40000000000 */
[----:B---3--:R-:W-:Y:S02]  /*0590*/  ISETP.LT.OR P0, PT, R23, 0x1, !P0 ;  /* 0x000000011700780c */ /* 0x008fe40004701670 */
[----:B------:R-:W-:Y:S02]  /*05a0*/  SHF.L.U32 R34, R34, 0x8, RZ ;  /* 0x0000000822227819 */ /* 0x000fe400000006ff */
[----:B------:R-:W-:-:S04]  /*05b0*/  ISETP.GT.OR P0, PT, R22, 0xff, P0 ;  /* 0x000000ff1600780c */ /* 0x000fc80000704670 */
[----:B------:R-:W-:-:S04]  /*05c0*/  ISETP.GT.OR P0, PT, R33, 0xff, P0 ;  /* 0x000000ff2100780c */ /* 0x000fc80000704670 */
[----:B------:R-:W-:-:S13]  /*05d0*/  ISETP.GT.OR P0, PT, R23, 0x100, P0 ;  /* 0x000001001700780c */ /* 0x000fda0000704670 */
[----:B------:R-:W-:Y:S05]  /*05e0*/  @P0 BRA `(.L_x_251) ;  /* 0x0000000400b00947 */ /* 0x000fea0003800000 */
[----:B------:R-:W0:Y:S01]  /*05f0*/  LDC.64 R4, c[0x0][0x3a0] ;  /* 0x0000e800ff047b82 */ /* 0x000e220000000a00 */
[----:B------:R-:W-:-:S07]  /*0600*/  IADD3 R3, PT, PT, R23, -0x1, R34 ;  /* 0xffffffff17037810 */ /* 0x000fce0007ffe022 */
[----:B------:R-:W1:Y:S01]  /*0610*/  LDC R0, c[0x0][0x3a8] ;  /* 0x0000ea00ff007b82 */ /* 0x000e620000000800 */
[----:B0-----:R-:W-:-:S05]  /*0620*/  IMAD.WIDE.U32 R4, R3, 0x4, R4 ;  /* 0x0000000403047825 */ /* 0x001fca00078e0004 */
[----:B------:R-:W1:Y:S02]  /*0630*/  LDG.E R17, desc[UR36][R4.64] ;  /* 0x0000002404117981 */ /* 0x000e64000c1e1900 */
[----:B-1----:R-:W-:-:S04]  /*0640*/  ISETP.GE.AND P0, PT, R17, R0, PT ;  /* 0x000000001100720c */ /* 0x002fc80003f06270 */
[----:B------:R-:W-:-:S13]  /*0650*/  ISETP.EQ.OR P0, PT, R17, -0x1, P0 ;  /* 0xffffffff1100780c */ /* 0x000fda0000702670 */
[----:B------:R-:W-:Y:S05]  /*0660*/  @P0 BRA `(.L_x_251) ;  /* 0x0000000400900947 */ /* 0x000fea0003800000 */
[C---:B------:R-:W-:Y:S01]  /*0670*/  IMAD.IADD R39, R17.reuse, 0x1, -R0 ;  /* 0x0000000111277824 */ /* 0x040fe200078e0a00 */
[----:B------:R-:W-:-:S07]  /*0680*/  IADD3 R38, PT, PT, R17, -R16, RZ ;  /* 0x8000001011267210 */ /* 0x000fce0007ffe0ff */
.L_x_259:
[----:B------:R-:W0:Y:S02]  /*0690*/  LDC.64 R4, c[0x0][0x398] ;  /* 0x0000e600ff047b82 */ /* 0x000e240000000a00 */
[----:B0-----:R-:W-:-:S06]  /*06a0*/  IMAD.WIDE R4, R17, 0x4, R4 ;  /* 0x0000000411047825 */ /* 0x001fcc00078e0204 */
[----:B------:R-:W2:Y:S01]  /*06b0*/  LDG.E R4, desc[UR36][R4.64] ;  /* 0x0000002404047981 */ /* 0x000ea2000c1e1900 */
[----:B------:R-:W-:-:S04]  /*06c0*/  IADD3 R3, PT, PT, R23, -0x1, R34 ;  /* 0xffffffff17037810 */ /* 0x000fc80007ffe022 */
[----:B--2---:R-:W-:-:S13]  /*06d0*/  ISETP.NE.AND P0, PT, R4, R3, PT ;  /* 0x000000030400720c */ /* 0x004fda0003f05270 */
[----:B------:R-:W-:Y:S05]  /*06e0*/  @P0 BRA `(.L_x_251) ;  /* 0x0000000400700947 */ /* 0x000fea0003800000 */
[----:B------:R-:W-:Y:S01]  /*06f0*/  ISETP.NE.AND P0, PT, R38, RZ, PT ;  /* 0x000000ff2600720c */ /* 0x000fe20003f05270 */
[----:B------:R-:W-:-:S12]  /*0700*/  BSSY.RECONVERGENT B8, `(.L_x_252) ;  /* 0x0000055000087945 */ /* 0x000fd80003800200 */
[----:B------:R-:W-:Y:S05]  /*0710*/  @!P0 BRA `(.L_x_253) ;  /* 0x00000004004c8947 */ /* 0x000fea0003800000 */
[----:B------:R-:W0:Y:S01]  /*0720*/  LDC.64 R8, c[0x0][0x380] ;  /* 0x0000e000ff087b82 */ /* 0x000e220000000a00 */
[----:B------:R-:W2:Y:S01]  /*0730*/  LDG.E.128 R4, desc[UR36][R36.64] ;  /* 0x0000002424047981 */ /* 0x000ea2000c1e1d00 */
[----:B0-----:R-:W-:-:S06]  /*0740*/  IMAD.WIDE R8, R17, 0x10, R8 ;  /* 0x0000001011087825 */ /* 0x001fcc00078e0208 */
[----:B------:R-:W2:Y:S01]  /*0750*/  LDG.E.128 R8, desc[UR36][R8.64] ;  /* 0x0000002408087981 */ /* 0x000ea2000c1e1d00 */
        /* <DEDUP_REMOVED lines=11> */
[----:B------:R-:W-:Y:S02]  /*0810*/  MOV R3, R12 ;  /* 0x0000000c00037202 */ /* 0x000fe40000000f00 */
[----:B------:R-:W-:-:S07]  /*0820*/  MOV R0, 0x840 ;  /* 0x0000084000007802 */ /* 0x000fce0000000f00 */
[----:B------:R-:W-:Y:S05]  /*0830*/  CALL.REL.NOINC `($__internal_2_$__cuda_sm20_sqrt_rn_f32_slowpath) ;  /* 0x0000001000f87944 */ /* 0x000fea0003c00000 */
[----:B------:R-:W-:Y:S01]  /*0840*/  IMAD.MOV.U32 R41, RZ, RZ, R14 ;  /* 0x000000ffff297224 */ /* 0x000fe200078e000e */
[----:B------:R-:W-:Y:S06]  /*0850*/  BRA `(.L_x_256) ;  /* 0x0000000000107947 */ /* 0x000fec0003800000 */
.L_x_255:
[----:B------:R-:W-:Y:S01]  /*0860*/  FMUL.FTZ R41, R12, R3 ;  /* 0x000000030c297220 */ /* 0x000fe20000410000 */
[----:B------:R-:W-:-:S03]  /*0870*/  FMUL.FTZ R3, R3, 0.5 ;  /* 0x3f00000003037820 */ /* 0x000fc60000410000 */
[----:B------:R-:W-:-:S04]  /*0880*/  FFMA R0, -R41, R41, R12 ;  /* 0x0000002929007223 */ /* 0x000fc8000000010c */
[----:B------:R-:W-:-:S07]  /*0890*/  FFMA R41, R0, R3, R41 ;  /* 0x0000000300297223 */ /* 0x000fce0000000029 */
.L_x_256:
[----:B------:R-:W-:Y:S05]  /*08a0*/  BSYNC.RECONVERGENT B0 ;  /* 0x0000000000007941 */ /* 0x000fea0003800200 */
.L_x_254:
[----:B------:R-:W-:-:S13]  /*08b0*/  FSETP.GEU.AND P0, PT, R41, 1, PT ;  /* 0x3f8000002900780b */ /* 0x000fda0003f0e000 */
[----:B------:R-:W-:Y:S05]  /*08c0*/  @P0 BRA `(.L_x_253) ;  /* 0x0000000000e00947 */ /* 0x000fea0003800000 */
[----:B------:R-:W0:Y:S01]  /*08d0*/  MUFU.RCP R12, R41 ;  /* 0x00000029000c7308 */ /* 0x000e220000001000 */
[----:B------:R-:W-:Y:S01]  /*08e0*/  FADD R0, -R41, 1 ;  /* 0x3f80000029007421 */ /* 0x000fe20000000100 */
[----:B------:R-:W-:Y:S03]  /*08f0*/  BSSY.RECONVERGENT B2, `(.L_x_257) ;  /* 0x000000d000027945 */ /* 0x000fe60003800200 */
[----:B------:R-:W-:-:S04]  /*0900*/  FMUL R13, R0, R0 ;  /* 0x00000000000d7220 */ /* 0x000fc80000400000 */
[----:B------:R-:W-:-:S04]  /*0910*/  FMUL R13, R13, 0.20000000298023223877 ;  /* 0x3e4ccccd0d0d7820 */ /* 0x000fc80000400000 */
        /* <DEDUP_REMOVED lines=9> */
[----:B------:R-:W-:Y:S05]  /*09b0*/  CALL.REL.NOINC `($__internal_3_$__cuda_sm3x_div_rn_noftz_f32_slowpath) ;  /* 0x0000001000f07944 */ /* 0x000fea0003c00000 */
.L_x_258:
[----:B------:R-:W-:Y:S05]  /*09c0*/  BSYNC.RECONVERGENT B2 ;  /* 0x0000000000027941 */ /* 0x000fea0003800200 */
.L_x_257:
[----:B------:R-:W0:Y:S01]  /*09d0*/  F2F.F64.F32 R12, R41 ;  /* 0x00000029000c7310 */ /* 0x000e220000201800 */
[----:B------:R-:W-:Y:S01]  /*09e0*/  UMOV UR4, 0x9999999a ;  /* 0x9999999a00047882 */ /* 0x000fe20000000000 */
[----:B------:R-:W-:Y:S01]  /*09f0*/  UMOV UR5, 0x3fc99999 ;  /* 0x3fc9999900057882 */ /* 0x000fe20000000000 */
[-C--:B------:R-:W-:Y:S01]  /*0a00*/  FFMA R26, -R21, R0.reuse, R26 ;  /* 0x00000000151a7223 */ /* 0x080fe2000000011a */
[-C--:B------:R-:W-:Y:S01]  /*0a10*/  FFMA R27, -R42, R0.reuse, R27 ;  /* 0x000000002a1b7223 */ /* 0x080fe2000000011b */
[----:B------:R-:W-:Y:S01]  /*0a20*/  FFMA R29, -R40, R0, R29 ;  /* 0x00000000281d7223 */ /* 0x000fe2000000011d */
[----:B0-----:R-:W-:-:S14]  /*0a30*/  DSETP.GEU.AND P0, PT, R12, UR4, PT ;  /* 0x000000040c007e2a */ /* 0x001fdc000bf0e000 */
[----:B------:R-:W-:Y:S05]  /*0a40*/  @P0 BRA `(.L_x_253) ;  /* 0x0000000000800947 */ /* 0x000fea0003800000 */
[-C--:B------:R-:W-:Y:S01]  /*0a50*/  FMUL R21, R21, -R0.reuse ;  /* 0x8000000015157220 */ /* 0x080fe20000400000 */
[-C--:B------:R-:W-:Y:S01]  /*0a60*/  FMUL R42, R42, -R0.reuse ;  /* 0x800000002a2a7220 */ /* 0x080fe20000400000 */
[----:B------:R-:W-:Y:S01]  /*0a70*/  FMUL R40, R40, -R0 ;  /* 0x8000000028287220 */ /* 0x000fe20000400000 */
[----:B------:R-:W0:Y:S01]  /*0a80*/  F2F.F64.F32 R14, R4 ;  /* 0x00000004000e7310 */ /* 0x000e220000201800 */
[----:B------:R-:W-:Y:S01]  /*0a90*/  MOV R0, 0x170 ;  /* 0x0000017000007802 */ /* 0x000fe20000000f00 */
[----:B------:R1:W-:Y:S01]  /*0aa0*/  STL.64 [R1+0x8], R12 ;  /* 0x0000080c01007387 */ /* 0x0003e20000100a00 */
[----:B------:R-:W2:Y:S03]  /*0ab0*/  LDCU.64 UR4, c[0x4][0x168] ;  /* 0x01002d00ff0477ac */ /* 0x000ea60008000a00 */
[----:B------:R-:W-:Y:S02]  /*0ac0*/  STL.64 [R1], R16 ;  /* 0x0000001001007387 */ /* 0x000fe40000100a00 */
[----:B------:R-:W3:Y:S01]  /*0ad0*/  F2F.F64.F32 R44, R5 ;  /* 0x00000005002c7310 */ /* 0x000ee20000201800 */
[----:B-1----:R1:W4:Y:S01]  /*0ae0*/  LDC.64 R12, c[0x4][R0] ;  /* 0x01000000000c7b82 */ /* 0x0023220000000a00 */
[----:B0-----:R-:W-:Y:S06]  /*0af0*/  STL.64 [R1+0x10], R14 ;  /* 0x0000100e01007387 */ /* 0x001fec0000100a00 */
[----:B------:R-:W0:Y:S01]  /*0b00*/  F2F.F64.F32 R4, R6 ;  /* 0x0000000600047310 */ /* 0x000e220000201800 */
[----:B---3--:R-:W-:Y:S07]  /*0b10*/  STL.64 [R1+0x18], R44 ;  /* 0x0000182c01007387 */ /* 0x008fee0000100a00 */
[----:B------:R-:W3:Y:S01]  /*0b20*/  F2F.F64.F32 R6, R8 ;  /* 0x0000000800067310 */ /* 0x000ee20000201800 */
[----:B0-----:R2:W-:Y:S07]  /*0b30*/  STL.64 [R1+0x20], R4 ;  /* 0x0000200401007387 */ /* 0x0015ee0000100a00 */
[----:B------:R-:W0:Y:S01]  /*0b40*/  F2F.F64.F32 R8, R9 ;  /* 0x0000000900087310 */ /* 0x000e220000201800 */
[----:B---3--:R3:W-:Y:S07]  /*0b50*/  STL.64 [R1+0x28], R6 ;  /* 0x0000280601007387 */ /* 0x0087ee0000100a00 */
[----:B------:R-:W5:Y:S01]  /*0b60*/  F2F.F64.F32 R10, R10 ;  /* 0x0000000a000a7310 */ /* 0x000f620000201800 */
[----:B--2---:R-:W-:Y:S01]  /*0b70*/  IMAD.U32 R4, RZ, RZ, UR4 ;  /* 0x00000004ff047e24 */ /* 0x004fe2000f8e00ff */
[----:B------:R-:W-:Y:S01]  /*0b80*/  MOV R5, UR5 ;  /* 0x0000000500057c02 */ /* 0x000fe20008000f00 */
[----:B0-----:R1:W-:Y:S05]  /*0b90*/  STL.64 [R1+0x30], R8 ;  /* 0x0000300801007387 */ /* 0x0013ea0000100a00 */
[----:B------:R-:W0:Y:S01]  /*0ba0*/  F2F.F64.F32 R20, R21 ;  /* 0x0000001500147310 */ /* 0x000e220000201800 */
[----:B---3--:R-:W-:Y:S01]  /*0bb0*/  IMAD.MOV.U32 R6, RZ, RZ, R18 ;  /* 0x000000ffff067224 */ /* 0x008fe200078e0012 */
[----:B------:R-:W-:Y:S01]  /*0bc0*/  MOV R7, R2 ;  /* 0x0000000200077202 */ /* 0x000fe20000000f00 */
[----:B-----5:R1:W-:Y:S05]  /*0bd0*/  STL.64 [R1+0x38], R10 ;  /* 0x0000380a01007387 */ /* 0x0203ea0000100a00 */
[----:B------:R-:W2:Y:S01]  /*0be0*/  F2F.F64.F32 R42, R42 ;  /* 0x0000002a002a7310 */ /* 0x000ea20000201800 */
[----:B0-----:R1:W-:Y:S07]  /*0bf0*/  STL.64 [R1+0x40], R20 ;  /* 0x0000401401007387 */ /* 0x0013ee0000100a00 */
[----:B------:R-:W0:Y:S01]  /*0c00*/  F2F.F64.F32 R40, R40 ;  /* 0x0000002800287310 */ /* 0x000e220000201800 */
[----:B--2---:R1:W-:Y:S04]  /*0c10*/  STL.64 [R1+0x48], R42 ;  /* 0x0000482a01007387 */ /* 0x0043e80000100a00 */
[----:B0---4-:R1:W-:Y:S02]  /*0c20*/  STL.64 [R1+0x50], R40 ;  /* 0x0000502801007387 */ /* 0x0113e40000100a00 */
[----:B-1----:R-:W-:-:S07]  /*0c30*/  LEPC R20, `(.L_x_253) ;  /* 0x000000001014794e */ /* 0x002fce0000000000 */
[----:B------:R-:W-:Y:S05]  /*0c40*/  CALL.ABS.NOINC R12 ;  /* 0x000000000c007343 */ /* 0x000fea0003c00000 */
.L_x_253:
[----:B------:R-:W-:Y:S05]  /*0c50*/  BSYNC.RECONVERGENT B8 ;  /* 0x0000000000087941 */ /* 0x000fea0003800200 */
.L_x_252:
[----:B------:R-:W-:Y:S01]  /*0c60*/  VIADD R39, R39, 0x1 ;  /* 0x0000000127277836 */ /* 0x000fe20000000000 */
[----:B------:R-:W-:Y:S01]  /*0c70*/  IADD3 R38, PT, PT, R38, 0x1, RZ ;  /* 0x0000000126267810 */ /* 0x000fe20007ffe0ff */
[----:B------:R-:W-:-:S03]  /*0c80*/  VIADD R17, R17, 0x1 ;  /* 0x0000000111117836 */ /* 0x000fc60000000000 */
[----:B------:R-:W-:-:S13]  /*0c90*/  ISETP.NE.AND P0, PT, R39, RZ, PT ;  /* 0x000000ff2700720c */ /* 0x000fda0003f05270 */
[----:B------:R-:W-:Y:S05]  /*0ca0*/  @P0 BRA `(.L_x_259) ;  /* 0xfffffff800780947 */ /* 0x000fea000383ffff */
.L_x_251:
[----:B------:R-:W-:Y:S05]  /*0cb0*/  BSYNC.RECONVERGENT B9 ;  /* 0x0000000000097941 */ /* 0x000fea0003800200 */
.L_x_250:
[----:B------:R-:W-:Y:S01]  /*0cc0*/  ISETP.NE.AND P0, PT, R35, RZ, PT ;  /* 0x000000ff2300720c */ /* 0x000fe20003f05270 */
[----:B------:R-:W-:Y:S03]  /*0cd0*/  BSSY.RECONVERGENT B9, `(.L_x_260) ;  /* 0x000006e000097945 */ /* 0x000fe60003800200 */
[----:B------:R-:W-:-:S04]  /*0ce0*/  ISETP.LT.OR P0, PT, R23, RZ, !P0 ;  /* 0x000000ff1700720c */ /* 0x000fc80004701670 */
[----:B------:R-:W-:-:S04]  /*0cf0*/  ISETP.GT.OR P0, PT, R22, 0xff, P0 ;  /* 0x000000ff1600780c */ /* 0x000fc80000704670 */
[----:B------:R-:W-:-:S04]  /*0d00*/  ISETP.GT.OR P0, PT, R33, 0xff, P0 ;  /* 0x000000ff2100780c */ /* 0x000fc80000704670 */
[----:B------:R-:W-:-:S13]  /*0d10*/  ISETP.GT.OR P0, PT, R23, 0xff, P0 ;  /* 0x000000ff1700780c */ /* 0x000fda0000704670 */
[----:B------:R-:W-:Y:S05]  /*0d20*/  @P0 BRA `(.L_x_261) ;  /* 0x0000000400a00947 */ /* 0x000fea0003800000 */
[----:B------:R-:W0:Y:S01]  /*0d30*/  LDC.64 R4, c[0x0][0x3a0] ;  /* 0x0000e800ff047b82 */ /* 0x000e220000000a00 */
[----:B------:R-:W-:Y:S01]  /*0d40*/  IADD3 R38, PT, PT, R23, R34, RZ ;  /* 0x0000002217267210 */ /* 0x000fe20007ffe0ff */
[----:B------:R-:W1:Y:S04]  /*0d50*/  LDCU UR4, c[0x0][0x3a8] ;  /* 0x00007500ff0477ac */ /* 0x000e680008000800 */
[----:B0-----:R-:W-:-:S05]  /*0d60*/  IMAD.WIDE.U32 R4, R38, 0x4, R4 ;  /* 0x0000000426047825 */ /* 0x001fca00078e0004 */
[----:B------:R-:W1:Y:S02]  /*0d70*/  LDG.E R17, desc[UR36][R4.64] ;  /* 0x0000002404117981 */ /* 0x000e64000c1e1900 */
[----:B-1----:R-:W-:-:S04]  /*0d80*/  ISETP.GE.AND P0, PT, R17, UR4, PT ;  /* 0x0000000411007c0c */ /* 0x002fc8000bf06270 */
[----:B------:R-:W-:-:S13]  /*0d90*/  ISETP.EQ.OR P0, PT, R17, -0x1, P0 ;  /* 0xffffffff1100780c */ /* 0x000fda0000702670 */
[----:B------:R-:W-:Y:S05]  /*0da0*/  @P0 BRA `(.L_x_261) ;  /* 0x0000000400800947 */ /* 0x000fea0003800000 */
.L_x_269:
[----:B------:R-:W0:Y:S02]  /*0db0*/  LDC.64 R4, c[0x0][0x398] ;  /* 0x0000e600ff047b82 */ /* 0x000e240000000a00 */
[----:B0-----:R-:W-:-:S06]  /*0dc0*/  IMAD.WIDE R4, R17, 0x4, R4 ;  /* 0x0000000411047825 */ /* 0x001fcc00078e0204 */
[----:B------:R-:W2:Y:S02]  /*0dd0*/  LDG.E R5, desc[UR36][R4.64] ;  /* 0x0000002404057981 */ /* 0x000ea4000c1e1900 */
[----:B--2---:R-:W-:-:S13]  /*0de0*/  ISETP.NE.AND P0, PT, R5, R38, PT ;  /* 0x000000260500720c */ /* 0x004fda0003f05270 */
[----:B------:R-:W-:Y:S05]  /*0df0*/  @P0 BRA `(.L_x_261) ;  /* 0x00000004006c0947 */ /* 0x000fea0003800000 */
[----:B------:R-:W-:Y:S01]  /*0e00*/  ISETP.NE.AND P0, PT, R17, R16, PT ;  /* 0x000000101100720c */ /* 0x000fe20003f05270 */
        /* <DEDUP_REMOVED lines=22> */
.L_x_265:
[----:B------:R-:W-:Y:S01]  /*0f70*/  FMUL.FTZ R39, R12, R3 ;  /* 0x000000030c277220 */ /* 0x000fe20000410000 */
[----:B------:R-:W-:-:S03]  /*0f80*/  FMUL.FTZ R3, R3, 0.5 ;  /* 0x3f00000003037820 */ /* 0x000fc60000410000 */
[----:B------:R-:W-:-:S04]  /*0f90*/  FFMA R0, -R39, R39, R12 ;  /* 0x0000002727007223 */ /* 0x000fc8000000010c */
[----:B------:R-:W-:-:S07]  /*0fa0*/  FFMA R39, R0, R3, R39 ;  /* 0x0000000300277223 */ /* 0x000fce0000000027 */
.L_x_266:
[----:B------:R-:W-:Y:S05]  /*0fb0*/  BSYNC.RECONVERGENT B0 ;  /* 0x0000000000007941 */ /* 0x000fea0003800200 */
.L_x_264:
        /* <DEDUP_REMOVED lines=17> */
.L_x_268:
[----:B------:R-:W-:Y:S05]  /*10d0*/  BSYNC.RECONVERGENT B2 ;  /* 0x0000000000027941 */ /* 0x000fea0003800200 */
.L_x_267:
        /* <DEDUP_REMOVED lines=40> */
.L_x_263:
[----:B------:R-:W-:Y:S05]  /*1360*/  BSYNC.RECONVERGENT B8 ;  /* 0x0000000000087941 */ /* 0x000fea0003800200 */
.L_x_262:
[----:B------:R-:W0:Y:S01]  /*1370*/  LDCU UR4, c[0x0][0x3a8] ;  /* 0x00007500ff0477ac */ /* 0x000e220008000800 */
[----:B------:R-:W-:-:S05]  /*1380*/  VIADD R17, R17, 0x1 ;  /* 0x0000000111117836 */ /* 0x000fca0000000000 */
[----:B0-----:R-:W-:-:S13]  /*1390*/  ISETP.NE.AND P0, PT, R17, UR4, PT ;  /* 0x0000000411007c0c */ /* 0x001fda000bf05270 */
[----:B------:R-:W-:Y:S05]  /*13a0*/  @P0 BRA `(.L_x_269) ;  /* 0xfffffff800800947 */ /* 0x000fea000383ffff */
.L_x_261:
[----:B------:R-:W-:Y:S05]  /*13b0*/  BSYNC.RECONVERGENT B9 ;  /* 0x0000000000097941 */ /* 0x000fea0003800200 */
.L_x_260:
[----:B------:R-:W-:Y:S01]  /*13c0*/  ISETP.NE.AND P0, PT, R35, RZ, PT ;  /* 0x000000ff2300720c */ /* 0x000fe20003f05270 */
[----:B------:R-:W-:Y:S03]  /*13d0*/  BSSY.RECONVERGENT B9, `(.L_x_270) ;  /* 0x0000070000097945 */ /* 0x000fe60003800200 */
[----:B------:R-:W-:-:S04]  /*13e0*/  ISETP.LT.OR P0, PT, R23, -0x1, !P0 ;  /* 0xffffffff1700780c */ /* 0x000fc80004701670 */
[----:B------:R-:W-:-:S04]  /*13f0*/  ISETP.GT.OR P0, PT, R22, 0xff, P0 ;  /* 0x000000ff1600780c */ /* 0x000fc80000704670 */
[----:B------:R-:W-:-:S04]  /*1400*/  ISETP.GT.OR P0, PT, R33, 0xff, P0 ;  /* 0x000000ff2100780c */ /* 0x000fc80000704670 */
[----:B------:R-:W-:-:S13]  /*1410*/  ISETP.GT.OR P0, PT, R23, 0xfe, P0 ;  /* 0x000000fe1700780c */ /* 0x000fda0000704670 */
[----:B------:R-:W-:Y:S05]  /*1420*/  @P0 BRA `(.L_x_271) ;  /* 0x0000000400a80947 */ /* 0x000fea0003800000 */
[----:B------:R-:W0:Y:S01]  /*1430*/  LDC.64 R4, c[0x0][0x3a0] ;  /* 0x0000e800ff047b82 */ /* 0x000e220000000a00 */
[----:B------:R-:W-:Y:S01]  /*1440*/  IADD3 R34, PT, PT, R23, 0x1, R34 ;  /* 0x0000000117227810 */ /* 0x000fe20007ffe022 */
[----:B------:R-:W1:Y:S04]  /*1450*/  LDCU UR4, c[0x0][0x3a8] ;  /* 0x00007500ff0477ac */ /* 0x000e680008000800 */
[----:B0-----:R-:W-:-:S05]  /*1460*/  IMAD.WIDE.U32 R4, R34, 0x4, R4 ;  /* 0x0000000422047825 */ /* 0x001fca00078e0004 */
[----:B------:R-:W1:Y:S02]  /*1470*/  LDG.E R17, desc[UR36][R4.64] ;  /* 0x0000002404117981 */ /* 0x000e64000c1e1900 */
[----:B-1----:R-:W-:-:S04]  /*1480*/  ISETP.GE.AND P0, PT, R17, UR4, PT ;  /* 0x0000000411007c0c */ /* 0x002fc8000bf06270 */
[----:B------:R-:W-:-:S13]  /*1490*/  ISETP.EQ.OR P0, PT, R17, -0x1, P0 ;  /* 0xffffffff1100780c */ /* 0x000fda0000702670 */
[----:B------:R-:W-:Y:S05]  /*14a0*/  @P0 BRA `(.L_x_271) ;  /* 0x0000000400880947 */ /* 0x000fea0003800000 */
.L_x_279:
        /* <DEDUP_REMOVED lines=18> */
[----:B------:R-:W-:-:S05]  /*15d0*/  FFMA R12, R38, R38, R3 ;  /* 0x00000026260c7223 */ /* 0x000fca0000000003 */
[----:B------:R-:W-:Y:S01]  /*15e0*/  IADD3 R0, PT, PT, R12, -0xd000000, RZ ;  /* 0xf30000000c007810 */ /* 0x000fe20007ffe0ff */
[----:B------:R0:W1:Y:S03]  /*15f0*/  MUFU.RSQ R3, R12 ;  /* 0x0000000c00037308 */ /* 0x0000660000001400 */
[----:B------:R-:W-:-:S13]  /*1600*/  ISETP.GT.U32.AND P0, PT, R0, 0x727fffff, PT ;  /* 0x727fffff0000780c */ /* 0x000fda0003f04070 */
[----:B0-----:R-:W-:Y:S05]  /*1610*/  @!P0 BRA `(.L_x_275) ;  /* 0x0000000000148947 */ /* 0x001fea0003800000 */
[----:B-1----:R-:W-:Y:S01]  /*1620*/  IMAD.MOV.U32 R3, RZ, RZ, R12 ;  /* 0x000000ffff037224 */ /* 0x002fe200078e000c */
[----:B------:R-:W-:-:S07]  /*1630*/  MOV R0, 0x1650 ;  /* 0x0000165000007802 */ /* 0x000fce0000000f00 */
[----:B------:R-:W-:Y:S05]  /*1640*/  CALL.REL.NOINC `($__internal_2_$__cuda_sm20_sqrt_rn_f32_slowpath) ;  /* 0x0000000400747944 */ /* 0x000fea0003c00000 */
[----:B------:R-:W-:Y:S01]  /*1650*/  MOV R33, R14 ;  /* 0x0000000e00217202 */ /* 0x000fe20000000f00 */
[----:B------:R-:W-:Y:S06]  /*1660*/  BRA `(.L_x_276) ;  /* 0x0000000000107947 */ /* 0x000fec0003800000 */
.L_x_275:
[----:B-1----:R-:W-:Y:S01]  /*1670*/  FMUL.FTZ R33, R12, R3 ;  /* 0x000000030c217220 */ /* 0x002fe20000410000 */
[----:B------:R-:W-:-:S03]  /*1680*/  FMUL.FTZ R3, R3, 0.5 ;  /* 0x3f00000003037820 */ /* 0x000fc60000410000 */
[----:B------:R-:W-:-:S04]  /*1690*/  FFMA R0, -R33, R33, R12 ;  /* 0x0000002121007223 */ /* 0x000fc8000000010c */
[----:B------:R-:W-:-:S07]  /*16a0*/  FFMA R33, R0, R3, R33 ;  /* 0x0000000300217223 */ /* 0x000fce0000000021 */
.L_x_276:
[----:B------:R-:W-:Y:S05]  /*16b0*/  BSYNC.RECONVERGENT B0 ;  /* 0x0000000000007941 */ /* 0x000fea0003800200 */
.L_x_274:
        /* <DEDUP_REMOVED lines=14> */
[----:B------:R-:W-:Y:S01]  /*17a0*/  IMAD.MOV.U32 R14, RZ, RZ, R33 ;  /* 0x000000ffff0e7224 */ /* 0x000fe200078e0021 */
[----:B------:R-:W-:-:S07]  /*17b0*/  MOV R12, 0x17d0 ;  /* 0x000017d0000c7802 */ /* 0x000fce0000000f00 */
[----:B------:R-:W-:Y:S05]  /*17c0*/  CALL.REL.NOINC `($__internal_3_$__cuda_sm3x_div_rn_noftz_f32_slowpath) ;  /* 0x00000004006c7944 */ /* 0x000fea0003c00000 */
.L_x_278:
[----:B------:R-:W-:Y:S05]  /*17d0*/  BSYNC.RECONVERGENT B2 ;  /* 0x0000000000027941 */ /* 0x000fea0003800200 */
.L_x_277:
        /* <DEDUP_REMOVED lines=8> */
[----:B------:R-:W0:Y:S01]  /*1860*/  LDCU UR4, c[0x0][0x2f8] ;  /* 0x00005f00ff0477ac */ /* 0x000e220008000800 */
[-C--:B------:R-:W-:Y:S01]  /*1870*/  FMUL R21, R21, -R0.reuse ;  /* 0x8000000015157220 */ /* 0x080fe20000400000 */
[-C--:B------:R-:W-:Y:S01]  /*1880*/  FMUL R40, R40, -R0.reuse ;  /* 0x8000000028287220 */ /* 0x080fe20000400000 */
[----:B------:R-:W-:Y:S01]  /*1890*/  FMUL R38, R38, -R0 ;  /* 0x8000000026267220 */ /* 0x000fe20000400000 */
[----:B------:R-:W-:Y:S01]  /*18a0*/  F2F.F64.F32 R44, R8 ;  /* 0x00000008002c7310 */ /* 0x000fe20000201800 */
[----:B------:R-:W-:-:S07]  /*18b0*/  MOV R0, 0x170 ;  /* 0x0000017000007802 */ /* 0x000fce0000000f00 */
[----:B------:R-:W1:Y:S01]  /*18c0*/  F2F.F64.F32 R14, R4 ;  /* 0x00000004000e7310 */ /* 0x000e620000201800 */
[----:B0-----:R-:W-:Y:S01]  /*18d0*/  IADD3 R3, PT, PT, R18, -UR4, RZ ;  /* 0x8000000412037c10 */ /* 0x001fe2000fffe0ff */
[----:B------:R-:W0:Y:S06]  /*18e0*/  LDCU.64 UR4, c[0x4][0x168] ;  /* 0x01002d00ff0477ac */ /* 0x000e2c0008000a00 */
[----:B------:R-:W2:Y:S01]  /*18f0*/  F2F.F64.F32 R42, R5 ;  /* 0x00000005002a7310 */ /* 0x000ea20000201800 */
[----:B------:R3:W-:Y:S04]  /*1900*/  STL.64 [R3+0x8], R12 ;  /* 0x0000080c03007387 */ /* 0x0007e80000100a00 */
[----:B-1----:R-:W-:Y:S03]  /*1910*/  STL.64 [R3+0x10], R14 ;  /* 0x0000100e03007387 */ /* 0x002fe60000100a00 */
[----:B------:R-:W1:Y:S01]  /*1920*/  F2F.F64.F32 R8, R9 ;  /* 0x0000000900087310 */ /* 0x000e620000201800 */
[----:B------:R-:W-:Y:S04]  /*1930*/  STL.64 [R3+0x28], R44 ;  /* 0x0000282c03007387 */ /* 0x000fe80000100a00 */
[----:B--2---:R-:W-:Y:S03]  /*1940*/  STL.64 [R3+0x18], R42 ;  /* 0x0000182a03007387 */ /* 0x004fe60000100a00 */
[----:B------:R-:W2:Y:S01]  /*1950*/  F2F.F64.F32 R10, R10 ;  /* 0x0000000a000a7310 */ /* 0x000ea20000201800 */
[----:B---3--:R3:W4:Y:S01]  /*1960*/  LDC.64 R12, c[0x4][R0] ;  /* 0x01000000000c7b82 */ /* 0x0087220000000a00 */
[----:B0-----:R-:W-:Y:S01]  /*1970*/  IMAD.U32 R4, RZ, RZ, UR4 ;  /* 0x00000004ff047e24 */ /* 0x001fe2000f8e00ff */
[----:B------:R-:W-:Y:S01]  /*1980*/  STL.64 [R3], R16 ;  /* 0x0000001003007387 */ /* 0x000fe20000100a00 */
[----:B------:R-:W-:-:S03]  /*1990*/  MOV R5, UR5 ;  /* 0x0000000500057c02 */ /* 0x000fc60008000f00 */
[----:B-1----:R-:W-:Y:S01]  /*19a0*/  STL.64 [R3+0x30], R8 ;  /* 0x0000300803007387 */ /* 0x002fe20000100a00 */
[----:B------:R-:W0:Y:S03]  /*19b0*/  F2F.F64.F32 R20, R21 ;  /* 0x0000001500147310 */ /* 0x000e260000201800 */
[----:B--2---:R-:W-:Y:S05]  /*19c0*/  STL.64 [R3+0x38], R10 ;  /* 0x0000380a03007387 */ /* 0x004fea0000100a00 */
[----:B------:R-:W1:Y:S01]  /*19d0*/  F2F.F64.F32 R40, R40 ;  /* 0x0000002800287310 */ /* 0x000e620000201800 */
[----:B0-----:R-:W-:Y:S07]  /*19e0*/  STL.64 [R3+0x40], R20 ;  /* 0x0000401403007387 */ /* 0x001fee0000100a00 */
[----:B------:R-:W0:Y:S01]  /*19f0*/  F2F.F64.F32 R38, R38 ;  /* 0x0000002600267310 */ /* 0x000e220000201800 */
[----:B-1----:R-:W-:Y:S07]  /*1a00*/  STL.64 [R3+0x48], R40 ;  /* 0x0000482803007387 */ /* 0x002fee0000100a00 */
[----:B------:R-:W1:Y:S01]  /*1a10*/  F2F.F64.F32 R6, R6 ;  /* 0x0000000600067310 */ /* 0x000e620000201800 */
[----:B0-----:R-:W-:Y:S04]  /*1a20*/  STL.64 [R3+0x50], R38 ;  /* 0x0000502603007387 */ /* 0x001fe80000100a00 */
[----:B-1----:R0:W-:Y:S02]  /*1a30*/  STL.64 [R3+0x20], R6 ;  /* 0x0000200603007387 */ /* 0x0021e40000100a00 */
[----:B0-----:R-:W-:Y:S01]  /*1a40*/  IMAD.MOV.U32 R6, RZ, RZ, R18 ;  /* 0x000000ffff067224 */ /* 0x001fe200078e0012 */
[----:B---34-:R-:W-:-:S07]  /*1a50*/  MOV R7, R2 ;  /* 0x0000000200077202 */ /* 0x018fce0000000f00 */
[----:B------:R-:W-:-:S07]  /*1a60*/  LEPC R20, `(.L_x_273) ;  /* 0x000000001014794e */ /* 0x000fce0000000000 */
[----:B------:R-:W-:Y:S05]  /*1a70*/  CALL.ABS.NOINC R12 ;  /* 0x000000000c007343 */ /* 0x000fea0003c00000 */
.L_x_273:
[----:B------:R-:W-:Y:S05]  /*1a80*/  BSYNC.RECONVERGENT B8 ;  /* 0x0000000000087941 */ /* 0x000fea0003800200 */
.L_x_272:
[----:B------:R-:W0:Y:S01]  /*1a90*/  LDCU UR4, c[0x0][0x3a8] ;  /* 0x00007500ff0477ac */ /* 0x000e220008000800 */
[----:B------:R-:W-:-:S05]  /*1aa0*/  VIADD R17, R17, 0x1 ;  /* 0x0000000111117836 */ /* 0x000fca0000000000 */
[----:B0-----:R-:W-:-:S13]  /*1ab0*/  ISETP.NE.AND P0, PT, R17, UR4, PT ;  /* 0x0000000411007c0c */ /* 0x001fda000bf05270 */
[----:B------:R-:W-:Y:S05]  /*1ac0*/  @P0 BRA `(.L_x_279) ;  /* 0xfffffff800780947 */ /* 0x000fea000383ffff */
.L_x_271:
[----:B------:R-:W-:Y:S05]  /*1ad0*/  BSYNC.RECONVERGENT B9 ;  /* 0x0000000000097941 */ /* 0x000fea0003800200 */
.L_x_270:
[----:B------:R-:W-:-:S13]  /*1ae0*/  ISETP.NE.AND P0, PT, R31, RZ, PT ;  /* 0x000000ff1f00720c */ /* 0x000fda0003f05270 */
[----:B------:R-:W-:Y:S05]  /*1af0*/  @P0 BRA `(.L_x_280) ;  /* 0xffffffe800800947 */ /* 0x000fea000383ffff */
[----:B------:R-:W-:Y:S05]  /*1b00*/  BSYNC.RECONVERGENT B6 ;  /* 0x0000000000067941 */ /* 0x000fea0003800200 */
.L_x_249:
[----:B------:R-:W-:-:S13]  /*1b10*/  ISETP.NE.AND P0, PT, R32, RZ, PT ;  /* 0x000000ff2000720c */ /* 0x000fda0003f05270 */
[----:B------:R-:W-:Y:S05]  /*1b20*/  @P0 BRA `(.L_x_281) ;  /* 0xffffffe8005c0947 */ /* 0x000fea000383ffff */
[----:B------:R-:W-:Y:S05]  /*1b30*/  BSYNC.RECONVERGENT B7 ;  /* 0x0000000000077941 */ /* 0x000fea0003800200 */
.L_x_248:
[----:B------:R-:W0:Y:S01]  /*1b40*/  LDC.64 R4, c[0x0][0x390] ;  /* 0x0000e400ff047b82 */ /* 0x000e220000000a00 */
[----:B------:R-:W1:Y:S01]  /*1b50*/  LDCU UR4, c[0x0][0x360] ;  /* 0x00006c00ff0477ac */ /* 0x000e620008000800 */
[----:B------:R-:W2:Y:S06]  /*1b60*/  LDCU.64 UR6, c[0x0][0x3a8] ;  /* 0x00007500ff0677ac */ /* 0x000eac0008000a00 */
[----:B------:R-:W1:Y:S01]  /*1b70*/  LDC R3, c[0x0][0x370] ;  /* 0x0000dc00ff037b82 */ /* 0x000e620000000800 */
[----:B------:R-:W-:Y:S01]  /*1b80*/  IADD3 R30, PT, PT, R30, 0x1, RZ ;  /* 0x000000011e1e7810 */ /* 0x000fe20007ffe0ff */
[----:B0-----:R-:W-:-:S03]  /*1b90*/  IMAD.WIDE R4, R16, 0x10, R4 ;  /* 0x0000001010047825 */ /* 0x001fc600078e0204 */
[----:B--2---:R-:W-:Y:S02]  /*1ba0*/  ISETP.GE.AND P0, PT, R30, UR7, PT ;  /* 0x000000071e007c0c */ /* 0x004fe4000bf06270 */
[----:B------:R2:W-:Y:S01]  /*1bb0*/  REDG.E.ADD.F32.FTZ.RN.STRONG.GPU desc[UR36][R4.64], R26 ;  /* 0x0000001a040079a6 */ /* 0x0005e2000c12f324 */
[----:B-1----:R-:W-:-:S03]  /*1bc0*/  IMAD R16, R3, UR4, R16 ;  /* 0x0000000403107c24 */ /* 0x002fc6000f8e0210 */
[----:B------:R2:W-:Y:S02]  /*1bd0*/  REDG.E.ADD.F32.FTZ.RN.STRONG.GPU desc[UR36][R4.64+0x4], R27 ;  /* 0x0000041b040079a6 */ /* 0x0005e4000c12f324 */
[----:B------:R-:W-:Y:S02]  /*1be0*/  ISETP.LT.AND P1, PT, R16, UR6, PT ;  /* 0x0000000610007c0c */ /* 0x000fe4000bf21270 */
[----:B------:R2:W-:Y:S11]  /*1bf0*/  REDG.E.ADD.F32.FTZ.RN.STRONG.GPU desc[UR36][R4.64+0x8], R29 ;  /* 0x0000081d040079a6 */ /* 0x0005f6000c12f324 */
[----:B------:R-:W-:Y:S05]  /*1c00*/  @!P0 BRA P1, `(.L_x_282) ;  /* 0xffffffe400408947 */ /* 0x000fea000083ffff */
[----:B------:R-:W-:Y:S05]  /*1c10*/  EXIT ;  /* 0x000000000000794d */ /* 0x000fea0003800000 */
        .weak           $__internal_2_$__cuda_sm20_sqrt_rn_f32_slowpath
        .type           $__internal_2_$__cuda_sm20_sqrt_rn_f32_slowpath,@function
        .size           $__internal_2_$__cuda_sm20_sqrt_rn_f32_slowpath,($__internal_3_$__cuda_sm3x_div_rn_noftz_f32_slowpath - $__internal_2_$__cuda_sm20_sqrt_rn_f32_slowpath)
$__internal_2_$__cuda_sm20_sqrt_rn_f32_slowpath:
[----:B------:R-:W-:-:S13]  /*1c20*/  LOP3.LUT P0, RZ, R3, 0x7fffffff, RZ, 0xc0, !PT ;  /* 0x7fffffff03ff7812 */ /* 0x000fda000780c0ff */
[----:B------:R-:W-:Y:S01]  /*1c30*/  @!P0 IMAD.MOV.U32 R14, RZ, RZ, R3 ;  /* 0x000000ffff0e8224 */ /* 0x000fe200078e0003 */
[----:B------:R-:W-:Y:S06]  /*1c40*/  @!P0 BRA `(.L_x_283) ;  /* 0x0000000000408947 */ /* 0x000fec0003800000 */
[----:B------:R-:W-:-:S13]  /*1c50*/  FSETP.GEU.FTZ.AND P0, PT, R3, RZ, PT ;  /* 0x000000ff0300720b */ /* 0x000fda0003f1e000 */
        /* <DEDUP_REMOVED lines=15> */
.L_x_283:
[----:B------:R-:W-:Y:S01]  /*1d50*/  MOV R12, R0 ;  /* 0x00000000000c7202 */ /* 0x000fe20000000f00 */
[----:B------:R-:W-:-:S04]  /*1d60*/  IMAD.MOV.U32 R13, RZ, RZ, 0x0 ;  /* 0x00000000ff0d7424 */ /* 0x000fc800078e00ff */
[----:B------:R-:W-:Y:S05]  /*1d70*/  RET.REL.NODEC R12 `(_Z14ParticleForcesP6float4S0_S0_PjPiiiS1_) ;  /* 0xffffffe00ca07950 */ /* 0x000fea0003c3ffff */
        .weak           $__internal_3_$__cuda_sm3x_div_rn_noftz_f32_slowpath
        .type           $__internal_3_$__cuda_sm3x_div_rn_noftz_f32_slowpath,@function
        .size           $__internal_3_$__cuda_sm3x_div_rn_noftz_f32_slowpath,(.L_x_428 - $__internal_3_$__cuda_sm3x_div_rn_noftz_f32_slowpath)
$__internal_3_$__cuda_sm3x_div_rn_noftz_f32_slowpath:
[----:B------:R-:W-:Y:S01]  /*1d80*/  SHF.R.U32.HI R3, RZ, 0x17, R14 ;  /* 0x00000017ff037819 */ /* 0x000fe2000001160e */
[----:B------:R-:W-:Y:S01]  /*1d90*/  BSSY.RECONVERGENT B0, `(.L_x_284) ;  /* 0x0000063000007945 */ /* 0x000fe20003800200 */
[----:B------:R-:W-:Y:S02]  /*1da0*/  SHF.R.U32.HI R20, RZ, 0x17, R13 ;  /* 0x00000017ff147819 */ /* 0x000fe4000001160d */
[----:B------:R-:W-:Y:S02]  /*1db0*/  LOP3.LUT R3, R3, 0xff, RZ, 0xc0, !PT ;  /* 0x000000ff03037812 */ /* 0x000fe400078ec0ff */
[----:B------:R-:W-:Y:S02]  /*1dc0*/  LOP3.LUT R20, R20, 0xff, RZ, 0xc0, !PT ;  /* 0x000000ff14147812 */ /* 0x000fe400078ec0ff */
[----:B------:R-:W-:-:S03]  /*1dd0*/  IADD3 R0, PT, PT, R3, -0x1, RZ ;  /* 0xffffffff03007810 */ /* 0x000fc60007ffe0ff */
[----:B------:R-:W-:Y:S01]  /*1de0*/  VIADD R7, R20, 0xffffffff ;  /* 0xffffffff14077836 */ /* 0x000fe20000000000 */
[----:B------:R-:W-:-:S04]  /*1df0*/  ISETP.GT.U32.AND P0, PT, R0, 0xfd, PT ;  /* 0x000000fd0000780c */ /* 0x000fc80003f04070 */
[----:B------:R-:W-:-:S13]  /*1e00*/  ISETP.GT.U32.OR P0, PT, R7, 0xfd, P0 ;  /* 0x000000fd0700780c */ /* 0x000fda0000704470 */
[----:B------:R-:W-:Y:S01]  /*1e10*/  @!P0 MOV R15, RZ ;  /* 0x000000ff000f8202 */ /* 0x000fe20000000f00 */
        /* <DEDUP_REMOVED lines=19> */
[----:B------:R-:W-:Y:S01]  /*1f50*/  @P0 IMAD.MOV.U32 R15, RZ, RZ, RZ ;  /* 0x000000ffff0f0224 */ /* 0x000fe200078e00ff */
[----:B------:R-:W-:Y:S01]  /*1f60*/  @!P0 MOV R15, 0xffffffc0 ;  /* 0xffffffc0000f8802 */ /* 0x000fe20000000f00 */
[----:B------:R-:W-:Y:S01]  /*1f70*/  @!P0 FFMA R13, R13, 1.84467440737095516160e+19, RZ ;  /* 0x5f8000000d0d8823 */ /* 0x000fe200000000ff */
[----:B------:R-:W-:-:S03]  /*1f80*/  @!P1 FFMA R14, R14, 1.84467440737095516160e+19, RZ ;  /* 0x5f8000000e0e9823 */ /* 0x000fc600000000ff */
[----:B------:R-:W-:-:S07]  /*1f90*/  @!P1 VIADD R15, R15, 0x40 ;  /* 0x000000400f0f9836 */ /* 0x000fce0000000000 */
.L_x_285:
[----:B------:R-:W-:Y:S01]  /*1fa0*/  LEA R43, R3, 0xc0800000, 0x17 ;  /* 0xc0800000032b7811 */ /* 0x000fe200078eb8ff */
[----:B------:R-:W-:Y:S01]  /*1fb0*/  VIADD R20, R20, 0xffffff81 ;  /* 0xffffff8114147836 */ /* 0x000fe20000000000 */
[----:B------:R-:W-:Y:S02]  /*1fc0*/  BSSY.RECONVERGENT B1, `(.L_x_290) ;  /* 0x0000035000017945 */ /* 0x000fe40003800200 */
[----:B------:R-:W-:Y:S01]  /*1fd0*/  IADD3 R43, PT, PT, -R43, R14, RZ ;  /* 0x0000000e2b2b7210 */ /* 0x000fe20007ffe1ff */
[C---:B------:R-:W-:Y:S01]  /*1fe0*/  IMAD R13, R20.reuse, -0x800000, R13 ;  /* 0xff800000140d7824 */ /* 0x040fe200078e020d */
[----:B------:R-:W-:Y:S02]  /*1ff0*/  IADD3 R20, PT, PT, R20, 0x7f, -R3 ;  /* 0x0000007f14147810 */ /* 0x000fe40007ffe803 */
[----:B------:R-:W0:Y:S01]  /*2000*/  MUFU.RCP R7, R43 ;  /* 0x0000002b00077308 */ /* 0x000e220000001000 */
[----:B------:R-:W-:Y:S01]  /*2010*/  FADD.FTZ R14, -R43, -RZ ;  /* 0x800000ff2b0e7221 */ /* 0x000fe20000010100 */
[----:B------:R-:W-:-:S03]  /*2020*/  IADD3 R20, PT, PT, R20, R15, RZ ;  /* 0x0000000f14147210 */ /* 0x000fc60007ffe0ff */
        /* <DEDUP_REMOVED lines=8> */
[----:B------:R-:W-:-:S05]  /*20b0*/  LOP3.LUT R3, R3, 0xff, RZ, 0xc0, !PT ;  /* 0x000000ff03037812 */ /* 0x000fca00078ec0ff */
[----:B------:R-:W-:-:S05]  /*20c0*/  IMAD.IADD R3, R3, 0x1, R20 ;  /* 0x0000000103037824 */ /* 0x000fca00078e0214 */
[----:B------:R-:W-:-:S04]  /*20d0*/  IADD3 R13, PT, PT, R3, -0x1, RZ ;  /* 0xffffffff030d7810 */ /* 0x000fc80007ffe0ff */
        /* <DEDUP_REMOVED lines=9> */
[CCC-:B------:R-:W-:Y:S01]  /*2170*/  FFMA.RZ R13, R0.reuse, R14.reuse, R7.reuse ;  /* 0x0000000e000d7223 */ /* 0x1c0fe2000000c007 */
[CCC-:B------:R-:W-:Y:S01]  /*2180*/  FFMA.RP R15, R0.reuse, R14.reuse, R7.reuse ;  /* 0x0000000e000f7223 */ /* 0x1c0fe20000008007 */
[----:B------:R-:W-:Y:S01]  /*2190*/  FFMA.RM R14, R0, R14, R7 ;  /* 0x0000000e000e7223 */ /* 0x000fe20000004007 */
[C---:B------:R-:W-:Y:S01]  /*21a0*/  VIADD R0, R3.reuse, 0x20 ;  /* 0x0000002003007836 */ /* 0x040fe20000000000 */
[----:B------:R-:W-:Y:S02]  /*21b0*/  ISETP.NE.AND P2, PT, R3, RZ, PT ;  /* 0x000000ff0300720c */ /* 0x000fe40003f45270 */
[----:B------:R-:W-:Y:S02]  /*21c0*/  LOP3.LUT R13, R13, 0x7fffff, RZ, 0xc0, !PT ;  /* 0x007fffff0d0d7812 */ /* 0x000fe400078ec0ff */
[----:B------:R-:W-:Y:S02]  /*21d0*/  ISETP.NE.AND P1, PT, R3, RZ, PT ;  /* 0x000000ff0300720c */ /* 0x000fe40003f25270 */
[----:B------:R-:W-:-:S02]  /*21e0*/  LOP3.LUT R13, R13, 0x800000, RZ, 0xfc, !PT ;  /* 0x008000000d0d7812 */ /* 0x000fc400078efcff */
[----:B------:R-:W-:Y:S02]  /*21f0*/  IADD3 R3, PT, PT, -R3, RZ, RZ ;  /* 0x000000ff03037210 */ /* 0x000fe40007ffe1ff */
[----:B------:R-:W-:Y:S02]  /*2200*/  SHF.L.U32 R0, R13, R0, RZ ;  /* 0x000000000d007219 */ /* 0x000fe400000006ff */
[----:B------:R-:W-:Y:S02]  /*2210*/  FSETP.NEU.FTZ.AND P0, PT, R15, R14, PT ;  /* 0x0000000e0f00720b */ /* 0x000fe40003f1d000 */
[----:B------:R-:W-:Y:S02]  /*2220*/  SEL R14, R3, RZ, P2 ;  /* 0x000000ff030e7207 */ /* 0x000fe40001000000 */
[----:B------:R-:W-:Y:S02]  /*2230*/  ISETP.NE.AND P1, PT, R0, RZ, P1 ;  /* 0x000000ff0000720c */ /* 0x000fe40000f25270 */
[----:B------:R-:W-:-:S02]  /*2240*/  SHF.R.U32.HI R13, RZ, R14, R13 ;  /* 0x0000000eff0d7219 */ /* 0x000fc4000001160d */
[----:B------:R-:W-:Y:S02]  /*2250*/  PLOP3.LUT P0, PT, P0, P1, PT, 0xf8, 0x8f ;  /* 0x00000000008f781c */ /* 0x000fe40000703f70 */
[----:B------:R-:W-:Y:S02]  /*2260*/  SHF.R.U32.HI R3, RZ, 0x1, R13 ;  /* 0x00000001ff037819 */ /* 0x000fe4000001160d */
[----:B------:R-:W-:-:S04]  /*2270*/  SEL R0, RZ, 0x1, !P0 ;  /* 0x00000001ff007807 */ /* 0x000fc80004000000 */
[----:B------:R-:W-:-:S04]  /*2280*/  LOP3.LUT R0, R0, 0x1, R3, 0xf8, !PT ;  /* 0x0000000100007812 */ /* 0x000fc800078ef803 */
[----:B------:R-:W-:-:S04]  /*2290*/  LOP3.LUT R0, R0, R13, RZ, 0xc0, !PT ;  /* 0x0000000d00007212 */ /* 0x000fc800078ec0ff */
[----:B------:R-:W-:-:S04]  /*22a0*/  IADD3 R0, PT, PT, R3, R0, RZ ;  /* 0x0000000003007210 */ /* 0x000fc80007ffe0ff */
[----:B------:R-:W-:Y:S01]  /*22b0*/  LOP3.LUT R11, R0, R11, RZ, 0xfc, !PT ;  /* 0x0000000b000b7212 */ /* 0x000fe200078efcff */
[----:B------:R-:W-:Y:S06]  /*22c0*/  BRA `(.L_x_293) ;  /* 0x0000000000107947 */ /* 0x000fec0003800000 */
.L_x_292:
[----:B------:R-:W-:-:S04]  /*22d0*/  LOP3.LUT R11, R11, 0x80000000, RZ, 0xc0, !PT ;  /* 0x800000000b0b7812 */ /* 0x000fc800078ec0ff */
[----:B------:R-:W-:Y:S01]  /*22e0*/  LOP3.LUT R11, R11, 0x7f800000, RZ, 0xfc, !PT ;  /* 0x7f8000000b0b7812 */ /* 0x000fe200078efcff */
[----:B------:R-:W-:Y:S06]  /*22f0*/  BRA `(.L_x_293) ;  /* 0x0000000000047947 */ /* 0x000fec0003800000 */
.L_x_291:
[----:B------:R-:W-:-:S07]  /*2300*/  IMAD R11, R20, 0x800000, R11 ;  /* 0x00800000140b7824 */ /* 0x000fce00078e020b */
.L_x_293:
[----:B------:R-:W-:Y:S05]  /*2310*/  BSYNC.RECONVERGENT B1 ;  /* 0x0000000000017941 */ /* 0x000fea0003800200 */
.L_x_290:
[----:B------:R-:W-:Y:S01]  /*2320*/  MOV R0, R11 ;  /* 0x0000000b00007202 */ /* 0x000fe20000000f00 */
[----:B------:R-:W-:Y:S06]  /*2330*/  BRA `(.L_x_294) ;  /* 0x0000000000207947 */ /* 0x000fec0003800000 */
.L_x_289:
[----:B------:R-:W-:-:S04]  /*2340*/  LOP3.LUT R13, R14, 0x80000000, R13, 0x48, !PT ;  /* 0x800000000e0d7812 */ /* 0x000fc800078e480d */
[----:B------:R-:W-:Y:S01]  /*2350*/  LOP3.LUT R0, R13, 0x7f800000, RZ, 0xfc, !PT ;  /* 0x7f8000000d007812 */ /* 0x000fe200078efcff */
[----:B------:R-:W-:Y:S06]  /*2360*/  BRA `(.L_x_294) ;  /* 0x0000000000147947 */ /* 0x000fec0003800000 */
.L_x_288:
[----:B------:R-:W-:Y:S01]  /*2370*/  LOP3.LUT R0, R14, 0x80000000, R13, 0x48, !PT ;  /* 0x800000000e007812 */ /* 0x000fe200078e480d */
[----:B------:R-:W-:Y:S06]  /*2380*/  BRA `(.L_x_294) ;  /* 0x00000000000c7947 */ /* 0x000fec0003800000 */
.L_x_287:
[----:B------:R-:W0:Y:S01]  /*2390*/  MUFU.RSQ R0, -QNAN ;  /* 0xffc0000000007908 */ /* 0x000e220000001400 */
[----:B------:R-:W-:Y:S05]  /*23a0*/  BRA `(.L_x_294) ;  /* 0x0000000000047947 */ /* 0x000fea0003800000 */
.L_x_286:
[----:B------:R-:W-:-:S07]  /*23b0*/  FADD.FTZ R0, R13, R14 ;  /* 0x0000000e0d007221 */ /* 0x000fce0000010000 */
.L_x_294:
[----:B------:R-:W-:Y:S05]  /*23c0*/  BSYNC.RECONVERGENT B0 ;  /* 0x0000000000007941 */ /* 0x000fea0003800200 */
.L_x_284:
[----:B------:R-:W-:-:S04]  /*23d0*/  HFMA2 R13, -RZ, RZ, 0, 0 ;  /* 0x00000000ff0d7431 */ /* 0x000fc800000001ff */
[----:B0-----:R-:W-:Y:S05]  /*23e0*/  RET.REL.NODEC R12 `(_Z14ParticleForcesP6float4S0_S0_PjPiiiS1_) ;  /* 0xffffffdc0c047950 */ /* 0x001fea0003c3ffff */
.L_x_295:
        /* <DEDUP_REMOVED lines=9> */
.L_x_428:


//--------------------- .text._Z20InitialiseNeighboursP6float4PjPiS2_P5uint2PfS1_ii --------------------------
	.section	.text._Z20InitialiseNeighboursP6float4PjPiS2_P5uint2PfS1_ii,"ax",@progbits
	.align	128
        .global         _Z20InitialiseNeighboursP6float4PjPiS2_P5uint2PfS1_ii
        .type           _Z20InitialiseNeighboursP6float4PjPiS2_P5uint2PfS1_ii,@function
        .size           _Z20InitialiseNeighboursP6float4PjPiS2_P5uint2PfS1_ii,(.L_x_430 - _Z20InitialiseNeighboursP6float4PjPiS2_P5uint2PfS1_ii)
        .other          _Z20InitialiseNeighboursP6float4PjPiS2_P5uint2PfS1_ii,@"STO_CUDA_ENTRY STV_DEFAULT"
_Z20InitialiseNeighboursP6float4PjPiS2_P5uint2PfS1_ii:
.text._Z20InitialiseNeighboursP6float4PjPiS2_P5uint2PfS1_ii:
        /* <DEDUP_REMOVED lines=10> */
[----:B------:R-:W-:Y:S01]  /*00a0*/  IMAD.MOV.U32 R16, RZ, RZ, RZ ;  /* 0x000000ffff107224 */ /* 0x000fe200078e00ff */
[----:B------:R-:W0:Y:S06]  /*00b0*/  LDCU.64 UR6, c[0x0][0x358] ;  /* 0x00006b00ff0677ac */ /* 0x000e2c0008000a00 */
.L_x_328:
[----:B-1----:R-:W1:Y:S02]  /*00c0*/  LDC.64 R22, c[0x0][0x380] ;  /* 0x0000e000ff167b82 */ /* 0x002e640000000a00 */
[----:B-1----:R-:W-:-:S05]  /*00d0*/  IMAD.WIDE R22, R17, 0x10, R22 ;  /* 0x0000001011167825 */ /* 0x002fca00078e0216 */
[----:B0-2---:R-:W2:Y:S01]  /*00e0*/  LDG.E.128 R4, desc[UR6][R22.64] ;  /* 0x0000000616047981 */ /* 0x005ea2000c1e1d00 */
[----:B------:R-:W-:Y:S02]  /*00f0*/  HFMA2 R8, -RZ, RZ, 2.125, 0 ;  /* 0x40400000ff087431 */ /* 0x000fe400000001ff */
[----:B------:R-:W-:Y:S01]  /*0100*/  IMAD.MOV.U32 R3, RZ, RZ, 0x3eaaaaab ;  /* 0x3eaaaaabff037424 */ /* 0x000fe200078e00ff */
[----:B------:R-:W-:Y:S03]  /*0110*/  BSSY.RECONVERGENT B0, `(.L_x_296) ;  /* 0x000000b000007945 */ /* 0x000fe60003800200 */
[----:B------:R-:W-:-:S04]  /*0120*/  FFMA R0, R3, -R8, 1 ;  /* 0x3f80000003007423 */ /* 0x000fc80000000808 */
[----:B------:R-:W-:Y:S01]  /*0130*/  FFMA R3, R0, R3, 0.3333333432674407959 ;  /* 0x3eaaaaab00037423 */ /* 0x000fe20000000003 */
[----:B--2---:R-:W0:Y:S03]  /*0140*/  FCHK P0, R4, 3 ;  /* 0x4040000004007902 */ /* 0x004e260000000000 */
[----:B------:R-:W-:-:S04]  /*0150*/  FFMA R0, R4, R3, RZ ;  /* 0x0000000304007223 */ /* 0x000fc800000000ff */
[----:B------:R-:W-:-:S04]  /*0160*/  FFMA R2, R0, -3, R4 ;  /* 0xc040000000027823 */ /* 0x000fc80000000004 */
[----:B------:R-:W-:Y:S01]  /*0170*/  FFMA R3, R3, R2, R0 ;  /* 0x0000000203037223 */ /* 0x000fe20000000000 */
[----:B0-----:R-:W-:Y:S06]  /*0180*/  @!P0 BRA `(.L_x_297) ;  /* 0x00000000000c8947 */ /* 0x001fec0003800000 */
[----:B------:R-:W-:-:S07]  /*0190*/  MOV R10, 0x1b0 ;  /* 0x000001b0000a7802 */ /* 0x000fce0000000f00 */
[----:B------:R-:W-:Y:S05]  /*01a0*/  CALL.REL.NOINC `($__internal_5_$__cuda_sm3x_div_rn_noftz_f32_slowpath) ;  /* 0x0000001000887944 */ /* 0x000fea0003c00000 */
[----:B------:R-:W-:-:S07]  /*01b0*/  IMAD.MOV.U32 R3, RZ, RZ, R0 ;  /* 0x000000ffff037224 */ /* 0x000fce00078e0000 */
.L_x_297:
[----:B------:R-:W-:Y:S05]  /*01c0*/  BSYNC.RECONVERGENT B0 ;  /* 0x0000000000007941 */ /* 0x000fea0003800200 */
.L_x_296:
        /* <DEDUP_REMOVED lines=10> */
[----:B------:R-:W-:Y:S02]  /*0270*/  MOV R4, R5 ;  /* 0x0000000500047202 */ /* 0x000fe40000000f00 */
[----:B------:R-:W-:-:S07]  /*0280*/  MOV R10, 0x2a0 ;  /* 0x000002a0000a7802 */ /* 0x000fce0000000f00 */
[----:B-1----:R-:W-:Y:S05]  /*0290*/  CALL.REL.NOINC `($__internal_5_$__cuda_sm3x_div_rn_noftz_f32_slowpath) ;  /* 0x00000010004c7944 */ /* 0x002fea0003c00000 */
[----:B------:R-:W-:-:S07]  /*02a0*/  IMAD.MOV.U32 R2, RZ, RZ, R0 ;  /* 0x000000ffff027224 */ /* 0x000fce00078e0000 */
.L_x_299:
[----:B------:R-:W-:Y:S05]  /*02b0*/  BSYNC.RECONVERGENT B0 ;  /* 0x0000000000007941 */ /* 0x000fea0003800200 */
.L_x_298:
[----:B------:R-:W-:Y:S01]  /*02c0*/  IMAD.MOV.U32 R5, RZ, RZ, 0x3eaaaaab ;  /* 0x3eaaaaabff057424 */ /* 0x000fe200078e00ff */
[----:B------:R-:W0:Y:S01]  /*02d0*/  FCHK P0, R6, 3 ;  /* 0x4040000006007902 */ /* 0x000e220000000000 */
[----:B------:R-:W-:Y:S02]  /*02e0*/  BSSY.RECONVERGENT B0, `(.L_x_300) ;  /* 0x000000b000007945 */ /* 0x000fe40003800200 */
[----:B------:R-:W-:-:S04]  /*02f0*/  FFMA R0, R5, -R8, 1 ;  /* 0x3f80000005007423 */ /* 0x000fc80000000808 */
[----:B------:R-:W-:Y:S01]  /*0300*/  FFMA R4, R0, R5, 0.3333333432674407959 ;  /* 0x3eaaaaab00047423 */ /* 0x000fe20000000005 */
[----:B------:R-:W2:Y:S03]  /*0310*/  F2I.TRUNC.NTZ R2, R2 ;  /* 0x0000000200027305 */ /* 0x000ea6000020f100 */
[----:B------:R-:W-:-:S04]  /*0320*/  FFMA R5, R6, R4, RZ ;  /* 0x0000000406057223 */ /* 0x000fc800000000ff */
[----:B------:R-:W-:-:S04]  /*0330*/  FFMA R0, R5, -3, R6 ;  /* 0xc040000005007823 */ /* 0x000fc80000000006 */
[----:B------:R-:W-:Y:S01]  /*0340*/  FFMA R0, R4, R0, R5 ;  /* 0x0000000004007223 */ /* 0x000fe20000000005 */
[----:B0-----:R-:W-:Y:S06]  /*0350*/  @!P0 BRA `(.L_x_301) ;  /* 0x00000000000c8947 */ /* 0x001fec0003800000 */
[----:B------:R-:W-:Y:S02]  /*0360*/  MOV R4, R6 ;  /* 0x0000000600047202 */ /* 0x000fe40000000f00 */
[----:B------:R-:W-:-:S07]  /*0370*/  MOV R10, 0x390 ;  /* 0x00000390000a7802 */ /* 0x000fce0000000f00 */
[----:B-12---:R-:W-:Y:S05]  /*0380*/  CALL.REL.NOINC `($__internal_5_$__cuda_sm3x_div_rn_noftz_f32_slowpath) ;  /* 0x0000001000107944 */ /* 0x006fea0003c00000 */
.L_x_301:
[----:B------:R-:W-:Y:S05]  /*0390*/  BSYNC.RECONVERGENT B0 ;  /* 0x0000000000007941 */ /* 0x000fea0003800200 */
.L_x_300:
[----:B------:R-:W0:Y:S01]  /*03a0*/  LDC.64 R18, c[0x0][0x3b0] ;  /* 0x0000ec00ff127b82 */ /* 0x000e220000000a00 */
[----:B------:R-:W3:Y:S01]  /*03b0*/  F2I.TRUNC.NTZ R0, R0 ;  /* 0x0000000000007305 */ /* 0x000ee2000020f100 */
[----:B------:R-:W-:Y:S02]  /*03c0*/  IMAD.MOV.U32 R7, RZ, RZ, RZ ;  /* 0x000000ffff077224 */ /* 0x000fe400078e00ff */
[----:B------:R-:W-:Y:S02]  /*03d0*/  IMAD.MOV.U32 R6, RZ, RZ, -0x1 ;  /* 0xffffffffff067424 */ /* 0x000fe400078e00ff */
[----:B0--3--:R-:W-:-:S07]  /*03e0*/  IMAD.WIDE R18, R17, 0x4, R18 ;  /* 0x0000000411127825 */ /* 0x009fce00078e0212 */
.L_x_327:
[----:B-1----:R-:W-:Y:S01]  /*03f0*/  IADD3 R4, PT, PT, R3, R6, RZ ;  /* 0x0000000603047210 */ /* 0x002fe20007ffe0ff */
[----:B------:R-:W-:Y:S02]  /*0400*/  VIADD R6, R6, 0x1 ;  /* 0x0000000106067836 */ /* 0x000fe40000000000 */
[----:B------:R-:W-:-:S03]  /*0410*/  IMAD.MOV.U32 R5, RZ, RZ, -0x1 ;  /* 0xffffffffff057424 */ /* 0x000fc600078e00ff */
[----:B0-2---:R-:W-:-:S13]  /*0420*/  ISETP.NE.AND P2, PT, R6, 0x2, PT ;  /* 0x000000020600780c */ /* 0x005fda0003f45270 */
.L_x_326:
[----:B--2---:R-:W-:Y:S01]  /*0430*/  IADD3 R20, PT, PT, R2, R5, RZ ;  /* 0x0000000502147210 */ /* 0x004fe20007ffe0ff */
[----:B------:R-:W-:Y:S01]  /*0440*/  VIADD R5, R5, 0x1 ;  /* 0x0000000105057836 */ /* 0x000fe20000000000 */
[----:B------:R-:W-:Y:S02]  /*0450*/  BSSY.RECONVERGENT B0, `(.L_x_302) ;  /* 0x000004c000007945 */ /* 0x000fe40003800200 */
[C---:B01----:R-:W-:Y:S01]  /*0460*/  LOP3.LUT R8, R4.reuse, R20, RZ, 0xfc, !PT ;  /* 0x0000001404087212 */ /* 0x043fe200078efcff */
[----:B------:R-:W-:Y:S01]  /*0470*/  IMAD R21, R4, 0x100, R20 ;  /* 0x0000010004157824 */ /* 0x000fe200078e0214 */
[----:B------:R-:W-:Y:S02]  /*0480*/  ISETP.NE.AND P3, PT, R5, 0x2, PT ;  /* 0x000000020500780c */ /* 0x000fe40003f65270 */
[----:B------:R-:W-:Y:S02]  /*0490*/  ISETP.GE.AND P0, PT, R8, RZ, PT ;  /* 0x000000ff0800720c */ /* 0x000fe40003f06270 */
[----:B------:R-:W-:-:S02]  /*04a0*/  SHF.L.U32 R21, R21, 0x8, RZ ;  /* 0x0000000815157819 */ /* 0x000fc400000006ff */
[----:B------:R-:W-:-:S04]  /*04b0*/  ISETP.LT.OR P1, PT, R0, 0x1, !P0 ;  /* 0x000000010000780c */ /* 0x000fc80004721670 */
        /* <DEDUP_REMOVED lines=14> */
.L_x_309:
[----:B0-----:R-:W0:Y:S02]  /*05a0*/  LDC.64 R8, c[0x0][0x388] ;  /* 0x0000e200ff087b82 */ /* 0x001e240000000a00 */
[----:B0-----:R-:W-:-:S06]  /*05b0*/  IMAD.WIDE R8, R26, 0x4, R8 ;  /* 0x000000041a087825 */ /* 0x001fcc00078e0208 */
[----:B------:R-:W2:Y:S02]  /*05c0*/  LDG.E R8, desc[UR6][R8.64] ;  /* 0x0000000608087981 */ /* 0x000ea4000c1e1900 */
        /* <DEDUP_REMOVED lines=8> */
[----:B------:R-:W2:Y:S02]  /*0650*/  LDG.E.128 R12, desc[UR6][R12.64] ;  /* 0x000000060c0c7981 */ /* 0x000ea4000c1e1d00 */
[----:B--2---:R-:W-:Y:S01]  /*0660*/  FADD R9, R13, -R9 ;  /* 0x800000090d097221 */ /* 0x004fe20000000000 */
[----:B------:R-:W-:-:S03]  /*0670*/  FADD R8, R12, -R8 ;  /* 0x800000080c087221 */ /* 0x000fc60000000000 */
[----:B------:R-:W-:Y:S01]  /*0680*/  FMUL R9, R9, R9 ;  /* 0x0000000909097220 */ /* 0x000fe20000400000 */
[----:B------:R-:W-:-:S03]  /*0690*/  FADD R10, R14, -R10 ;  /* 0x8000000a0e0a7221 */ /* 0x000fc60000000000 */
[----:B------:R-:W-:-:S04]  /*06a0*/  FFMA R9, R8, R8, R9 ;  /* 0x0000000808097223 */ /* 0x000fc80000000009 */
[----:B------:R-:W-:-:S05]  /*06b0*/  FFMA R15, R10, R10, R9 ;  /* 0x0000000a0a0f7223 */ /* 0x000fca0000000009 */
[----:B------:R-:W-:-:S13]  /*06c0*/  FSETP.GEU.AND P1, PT, R15, 2.0999999046325683594, PT ;  /* 0x400666660f00780b */ /* 0x000fda0003f2e000 */
[----:B------:R-:W-:Y:S05]  /*06d0*/  @P1 BRA `(.L_x_305) ;  /* 0x0000000000741947 */ /* 0x000fea0003800000 */
[----:B------:R-:W2:Y:S01]  /*06e0*/  LDG.E R8, desc[UR6][R18.64] ;  /* 0x0000000612087981 */ /* 0x000ea2000c1e1900 */
[----:B------:R-:W2:Y:S08]  /*06f0*/  LDC.64 R12, c[0x0][0x398] ;  /* 0x0000e600ff0c7b82 */ /* 0x000eb00000000a00 */
[----:B------:R-:W0:Y:S02]  /*0700*/  LDC.64 R10, c[0x0][0x3b0] ;  /* 0x0000ec00ff0a7b82 */ /* 0x000e240000000a00 */
[----:B0-----:R-:W-:-:S05]  /*0710*/  IMAD.WIDE R10, R26, 0x4, R10 ;  /* 0x000000041a0a7825 */ /* 0x001fca00078e020a */
[----:B------:R0:W3:Y:S02]  /*0720*/  LDG.E R9, desc[UR6][R10.64] ;  /* 0x000000060a097981 */ /* 0x0000e4000c1e1900 */
[----:B0-----:R-:W0:Y:S01]  /*0730*/  LDC.64 R10, c[0x0][0x3a0] ;  /* 0x0000e800ff0a7b82 */ /* 0x001e220000000a00 */
[----:B--2---:R-:W-:-:S06]  /*0740*/  IMAD.WIDE R12, R8, 0x4, R12 ;  /* 0x00000004080c7825 */ /* 0x004fcc00078e020c */
[----:B------:R-:W2:Y:S01]  /*0750*/  LDG.E R12, desc[UR6][R12.64] ;  /* 0x000000060c0c7981 */ /* 0x000ea2000c1e1900 */
[----:B------:R-:W-:Y:S01]  /*0760*/  IADD3 R28, PT, PT, R15, -0xd000000, RZ ;  /* 0xf30000000f1c7810 */ /* 0x000fe20007ffe0ff */
[----:B------:R1:W4:Y:S03]  /*0770*/  MUFU.RSQ R29, R15 ;  /* 0x0000000f001d7308 */ /* 0x0003260000001400 */
[----:B------:R-:W-:Y:S01]  /*0780*/  ISETP.GT.U32.AND P1, PT, R28, 0x727fffff, PT ;  /* 0x727fffff1c00780c */ /* 0x000fe20003f24070 */
[----:B------:R-:W-:Y:S01]  /*0790*/  BSSY.RECONVERGENT B2, `(.L_x_306) ;  /* 0x000000d000027945 */ /* 0x000fe20003800200 */
[----:B--2---:R-:W-:-:S04]  /*07a0*/  IMAD.IADD R14, R7, 0x1, R12 ;  /* 0x00000001070e7824 */ /* 0x004fc800078e020c */
[----:B0-----:R-:W-:-:S05]  /*07b0*/  IMAD.WIDE R10, R14, 0x8, R10 ;  /* 0x000000080e0a7825 */ /* 0x001fca00078e020a */
[----:B---3--:R1:W-:Y:S02]  /*07c0*/  STG.E.64 desc[UR6][R10.64], R8 ;  /* 0x000000080a007986 */ /* 0x0083e4000c101b06 */
[----:B----4-:R-:W-:Y:S05]  /*07d0*/  @!P1 BRA `(.L_x_307) ;  /* 0x0000000000109947 */ /* 0x010fea0003800000 */
[----:B-1----:R-:W-:Y:S01]  /*07e0*/  IMAD.MOV.U32 R8, RZ, RZ, R15 ;  /* 0x000000ffff087224 */ /* 0x002fe200078e000f */
[----:B------:R-:W-:-:S07]  /*07f0*/  MOV R9, 0x810 ;  /* 0x0000081000097802 */ /* 0x000fce0000000f00 */
[----:B------:R-:W-:Y:S05]  /*0800*/  CALL.REL.NOINC `($__internal_4_$__cuda_sm20_sqrt_rn_f32_slowpath) ;  /* 0x0000000800987944 */ /* 0x000fea0003c00000 */
[----:B------:R-:W-:Y:S05]  /*0810*/  BRA `(.L_x_308) ;  /* 0x0000000000107947 */ /* 0x000fea0003800000 */
.L_x_307:
[----:B-1----:R-:W-:Y:S01]  /*0820*/  FMUL.FTZ R10, R15, R29 ;  /* 0x0000001d0f0a7220 */ /* 0x002fe20000410000 */
[----:B------:R-:W-:-:S03]  /*0830*/  FMUL.FTZ R8, R29, 0.5 ;  /* 0x3f0000001d087820 */ /* 0x000fc60000410000 */
[----:B------:R-:W-:-:S04]  /*0840*/  FFMA R15, -R10, R10, R15 ;  /* 0x0000000a0a0f7223 */ /* 0x000fc8000000010f */
[----:B------:R-:W-:-:S07]  /*0850*/  FFMA R10, R15, R8, R10 ;  /* 0x000000080f0a7223 */ /* 0x000fce000000000a */
.L_x_308:
[----:B------:R-:W-:Y:S05]  /*0860*/  BSYNC.RECONVERGENT B2 ;  /* 0x0000000000027941 */ /* 0x000fea0003800200 */
.L_x_306:
[----:B------:R-:W0:Y:S01]  /*0870*/  LDC.64 R8, c[0x0][0x3a8] ;  /* 0x0000ea00ff087b82 */ /* 0x000e220000000a00 */
[----:B------:R-:W-:Y:S01]  /*0880*/  IADD3 R7, PT, PT, R7, 0x1, RZ ;  /* 0x0000000107077810 */ /* 0x000fe20007ffe0ff */
[----:B0-----:R-:W-:-:S05]  /*0890*/  IMAD.WIDE R8, R14, 0x4, R8 ;  /* 0x000000040e087825 */ /* 0x001fca00078e0208 */
[----:B------:R0:W-:Y:S02]  /*08a0*/  STG.E desc[UR6][R8.64], R10 ;  /* 0x0000000a08007986 */ /* 0x0001e4000c101906 */
.L_x_305:
[----:B------:R-:W-:Y:S05]  /*08b0*/  BSYNC.RECONVERGENT B1 ;  /* 0x0000000000017941 */ /* 0x000fea0003800200 */
.L_x_304:
[----:B------:R-:W-:Y:S01]  /*08c0*/  VIADD R25, R25, 0x1 ;  /* 0x0000000119197836 */ /* 0x000fe20000000000 */
[----:B------:R-:W-:Y:S01]  /*08d0*/  IADD3 R26, PT, PT, R26, 0x1, RZ ;  /* 0x000000011a1a7810 */ /* 0x000fe20007ffe0ff */
[----:B------:R-:W-:-:S03]  /*08e0*/  VIADD R24, R24, 0x1 ;  /* 0x0000000118187836 */ /* 0x000fc60000000000 */
[----:B------:R-:W-:-:S13]  /*08f0*/  ISETP.NE.AND P1, PT, R25, RZ, PT ;  /* 0x000000ff1900720c */ /* 0x000fda0003f25270 */
[----:B------:R-:W-:Y:S05]  /*0900*/  @P1 BRA `(.L_x_309) ;  /* 0xfffffffc00241947 */ /* 0x000fea000383ffff */
.L_x_303:
[----:B------:R-:W-:Y:S05]  /*0910*/  BSYNC.RECONVERGENT B0 ;  /* 0x0000000000007941 */ /* 0x000fea0003800200 */
.L_x_302:
[----:B------:R-:W-:Y:S01]  /*0920*/  ISETP.LT.OR P1, PT, R0, RZ, !P0 ;  /* 0x000000ff0000720c */ /* 0x000fe20004721670 */
[----:B------:R-:W-:Y:S03]  /*0930*/  BSSY.RECONVERGENT B0, `(.L_x_310) ;  /* 0x0000043000007945 */ /* 0x000fe60003800200 */
[----:B------:R-:W-:-:S04]  /*0940*/  ISETP.GT.OR P1, PT, R4, 0xff, P1 ;  /* 0x000000ff0400780c */ /* 0x000fc80000f24670 */
[----:B------:R-:W-:-:S04]  /*0950*/  ISETP.GT.OR P1, PT, R20, 0xff, P1 ;  /* 0x000000ff1400780c */ /* 0x000fc80000f24670 */
[----:B------:R-:W-:-:S13]  /*0960*/  ISETP.GT.OR P1, PT, R0, 0xff, P1 ;  /* 0x000000ff0000780c */ /* 0x000fda0000f24670 */
[----:B------:R-:W-:Y:S05]  /*0970*/  @P1 BRA `(.L_x_311) ;  /* 0x0000000000f81947 */ /* 0x000fea0003800000 */
[----:B0-----:R-:W0:Y:S01]  /*0980*/  LDC.64 R8, c[0x0][0x390] ;  /* 0x0000e400ff087b82 */ /* 0x001e220000000a00 */
[----:B------:R-:W-:Y:S01]  /*0990*/  IADD3 R24, PT, PT, R0, R21, RZ ;  /* 0x0000001500187210 */ /* 0x000fe20007ffe0ff */
[----:B------:R-:W1:Y:S04]  /*09a0*/  LDCU UR4, c[0x0][0x3b8] ;  /* 0x00007700ff0477ac */ /* 0x000e680008000800 */
[----:B0-----:R-:W-:-:S05]  /*09b0*/  IMAD.WIDE.U32 R8, R24, 0x4, R8 ;  /* 0x0000000418087825 */ /* 0x001fca00078e0008 */
[----:B------:R-:W1:Y:S02]  /*09c0*/  LDG.E R25, desc[UR6][R8.64] ;  /* 0x0000000608197981 */ /* 0x000e64000c1e1900 */
[----:B-1----:R-:W-:-:S04]  /*09d0*/  ISETP.GE.AND P1, PT, R25, UR4, PT ;  /* 0x0000000419007c0c */ /* 0x002fc8000bf26270 */
[----:B------:R-:W-:-:S13]  /*09e0*/  ISETP.EQ.OR P1, PT, R25, -0x1, P1 ;  /* 0xffffffff1900780c */ /* 0x000fda0000f22670 */
[----:B------:R-:W-:Y:S05]  /*09f0*/  @P1 BRA `(.L_x_311) ;  /* 0x0000000000d81947 */ /* 0x000fea0003800000 */
[----:B------:R-:W0:Y:S02]  /*0a00*/  LDC.64 R26, c[0x0][0x380] ;  /* 0x0000e000ff1a7b82 */ /* 0x000e240000000a00 */
.L_x_317:
[----:B-1----:R-:W1:Y:S02]  /*0a10*/  LDC.64 R8, c[0x0][0x388] ;  /* 0x0000e200ff087b82 */ /* 0x002e640000000a00 */
[----:B-1----:R-:W-:-:S06]  /*0a20*/  IMAD.WIDE R8, R25, 0x4, R8 ;  /* 0x0000000419087825 */ /* 0x002fcc00078e0208 */
[----:B------:R-:W2:Y:S02]  /*0a30*/  LDG.E R9, desc[UR6][R8.64] ;  /* 0x0000000608097981 */ /* 0x000ea4000c1e1900 */
[----:B--2---:R-:W-:-:S13]  /*0a40*/  ISETP.NE.AND P1, PT, R9, R24, PT ;  /* 0x000000180900720c */ /* 0x004fda0003f25270 */
[----:B------:R-:W-:Y:S05]  /*0a50*/  @P1 BRA `(.L_x_311) ;  /* 0x0000000000c01947 */ /* 0x000fea0003800000 */
[----:B------:R-:W-:Y:S01]  /*0a60*/  ISETP.NE.AND P1, PT, R25, R17, PT ;  /* 0x000000111900720c */ /* 0x000fe20003f25270 */
[----:B------:R-:W-:-:S12]  /*0a70*/  BSSY.RECONVERGENT B1, `(.L_x_312) ;  /* 0x000002a000017945 */ /* 0x000fd80003800200 */
[----:B------:R-:W-:Y:S05]  /*0a80*/  @!P1 BRA `(.L_x_313) ;  /* 0x0000000000a09947 */ /* 0x000fea0003800000 */
[----:B0-----:R-:W-:Y:S01]  /*0a90*/  IMAD.WIDE R12, R25, 0x10, R26 ;  /* 0x00000010190c7825 */ /* 0x001fe200078e021a */
[----:B------:R-:W2:Y:S05]  /*0aa0*/  LDG.E.128 R8, desc[UR6][R22.64] ;  /* 0x0000000616087981 */ /* 0x000eaa000c1e1d00 */
[----:B------:R-:W2:Y:S02]  /*0ab0*/  LDG.E.128 R12, desc[UR6][R12.64] ;  /* 0x000000060c0c7981 */ /* 0x000ea4000c1e1d00 */
[----:B--2---:R-:W-:Y:S01]  /*0ac0*/  FADD R9, R13, -R9 ;  /* 0x800000090d097221 */ /* 0x004fe20000000000 */
[----:B------:R-:W-:Y:S01]  /*0ad0*/  FADD R8, R12, -R8 ;  /* 0x800000080c087221 */ /* 0x000fe20000000000 */
[----:B------:R-:W-:-:S02]  /*0ae0*/  FADD R10, R14, -R10 ;  /* 0x8000000a0e0a7221 */ /* 0x000fc40000000000 */
[----:B------:R-:W-:-:S04]  /*0af0*/  FMUL R9, R9, R9 ;  /* 0x0000000909097220 */ /* 0x000fc80000400000 */
        /* <DEDUP_REMOVED lines=8> */
[----:B------:R-:W3:Y:S01]  /*0b80*/  LDG.E R9, desc[UR6][R12.64] ;  /* 0x000000060c097981 */ /* 0x000ee2000c1e1900 */
[----:B--2---:R-:W-:-:S05]  /*0b90*/  IMAD.WIDE R10, R8, 0x4, R10 ;  /* 0x00000004080a7825 */ /* 0x004fca00078e020a */
[----:B------:R0:W2:Y:S02]  /*0ba0*/  LDG.E R14, desc[UR6][R10.64] ;  /* 0x000000060a0e7981 */ /* 0x0000a4000c1e1900 */
[----:B0-----:R-:W0:Y:S01]  /*0bb0*/  LDC.64 R10, c[0x0][0x3a0] ;  /* 0x0000e800ff0a7b82 */ /* 0x001e220000000a00 */
        /* <DEDUP_REMOVED lines=12> */
.L_x_315:
[----:B-1----:R-:W-:Y:S01]  /*0c80*/  FMUL.FTZ R10, R15, R29 ;  /* 0x0000001d0f0a7220 */ /* 0x002fe20000410000 */
[----:B------:R-:W-:-:S03]  /*0c90*/  FMUL.FTZ R8, R29, 0.5 ;  /* 0x3f0000001d087820 */ /* 0x000fc60000410000 */
[----:B------:R-:W-:-:S04]  /*0ca0*/  FFMA R15, -R10, R10, R15 ;  /* 0x0000000a0a0f7223 */ /* 0x000fc8000000010f */
[----:B------:R-:W-:-:S07]  /*0cb0*/  FFMA R10, R15, R8, R10 ;  /* 0x000000080f0a7223 */ /* 0x000fce000000000a */
.L_x_316:
[----:B------:R-:W-:Y:S05]  /*0cc0*/  BSYNC.RECONVERGENT B2 ;  /* 0x0000000000027941 */ /* 0x000fea0003800200 */
.L_x_314:
[----:B------:R-:W0:Y:S01]  /*0cd0*/  LDC.64 R8, c[0x0][0x3a8] ;  /* 0x0000ea00ff087b82 */ /* 0x000e220000000a00 */
[----:B------:R-:W-:Y:S01]  /*0ce0*/  IADD3 R7, PT, PT, R7, 0x1, RZ ;  /* 0x0000000107077810 */ /* 0x000fe20007ffe0ff */
[----:B0-----:R-:W-:-:S05]  /*0cf0*/  IMAD.WIDE R8, R14, 0x4, R8 ;  /* 0x000000040e087825 */ /* 0x001fca00078e0208 */
[----:B------:R1:W-:Y:S02]  /*0d00*/  STG.E desc[UR6][R8.64], R10 ;  /* 0x0000000a08007986 */ /* 0x0003e4000c101906 */
.L_x_313:
[----:B------:R-:W-:Y:S05]  /*0d10*/  BSYNC.RECONVERGENT B1 ;  /* 0x0000000000017941 */ /* 0x000fea0003800200 */
.L_x_312:
[----:B------:R-:W2:Y:S01]  /*0d20*/  LDCU UR4, c[0x0][0x3b8] ;  /* 0x00007700ff0477ac */ /* 0x000ea20008000800 */
[----:B------:R-:W-:-:S05]  /*0d30*/  VIADD R25, R25, 0x1 ;  /* 0x0000000119197836 */ /* 0x000fca0000000000 */
[----:B--2---:R-:W-:-:S13]  /*0d40*/  ISETP.NE.AND P1, PT, R25, UR4, PT ;  /* 0x0000000419007c0c */ /* 0x004fda000bf25270 */
[----:B------:R-:W-:Y:S05]  /*0d50*/  @P1 BRA `(.L_x_317) ;  /* 0xfffffffc002c1947 */ /* 0x000fea000383ffff */
.L_x_311:
[----:B------:R-:W-:Y:S05]  /*0d60*/  BSYNC.RECONVERGENT B0 ;  /* 0x0000000000007941 */ /* 0x000fea0003800200 */
.L_x_310:
[----:B------:R-:W-:Y:S01]  /*0d70*/  ISETP.LT.OR P0, PT, R0, -0x1, !P0 ;  /* 0xffffffff0000780c */ /* 0x000fe20004701670 */
[----:B------:R-:W-:Y:S03]  /*0d80*/  BSSY.RECONVERGENT B0, `(.L_x_318) ;  /* 0x0000043000007945 */ /* 0x000fe60003800200 */
[----:B------:R-:W-:-:S04]  /*0d90*/  ISETP.GT.OR P0, PT, R4, 0xff, P0 ;  /* 0x000000ff0400780c */ /* 0x000fc80000704670 */
[----:B------:R-:W-:-:S04]  /*0da0*/  ISETP.GT.OR P0, PT, R20, 0xff, P0 ;  /* 0x000000ff1400780c */ /* 0x000fc80000704670 */
[----:B------:R-:W-:-:S13]  /*0db0*/  ISETP.GT.OR P0, PT, R0, 0xfe, P0 ;  /* 0x000000fe0000780c */ /* 0x000fda0000704670 */
[----:B------:R-:W-:Y:S05]  /*0dc0*/  @P0 BRA `(.L_x_319) ;  /* 0x0000000000f80947 */ /* 0x000fea0003800000 */
[----:B01----:R-:W0:Y:S01]  /*0dd0*/  LDC.64 R8, c[0x0][0x390] ;  /* 0x0000e400ff087b82 */ /* 0x003e220000000a00 */
[----:B------:R-:W-:Y:S01]  /*0de0*/  IADD3 R21, PT, PT, R0, 0x1, R21 ;  /* 0x0000000100157810 */ /* 0x000fe20007ffe015 */
[----:B------:R-:W1:Y:S04]  /*0df0*/  LDCU UR4, c[0x0][0x3b8] ;  /* 0x00007700ff0477ac */ /* 0x000e680008000800 */
[----:B0-----:R-:W-:-:S05]  /*0e00*/  IMAD.WIDE.U32 R8, R21, 0x4, R8 ;  /* 0x0000000415087825 */ /* 0x001fca00078e0008 */
[----:B------:R-:W1:Y:S02]  /*0e10*/  LDG.E R20, desc[UR6][R8.64] ;  /* 0x0000000608147981 */ /* 0x000e64000c1e1900 */
[----:B-1----:R-:W-:-:S04]  /*0e20*/  ISETP.GE.AND P0, PT, R20, UR4, PT ;  /* 0x0000000414007c0c */ /* 0x002fc8000bf06270 */
[----:B------:R-:W-:-:S13]  /*0e30*/  ISETP.EQ.OR P0, PT, R20, -0x1, P0 ;  /* 0xffffffff1400780c */ /* 0x000fda0000702670 */
[----:B------:R-:W-:Y:S05]  /*0e40*/  @P0 BRA `(.L_x_319) ;  /* 0x0000000000d80947 */ /* 0x000fea0003800000 */
[----:B------:R-:W0:Y:S08]  /*0e50*/  LDC.64 R26, c[0x0][0x380] ;  /* 0x0000e000ff1a7b82 */ /* 0x000e300000000a00 */
[----:B------:R-:W1:Y:S08]  /*0e60*/  LDC.64 R24, c[0x0][0x3b0] ;  /* 0x0000ec00ff187b82 */ /* 0x000e700000000a00 */
[----:B------:R-:W2:Y:S02]  /*0e70*/  LDC.64 R28, c[0x0][0x388] ;  /* 0x0000e200ff1c7b82 */ /* 0x000ea40000000a00 */
.L_x_325:
[----:B--2---:R-:W-:-:S06]  /*0e80*/  IMAD.WIDE R8, R20, 0x4, R28 ;  /* 0x0000000414087825 */ /* 0x004fcc00078e021c */
        /* <DEDUP_REMOVED lines=18> */
[----:B------:R-:W2:Y:S02]  /*0fb0*/  LDC.64 R10, c[0x0][0x398] ;  /* 0x0000e600ff0a7b82 */ /* 0x000ea40000000a00 */
[----:B--2---:R-:W-:-:S05]  /*0fc0*/  IMAD.WIDE R10, R8, 0x4, R10 ;  /* 0x00000004080a7825 */ /* 0x004fca00078e020a */
[----:B------:R1:W2:Y:S02]  /*0fd0*/  LDG.E R14, desc[UR6][R10.64] ;  /* 0x000000060a0e7981 */ /* 0x0002a4000c1e1900 */
[----:B-1----:R-:W-:-:S05]  /*0fe0*/  IMAD.WIDE R10, R20, 0x4, R24 ;  /* 0x00000004140a7825 */ /* 0x002fca00078e0218 */
[----:B------:R0:W3:Y:S01]  /*0ff0*/  LDG.E R9, desc[UR6][R10.64] ;  /* 0x000000060a097981 */ /* 0x0000e2000c1e1900 */
[----:B------:R-:W-:Y:S01]  /*1000*/  VIADD R13, R12, 0xf3000000 ;  /* 0xf30000000c0d7836 */ /* 0x000fe20000000000 */
[----:B------:R1:W4:Y:S01]  /*1010*/  MUFU.RSQ R15, R12 ;  /* 0x0000000c000f7308 */ /* 0x0003220000001400 */
[----:B------:R-:W-:Y:S03]  /*1020*/  BSSY.RECONVERGENT B2, `(.L_x_322) ;  /* 0x000000f000027945 */ /* 0x000fe60003800200 */
[----:B------:R-:W-:Y:S01]  /*1030*/  ISETP.GT.U32.AND P0, PT, R13, 0x727fffff, PT ;  /* 0x727fffff0d00780c */ /* 0x000fe20003f04070 */
[----:B0-----:R-:W0:Y:S01]  /*1040*/  LDC.64 R10, c[0x0][0x3a0] ;  /* 0x0000e800ff0a7b82 */ /* 0x001e220000000a00 */
[----:B--2---:R-:W-:-:S05]  /*1050*/  IADD3 R14, PT, PT, R7, R14, RZ ;  /* 0x0000000e070e7210 */ /* 0x004fca0007ffe0ff */
[----:B0-----:R-:W-:-:S05]  /*1060*/  IMAD.WIDE R10, R14, 0x8, R10 ;  /* 0x000000080e0a7825 */ /* 0x001fca00078e020a */
[----:B---3--:R1:W-:Y:S01]  /*1070*/  STG.E.64 desc[UR6][R10.64], R8 ;  /* 0x000000080a007986 */ /* 0x0083e2000c101b06 */
[----:B----4-:R-:W-:Y:S05]  /*1080*/  @!P0 BRA `(.L_x_323) ;  /* 0x0000000000108947 */ /* 0x010fea0003800000 */
[----:B-1----:R-:W-:Y:S02]  /*1090*/  MOV R8, R12 ;  /* 0x0000000c00087202 */ /* 0x002fe40000000f00 */
[----:B------:R-:W-:-:S07]  /*10a0*/  MOV R9, 0x10c0 ;  /* 0x000010c000097802 */ /* 0x000fce0000000f00 */
[----:B------:R-:W-:Y:S05]  /*10b0*/  CALL.REL.NOINC `($__internal_4_$__cuda_sm20_sqrt_rn_f32_slowpath) ;  /* 0x00000000006c7944 */ /* 0x000fea0003c00000 */
[----:B------:R-:W-:Y:S05]  /*10c0*/  BRA `(.L_x_324) ;  /* 0x0000000000107947 */ /* 0x000fea0003800000 */
.L_x_323:
[----:B-1----:R-:W-:Y:S01]  /*10d0*/  FMUL.FTZ R9, R12, R15 ;  /* 0x0000000f0c097220 */ /* 0x002fe20000410000 */
[----:B------:R-:W-:-:S03]  /*10e0*/  FMUL.FTZ R8, R15, 0.5 ;  /* 0x3f0000000f087820 */ /* 0x000fc60000410000 */
[----:B------:R-:W-:-:S04]  /*10f0*/  FFMA R10, -R9, R9, R12 ;  /* 0x00000009090a7223 */ /* 0x000fc8000000010c */
[----:B------:R-:W-:-:S07]  /*1100*/  FFMA R10, R10, R8, R9 ;  /* 0x000000080a0a7223 */ /* 0x000fce0000000009 */
.L_x_324:
[----:B------:R-:W-:Y:S05]  /*1110*/  BSYNC.RECONVERGENT B2 ;  /* 0x0000000000027941 */ /* 0x000fea0003800200 */
.L_x_322:
[----:B------:R-:W0:Y:S01]  /*1120*/  LDC.64 R8, c[0x0][0x3a8] ;  /* 0x0000ea00ff087b82 */ /* 0x000e220000000a00 */
[----:B------:R-:W-:Y:S02]  /*1130*/  VIADD R7, R7, 0x1 ;  /* 0x0000000107077836 */ /* 0x000fe40000000000 */
[----:B0-----:R-:W-:-:S05]  /*1140*/  IMAD.WIDE R8, R14, 0x4, R8 ;  /* 0x000000040e087825 */ /* 0x001fca00078e0208 */
[----:B------:R2:W-:Y:S02]  /*1150*/  STG.E desc[UR6][R8.64], R10 ;  /* 0x0000000a08007986 */ /* 0x0005e4000c101906 */
.L_x_321:
[----:B------:R-:W-:Y:S05]  /*1160*/  BSYNC.RECONVERGENT B1 ;  /* 0x0000000000017941 */ /* 0x000fea0003800200 */
.L_x_320:
[----:B------:R-:W3:Y:S01]  /*1170*/  LDCU UR4, c[0x0][0x3b8] ;  /* 0x00007700ff0477ac */ /* 0x000ee20008000800 */
[----:B------:R-:W-:-:S04]  /*1180*/  IADD3 R20, PT, PT, R20, 0x1, RZ ;  /* 0x0000000114147810 */ /* 0x000fc80007ffe0ff */
[----:B---3--:R-:W-:-:S13]  /*1190*/  ISETP.NE.AND P0, PT, R20, UR4, PT ;  /* 0x0000000414007c0c */ /* 0x008fda000bf05270 */
[----:B------:R-:W-:Y:S05]  /*11a0*/  @P0 BRA `(.L_x_325) ;  /* 0xfffffffc00340947 */ /* 0x000fea000383ffff */
.L_x_319:
[----:B------:R-:W-:Y:S05]  /*11b0*/  BSYNC.RECONVERGENT B0 ;  /* 0x0000000000007941 */ /* 0x000fea0003800200 */
.L_x_318:
[----:B------:R-:W-:Y:S05]  /*11c0*/  @P3 BRA `(.L_x_326) ;  /* 0xfffffff000983947 */ /* 0x000fea000383ffff */
[----:B------:R-:W-:Y:S05]  /*11d0*/  @P2 BRA `(.L_x_327) ;  /* 0xfffffff000842947 */ /* 0x000fea000383ffff */
[----:B------:R-:W3:Y:S01]  /*11e0*/  LDCU UR4, c[0x0][0x360] ;  /* 0x00006c00ff0477ac */ /* 0x000ee20008000800 */
[----:B------:R-:W3:Y:S01]  /*11f0*/  LDC R0, c[0x0][0x370] ;  /* 0x0000dc00ff007b82 */ /* 0x000ee20000000800 */
[----:B------:R-:W-:Y:S01]  /*1200*/  VIADD R16, R16, 0x1 ;  /* 0x0000000110107836 */ /* 0x000fe20000000000 */
[----:B------:R-:W4:Y:S04]  /*1210*/  LDCU.64 UR8, c[0x0][0x3b8] ;  /* 0x00007700ff0877ac */ /* 0x000f280008000a00 */
[----:B----4-:R-:W-:Y:S01]  /*1220*/  ISETP.GE.AND P0, PT, R16, UR9, PT ;  /* 0x0000000910007c0c */ /* 0x010fe2000bf06270 */
[----:B---3--:R-:W-:-:S05]  /*1230*/  IMAD R17, R0, UR4, R17 ;  /* 0x0000000400117c24 */ /* 0x008fca000f8e0211 */
[----:B------:R-:W-:-:S13]  /*1240*/  ISETP.LT.AND P1, PT, R17, UR8, PT ;  /* 0x0000000811007c0c */ /* 0x000fda000bf21270 */
[----:B------:R-:W-:Y:S05]  /*1250*/  @!P0 BRA P1, `(.L_x_328) ;  /* 0xffffffec00988947 */ /* 0x000fea000083ffff */
[----:B------:R-:W-:Y:S05]  /*1260*/  EXIT ;  /* 0x000000000000794d */ /* 0x000fea0003800000 */
        .weak           $__internal_4_$__cuda_sm20_sqrt_rn_f32_slowpath
        .type           $__internal_4_$__cuda_sm20_sqrt_rn_f32_slowpath,@function
        .size           $__internal_4_$__cuda_sm20_sqrt_rn_f32_slowpath,($__internal_5_$__cuda_sm3x_div_rn_noftz_f32_slowpath - $__internal_4_$__cuda_sm20_sqrt_rn_f32_slowpath)
$__internal_4_$__cuda_sm20_sqrt_rn_f32_slowpath:
[----:B------:R-:W-:-:S13]  /*1270*/  LOP3.LUT P1, RZ, R8, 0x7fffffff, RZ, 0xc0, !PT ;  /* 0x7fffffff08ff7812 */ /* 0x000fda000782c0ff */
[----:B------:R-:W-:Y:S01]  /*1280*/  @!P1 MOV R10, R8 ;  /* 0x00000008000a9202 */ /* 0x000fe20000000f00 */
[----:B------:R-:W-:Y:S06]  /*1290*/  @!P1 BRA `(.L_x_329) ;  /* 0x0000000000409947 */ /* 0x000fec0003800000 */
[----:B------:R-:W-:-:S13]  /*12a0*/  FSETP.GEU.FTZ.AND P1, PT, R8, RZ, PT ;  /* 0x000000ff0800720b */ /* 0x000fda0003f3e000 */
[----:B------:R-:W-:Y:S01]  /*12b0*/  @!P1 IMAD.MOV.U32 R10, RZ, RZ, 0x7fffffff ;  /* 0x7fffffffff0a9424 */ /* 0x000fe200078e00ff */
        /* <DEDUP_REMOVED lines=8> */
[----:B------:R-:W-:-:S03]  /*1340*/  @P1 FMUL.FTZ R11, R11, 0.5 ;  /* 0x3f0000000b0b1820 */ /* 0x000fc60000410000 */
[----:B------:R-:W-:-:S04]  /*1350*/  @P1 FADD.FTZ R13, -R10, -RZ ;  /* 0x800000ff0a0d1221 */ /* 0x000fc80000010100 */
[----:B------:R-:W-:-:S04]  /*1360*/  @P1 FFMA R13, R10, R13, R12 ;  /* 0x0000000d0a0d1223 */ /* 0x000fc8000000000c */
[----:B------:R-:W-:Y:S01]  /*1370*/  @P1 FFMA R11, R13, R11, R10 ;  /* 0x0000000b0d0b1223 */ /* 0x000fe2000000000a */
[----:B------:R-:W-:-:S03]  /*1380*/  @!P1 MOV R10, R8 ;  /* 0x00000008000a9202 */ /* 0x000fc60000000f00 */
[----:B------:R-:W-:-:S07]  /*1390*/  @P1 FMUL.FTZ R10, R11, 2.3283064365386962891e-10 ;  /* 0x2f8000000b0a1820 */ /* 0x000fce0000410000 */
.L_x_329:
[----:B------:R-:W-:Y:S02]  /*13a0*/  IMAD.MOV.U32 R8, RZ, RZ, R9 ;  /* 0x000000ffff087224 */ /* 0x000fe400078e0009 */
[----:B------:R-:W-:-:S04]  /*13b0*/  HFMA2 R9, -RZ, RZ, 0, 0 ;  /* 0x00000000ff097431 */ /* 0x000fc800000001ff */
[----:B------:R-:W-:Y:S05]  /*13c0*/  RET.REL.NODEC R8 `(_Z20InitialiseNeighboursP6float4PjPiS2_P5uint2PfS1_ii) ;  /* 0xffffffec080c7950 */ /* 0x000fea0003c3ffff */
        .weak           $__internal_5_$__cuda_sm3x_div_rn_noftz_f32_slowpath
        .type           $__internal_5_$__cuda_sm3x_div_rn_noftz_f32_slowpath,@function
        .size           $__internal_5_$__cuda_sm3x_div_rn_noftz_f32_slowpath,(.L_x_430 - $__internal_5_$__cuda_sm3x_div_rn_noftz_f32_slowpath)
$__internal_5_$__cuda_sm3x_div_rn_noftz_f32_slowpath:
[----:B------:R-:W-:Y:S01]  /*13d0*/  SHF.R.U32.HI R9, RZ, 0x17, R8 ;  /* 0x00000017ff097819 */ /* 0x000fe20000011608 */
[----:B------:R-:W-:Y:S01]  /*13e0*/  BSSY.RECONVERGENT B1, `(.L_x_330) ;  /* 0x0000064000017945 */ /* 0x000fe20003800200 */
[----:B------:R-:W-:Y:S01]  /*13f0*/  SHF.R.U32.HI R0, RZ, 0x17, R4 ;  /* 0x00000017ff007819 */ /* 0x000fe20000011604 */
[----:B------:R-:W-:Y:S01]  /*1400*/  IMAD.MOV.U32 R11, RZ, RZ, 0x40400000 ;  /* 0x40400000ff0b7424 */ /* 0x000fe200078e00ff */
[----:B------:R-:W-:Y:S02]  /*1410*/  LOP3.LUT R9, R9, 0xff, RZ, 0xc0, !PT ;  /* 0x000000ff09097812 */ /* 0x000fe400078ec0ff */
[----:B------:R-:W-:-:S03]  /*1420*/  LOP3.LUT R12, R0, 0xff, RZ, 0xc0, !PT ;  /* 0x000000ff000c7812 */ /* 0x000fc600078ec0ff */
[----:B------:R-:W-:Y:S01]  /*1430*/  VIADD R13, R9, 0xffffffff ;  /* 0xffffffff090d7836 */ /* 0x000fe20000000000 */
[----:B------:R-:W-:-:S04]  /*1440*/  IADD3 R14, PT, PT, R12, -0x1, RZ ;  /* 0xffffffff0c0e7810 */ /* 0x000fc80007ffe0ff */
[----:B------:R-:W-:-:S04]  /*1450*/  ISETP.GT.U32.AND P0, PT, R13, 0xfd, PT ;  /* 0x000000fd0d00780c */ /* 0x000fc80003f04070 */
[----:B------:R-:W-:-:S13]  /*1460*/  ISETP.GT.U32.OR P0, PT, R14, 0xfd, P0 ;  /* 0x000000fd0e00780c */ /* 0x000fda0000704470 */
[----:B------:R-:W-:Y:S01]  /*1470*/  @!P0 MOV R7, RZ ;  /* 0x000000ff00078202 */ /* 0x000fe20000000f00 */
[----:B------:R-:W-:Y:S06]  /*1480*/  @!P0 BRA `(.L_x_331) ;  /* 0x0000000000608947 */ /* 0x000fec0003800000 */
[----:B------:R-:W-:Y:S01]  /*1490*/  IMAD.MOV.U32 R0, RZ, RZ, 0x40400000 ;  /* 0x40400000ff007424 */ /* 0x000fe200078e00ff */
[----:B------:R-:W-:-:S04]  /*14a0*/  FSETP.GTU.FTZ.AND P0, PT, |R4|, +INF , PT ;  /* 0x7f8000000400780b */ /* 0x000fc80003f1c200 */
[----:B------:R-:W-:-:S04]  /*14b0*/  FSETP.GTU.FTZ.AND P1, PT, |R0|, +INF , PT ;  /* 0x7f8000000000780b */ /* 0x000fc80003f3c200 */
[----:B------:R-:W-:-:S13]  /*14c0*/  PLOP3.LUT P0, PT, P0, P1, PT, 0xf8, 0x8f ;  /* 0x00000000008f781c */ /* 0x000fda0000703f70 */
[----:B------:R-:W-:Y:S05]  /*14d0*/  @P0 BRA `(.L_x_332) ;  /* 0x00000004004c0947 */ /* 0x000fea0003800000 */
[----:B------:R-:W-:-:S13]  /*14e0*/  LOP3.LUT P0, RZ, R11, 0x7fffffff, R4, 0xc8, !PT ;  /* 0x7fffffff0bff7812 */ /* 0x000fda000780c804 */
[----:B------:R-:W-:Y:S05]  /*14f0*/  @!P0 BRA `(.L_x_333) ;  /* 0x00000004003c8947 */ /* 0x000fea0003800000 */
[----:B------:R-:W-:Y:S02]  /*1500*/  FSETP.NEU.FTZ.AND P2, PT, |R4|, +INF , PT ;  /* 0x7f8000000400780b */ /* 0x000fe40003f5d200 */
        /* <DEDUP_REMOVED lines=16> */
.L_x_331:
[----:B------:R-:W-:Y:S01]  /*1610*/  LEA R0, R9, 0xc0800000, 0x17 ;  /* 0xc080000009007811 */ /* 0x000fe200078eb8ff */
[----:B------:R-:W-:Y:S01]  /*1620*/  BSSY.RECONVERGENT B2, `(.L_x_336) ;  /* 0x0000036000027945 */ /* 0x000fe20003800200 */
[----:B------:R-:W-:-:S03]  /*1630*/  IADD3 R12, PT, PT, R12, -0x7f, RZ ;  /* 0xffffff810c0c7810 */ /* 0x000fc60007ffe0ff */
[----:B------:R-:W-:Y:S02]  /*1640*/  IMAD.IADD R13, R11, 0x1, -R0 ;  /* 0x000000010b0d7824 */ /* 0x000fe400078e0a00 */
[C---:B------:R-:W-:Y:S01]  /*1650*/  IMAD R0, R12.reuse, -0x800000, R4 ;  /* 0xff8000000c007824 */ /* 0x040fe200078e0204 */
[----:B------:R-:W-:Y:S01]  /*1660*/  IADD3 R12, PT, PT, R12, 0x7f, -R9 ;  /* 0x0000007f0c0c7810 */ /* 0x000fe20007ffe809 */
[----:B------:R-:W0:Y:S01]  /*1670*/  MUFU.RCP R11, R13 ;  /* 0x0000000d000b7308 */ /* 0x000e220000001000 */
[----:B------:R-:W-:-:S03]  /*1680*/  FADD.FTZ R15, -R13, -RZ ;  /* 0x800000ff0d0f7221 */ /* 0x000fc60000010100 */
        /* <DEDUP_REMOVED lines=22> */
[C---:B------:R-:W-:Y:S02]  /*17f0*/  IADD3 R12, PT, PT, R9.reuse, 0x20, RZ ;  /* 0x00000020090c7810 */ /* 0x040fe40007ffe0ff */
[----:B------:R-:W-:Y:S02]  /*1800*/  ISETP.NE.AND P2, PT, R9, RZ, PT ;  /* 0x000000ff0900720c */ /* 0x000fe40003f45270 */
[----:B------:R-:W-:Y:S01]  /*1810*/  LOP3.LUT R7, R4, 0x7fffff, RZ, 0xc0, !PT ;  /* 0x007fffff04077812 */ /* 0x000fe200078ec0ff */
[CCC-:B------:R-:W-:Y:S01]  /*1820*/  FFMA.RP R4, R11.reuse, R15.reuse, R14.reuse ;  /* 0x0000000f0b047223 */ /* 0x1c0fe2000000800e */
[----:B------:R-:W-:Y:S01]  /*1830*/  FFMA.RM R11, R11, R15, R14 ;  /* 0x0000000f0b0b7223 */ /* 0x000fe2000000400e */
[----:B------:R-:W-:Y:S01]  /*1840*/  ISETP.NE.AND P1, PT, R9, RZ, PT ;  /* 0x000000ff0900720c */ /* 0x000fe20003f25270 */
        /* <DEDUP_REMOVED lines=15> */
.L_x_338:
[----:B------:R-:W-:-:S04]  /*1940*/  LOP3.LUT R0, R0, 0x80000000, RZ, 0xc0, !PT ;  /* 0x8000000000007812 */ /* 0x000fc800078ec0ff */
[----:B------:R-:W-:Y:S01]  /*1950*/  LOP3.LUT R0, R0, 0x7f800000, RZ, 0xfc, !PT ;  /* 0x7f80000000007812 */ /* 0x000fe200078efcff */
[----:B------:R-:W-:Y:S06]  /*1960*/  BRA `(.L_x_339) ;  /* 0x0000000000047947 */ /* 0x000fec0003800000 */
.L_x_337:
[----:B------:R-:W-:-:S07]  /*1970*/  IMAD R0, R7, 0x800000, R0 ;  /* 0x0080000007007824 */ /* 0x000fce00078e0200 */
.L_x_339:
[----:B------:R-:W-:Y:S05]  /*1980*/  BSYNC.RECONVERGENT B2 ;  /* 0x0000000000027941 */ /* 0x000fea0003800200 */
.L_x_336:
[----:B------:R-:W-:Y:S05]  /*1990*/  BRA `(.L_x_340) ;  /* 0x0000000000207947 */ /* 0x000fea0003800000 */
.L_x_335:
[----:B------:R-:W-:-:S04]  /*19a0*/  LOP3.LUT R0, R11, 0x80000000, R4, 0x48, !PT ;  /* 0x800000000b007812 */ /* 0x000fc800078e4804 */
[----:B------:R-:W-:Y:S01]  /*19b0*/  LOP3.LUT R0, R0, 0x7f800000, RZ, 0xfc, !PT ;  /* 0x7f80000000007812 */ /* 0x000fe200078efcff */
[----:B------:R-:W-:Y:S06]  /*19c0*/  BRA `(.L_x_340) ;  /* 0x0000000000147947 */ /* 0x000fec0003800000 */
.L_x_334:
[----:B------:R-:W-:Y:S01]  /*19d0*/  LOP3.LUT R0, R11, 0x80000000, R4, 0x48, !PT ;  /* 0x800000000b007812 */ /* 0x000fe200078e4804 */
[----:B------:R-:W-:Y:S06]  /*19e0*/  BRA `(.L_x_340) ;  /* 0x00000000000c7947 */ /* 0x000fec0003800000 */
.L_x_333:
[----:B------:R-:W0:Y:S01]  /*19f0*/  MUFU.RSQ R0, -QNAN ;  /* 0xffc0000000007908 */ /* 0x000e220000001400 */
[----:B------:R-:W-:Y:S05]  /*1a00*/  BRA `(.L_x_340) ;  /* 0x0000000000047947 */ /* 0x000fea0003800000 */
.L_x_332:
[----:B------:R-:W-:-:S07]  /*1a10*/  FADD.FTZ R0, R4, R0 ;  /* 0x0000000004007221 */ /* 0x000fce0000010000 */
.L_x_340:
[----:B------:R-:W-:Y:S05]  /*1a20*/  BSYNC.RECONVERGENT B1 ;  /* 0x0000000000017941 */ /* 0x000fea0003800200 */
.L_x_330:
[----:B------:R-:W-:-:S04]  /*1a30*/  HFMA2 R11, -RZ, RZ, 0, 0 ;  /* 0x00000000ff0b7431 */ /* 0x000fc800000001ff */
[----:B0-----:R-:W-:Y:S05]  /*1a40*/  RET.REL.NODEC R10 `(_Z20InitialiseNeighboursP6float4PjPiS2_P5uint2PfS1_ii) ;  /* 0xffffffe40a6c7950 */ /* 0x001fea0003c3ffff */
.L_x_341:
        /* <DEDUP_REMOVED lines=11> */
.L_x_430:


//--------------------- .text._Z15CountNeighboursP6float4PjPiS2_S1_ii --------------------------
	.section	.text._Z15CountNeighboursP6float4PjPiS2_S1_ii,"ax",@progbits
	.align	128
        .global         _Z15CountNeighboursP6float4PjPiS2_S1_ii
        .type           _Z15CountNeighboursP6float4PjPiS2_S1_ii,@function
        .size           _Z15CountNeighboursP6float4PjPiS2_S1_ii,(.L_x_431 - _Z15CountNeighboursP6float4PjPiS2_S1_ii)
        .other          _Z15CountNeighboursP6float4PjPiS2_S1_ii,@"STO_CUDA_ENTRY STV_DEFAULT"
_Z15CountNeighboursP6float4PjPiS2_S1_ii:
.text._Z15CountNeighboursP6float4PjPiS2_S1_ii:
        /* <DEDUP_REMOVED lines=12> */
.L_x_363:
[----:B-1----:R-:W1:Y:S02]  /*00c0*/  LDC.64 R4, c[0x0][0x380] ;  /* 0x0000e000ff047b82 */ /* 0x002e640000000a00 */
[----:B-1----:R-:W-:-:S06]  /*00d0*/  IMAD.WIDE R4, R0, 0x10, R4 ;  /* 0x0000001000047825 */ /* 0x002fcc00078e0204 */
[----:B0-2---:R-:W2:Y:S01]  /*00e0*/  LDG.E.128 R4, desc[UR6][R4.64] ;  /* 0x0000000604047981 */ /* 0x005ea2000c1e1d00 */
[----:B------:R-:W-:Y:S01]  /*00f0*/  IMAD.MOV.U32 R8, RZ, RZ, 0x3eaaaaab ;  /* 0x3eaaaaabff087424 */ /* 0x000fe200078e00ff */
[----:B------:R-:W-:Y:S01]  /*0100*/  BSSY.RECONVERGENT B0, `(.L_x_342) ;  /* 0x000000d000007945 */ /* 0x000fe20003800200 */
[----:B------:R-:W-:-:S04]  /*0110*/  IMAD.MOV.U32 R10, RZ, RZ, 0x40400000 ;  /* 0x40400000ff0a7424 */ /* 0x000fc800078e00ff */
[----:B------:R-:W-:-:S04]  /*0120*/  FFMA R3, R8, -R10, 1 ;  /* 0x3f80000008037423 */ /* 0x000fc8000000080a */
[----:B------:R-:W-:Y:S01]  /*0130*/  FFMA R3, R3, R8, 0.3333333432674407959 ;  /* 0x3eaaaaab03037423 */ /* 0x000fe20000000008 */
[----:B--2---:R-:W0:Y:S03]  /*0140*/  FCHK P0, R4, 3 ;  /* 0x4040000004007902 */ /* 0x004e260000000000 */
[----:B------:R-:W-:-:S04]  /*0150*/  FFMA R7, R4, R3, RZ ;  /* 0x0000000304077223 */ /* 0x000fc800000000ff */
[----:B------:R-:W-:-:S04]  /*0160*/  FFMA R8, R7, -3, R4 ;  /* 0xc040000007087823 */ /* 0x000fc80000000004 */
[----:B------:R-:W-:Y:S01]  /*0170*/  FFMA R3, R3, R8, R7 ;  /* 0x0000000803037223 */ /* 0x000fe20000000007 */
[----:B0-----:R-:W-:Y:S06]  /*0180*/  @!P0 BRA `(.L_x_343) ;  /* 0x0000000000108947 */ /* 0x001fec0003800000 */
[----:B------:R-:W-:Y:S02]  /*0190*/  MOV R9, R4 ;  /* 0x0000000400097202 */ /* 0x000fe40000000f00 */
[----:B------:R-:W-:-:S07]  /*01a0*/  MOV R12, 0x1c0 ;  /* 0x000001c0000c7802 */ /* 0x000fce0000000f00 */
[----:B------:R-:W-:Y:S05]  /*01b0*/  CALL.REL.NOINC `($__internal_6_$__cuda_sm3x_div_rn_noftz_f32_slowpath) ;  /* 0x0000000800ec7944 */ /* 0x000fea0003c00000 */
[----:B------:R-:W-:-:S07]  /*01c0*/  IMAD.MOV.U32 R3, RZ, RZ, R8 ;  /* 0x000000ffff037224 */ /* 0x000fce00078e0008 */
.L_x_343:
[----:B------:R-:W-:Y:S05]  /*01d0*/  BSYNC.RECONVERGENT B0 ;  /* 0x0000000000007941 */ /* 0x000fea0003800200 */
.L_x_342:
        /* <DEDUP_REMOVED lines=10> */
[----:B------:R-:W-:Y:S01]  /*0280*/  IMAD.MOV.U32 R9, RZ, RZ, R5 ;  /* 0x000000ffff097224 */ /* 0x000fe200078e0005 */
[----:B------:R-:W-:-:S07]  /*0290*/  MOV R12, 0x2b0 ;  /* 0x000002b0000c7802 */ /* 0x000fce0000000f00 */
[----:B-1----:R-:W-:Y:S05]  /*02a0*/  CALL.REL.NOINC `($__internal_6_$__cuda_sm3x_div_rn_noftz_f32_slowpath) ;  /* 0x0000000800b07944 */ /* 0x002fea0003c00000 */
[----:B------:R-:W-:-:S07]  /*02b0*/  MOV R7, R8 ;  /* 0x0000000800077202 */ /* 0x000fce0000000f00 */
.L_x_345:
[----:B------:R-:W-:Y:S05]  /*02c0*/  BSYNC.RECONVERGENT B0 ;  /* 0x0000000000007941 */ /* 0x000fea0003800200 */
.L_x_344:
        /* <DEDUP_REMOVED lines=10> */
[----:B------:R-:W-:Y:S01]  /*0370*/  IMAD.MOV.U32 R9, RZ, RZ, R6 ;  /* 0x000000ffff097224 */ /* 0x000fe200078e0006 */
[----:B------:R-:W-:-:S07]  /*0380*/  MOV R12, 0x3a0 ;  /* 0x000003a0000c7802 */ /* 0x000fce0000000f00 */
[----:B-12---:R-:W-:Y:S05]  /*0390*/  CALL.REL.NOINC `($__internal_6_$__cuda_sm3x_div_rn_noftz_f32_slowpath) ;  /* 0x0000000800747944 */ /* 0x006fea0003c00000 */
[----:B------:R-:W-:-:S07]  /*03a0*/  IMAD.MOV.U32 R12, RZ, RZ, R8 ;  /* 0x000000ffff0c7224 */ /* 0x000fce00078e0008 */
.L_x_347:
[----:B------:R-:W-:Y:S05]  /*03b0*/  BSYNC.RECONVERGENT B0 ;  /* 0x0000000000007941 */ /* 0x000fea0003800200 */
.L_x_346:
[----:B------:R-:W0:Y:S01]  /*03c0*/  F2I.TRUNC.NTZ R12, R12 ;  /* 0x0000000c000c7305 */ /* 0x000e22000020f100 */
[----:B------:R-:W-:Y:S02]  /*03d0*/  HFMA2 R13, -RZ, RZ, 0, 0 ;  /* 0x00000000ff0d7431 */ /* 0x000fe400000001ff */
[----:B------:R-:W-:Y:S02]  /*03e0*/  IMAD.MOV.U32 R14, RZ, RZ, -0x1 ;  /* 0xffffffffff0e7424 */ /* 0x000fe400078e00ff */
[----:B0-----:R-:W-:-:S07]  /*03f0*/  VIADD R15, R12, 0x1 ;  /* 0x000000010c0f7836 */ /* 0x001fce0000000000 */
.L_x_362:
[----:B-1----:R-:W-:Y:S01]  /*0400*/  IMAD.IADD R16, R3, 0x1, R14 ;  /* 0x0000000103107824 */ /* 0x002fe200078e020e */
[----:B------:R-:W-:Y:S01]  /*0410*/  IADD3 R14, PT, PT, R14, 0x1, RZ ;  /* 0x000000010e0e7810 */ /* 0x000fe20007ffe0ff */
[----:B------:R-:W-:-:S03]  /*0420*/  IMAD.MOV.U32 R18, RZ, RZ, -0x1 ;  /* 0xffffffffff127424 */ /* 0x000fc600078e00ff */
[----:B------:R-:W-:-:S13]  /*0430*/  ISETP.NE.AND P2, PT, R14, 0x2, PT ;  /* 0x000000020e00780c */ /* 0x000fda0003f45270 */
.L_x_361:
[----:B--2---:R-:W-:Y:S01]  /*0440*/  IMAD.IADD R19, R7, 0x1, R18 ;  /* 0x0000000107137824 */ /* 0x004fe200078e0212 */
[----:B------:R-:W-:Y:S01]  /*0450*/  BSSY.RECONVERGENT B0, `(.L_x_348) ;  /* 0x000002e000007945 */ /* 0x000fe20003800200 */
[----:B------:R-:W-:-:S03]  /*0460*/  VIADD R18, R18, 0x1 ;  /* 0x0000000112127836 */ /* 0x000fc60000000000 */
[CC--:B------:R-:W-:Y:S02]  /*0470*/  LOP3.LUT R8, R16.reuse, R19.reuse, RZ, 0xfc, !PT ;  /* 0x0000001310087212 */ /* 0x0c0fe400078efcff */
[----:B------:R-:W-:Y:S02]  /*0480*/  LEA R17, R16, R19, 0x8 ;  /* 0x0000001310117211 */ /* 0x000fe400078e40ff */
[----:B------:R-:W-:Y:S02]  /*0490*/  ISETP.GE.AND P0, PT, R8, RZ, PT ;  /* 0x000000ff0800720c */ /* 0x000fe40003f06270 */
[----:B------:R-:W-:Y:S01]  /*04a0*/  ISETP.NE.AND P3, PT, R18, 0x2, PT ;  /* 0x000000021200780c */ /* 0x000fe20003f65270 */
[----:B------:R-:W-:Y:S01]  /*04b0*/  IMAD.SHL.U32 R17, R17, 0x100, RZ ;  /* 0x0000010011117824 */ /* 0x000fe200078e00ff */
[----:B------:R-:W-:-:S04]  /*04c0*/  ISETP.LT.OR P1, PT, R12, 0x1, !P0 ;  /* 0x000000010c00780c */ /* 0x000fc80004721670 */
[----:B------:R-:W-:-:S04]  /*04d0*/  ISETP.GT.OR P1, PT, R16, 0xff, P1 ;  /* 0x000000ff1000780c */ /* 0x000fc80000f24670 */
[----:B------:R-:W-:-:S04]  /*04e0*/  ISETP.GT.OR P1, PT, R19, 0xff, P1 ;  /* 0x000000ff1300780c */ /* 0x000fc80000f24670 */
[----:B------:R-:W-:-:S13]  /*04f0*/  ISETP.GT.OR P1, PT, R12, 0x100, P1 ;  /* 0x000001000c00780c */ /* 0x000fda0000f24670 */
[----:B-1----:R-:W-:Y:S05]  /*0500*/  @P1 BRA `(.L_x_349) ;  /* 0x0000000000881947 */ /* 0x002fea0003800000 */
        /* <DEDUP_REMOVED lines=8> */
[C---:B------:R-:W-:Y:S02]  /*0590*/  IMAD.IADD R22, R21.reuse, 0x1, -R22 ;  /* 0x0000000115167824 */ /* 0x040fe400078e0a16 */
[----:B------:R-:W-:-:S07]  /*05a0*/  IMAD.IADD R23, R21, 0x1, -R0 ;  /* 0x0000000115177824 */ /* 0x000fce00078e0a00 */
.L_x_350:
[----:B------:R-:W0:Y:S02]  /*05b0*/  LDC.64 R8, c[0x0][0x388] ;  /* 0x0000e200ff087b82 */ /* 0x000e240000000a00 */
[----:B0-----:R-:W-:-:S06]  /*05c0*/  IMAD.WIDE R8, R21, 0x4, R8 ;  /* 0x0000000415087825 */ /* 0x001fcc00078e0208 */
[----:B------:R-:W2:Y:S02]  /*05d0*/  LDG.E R9, desc[UR6][R8.64] ;  /* 0x0000000608097981 */ /* 0x000ea4000c1e1900 */
[----:B--2---:R-:W-:-:S13]  /*05e0*/  ISETP.NE.AND P1, PT, R9, R20, PT ;  /* 0x000000140900720c */ /* 0x004fda0003f25270 */
[----:B------:R-:W-:Y:S05]  /*05f0*/  @P1 BRA `(.L_x_349) ;  /* 0x00000000004c1947 */ /* 0x000fea0003800000 */
[----:B------:R-:W-:-:S13]  /*0600*/  ISETP.NE.AND P1, PT, R23, RZ, PT ;  /* 0x000000ff1700720c */ /* 0x000fda0003f25270 */
[----:B------:R-:W0:Y:S02]  /*0610*/  @P1 LDC.64 R8, c[0x0][0x380] ;  /* 0x0000e000ff081b82 */ /* 0x000e240000000a00 */
[----:B0-----:R-:W-:-:S06]  /*0620*/  @P1 IMAD.WIDE R8, R21, 0x10, R8 ;  /* 0x0000001015081825 */ /* 0x001fcc00078e0208 */
[----:B------:R-:W2:Y:S01]  /*0630*/  @P1 LDG.E.128 R8, desc[UR6][R8.64] ;  /* 0x0000000608081981 */ /* 0x000ea2000c1e1d00 */
[----:B------:R-:W-:Y:S01]  /*0640*/  IADD3 R22, PT, PT, R22, 0x1, RZ ;  /* 0x0000000116167810 */ /* 0x000fe20007ffe0ff */
[----:B------:R-:W-:Y:S02]  /*0650*/  VIADD R23, R23, 0x1 ;  /* 0x0000000117177836 */ /* 0x000fe40000000000 */
[----:B------:R-:W-:Y:S01]  /*0660*/  VIADD R21, R21, 0x1 ;  /* 0x0000000115157836 */ /* 0x000fe20000000000 */
[----:B------:R-:W-:Y:S01]  /*0670*/  ISETP.NE.AND P4, PT, R22, RZ, PT ;  /* 0x000000ff1600720c */ /* 0x000fe20003f85270 */
[----:B--2---:R-:W-:Y:S01]  /*0680*/  @P1 FADD R24, -R5, R9 ;  /* 0x0000000905181221 */ /* 0x004fe20000000100 */
[----:B------:R-:W-:Y:S01]  /*0690*/  @P1 FADD R11, -R4, R8 ;  /* 0x00000008040b1221 */ /* 0x000fe20000000100 */
[----:B------:R-:W-:Y:S02]  /*06a0*/  @P1 FADD R10, -R6, R10 ;  /* 0x0000000a060a1221 */ /* 0x000fe40000000100 */
[----:B------:R-:W-:-:S04]  /*06b0*/  @P1 FMUL R24, R24, R24 ;  /* 0x0000001818181220 */ /* 0x000fc80000400000 */
[----:B------:R-:W-:-:S04]  /*06c0*/  @P1 FFMA R11, R11, R11, R24 ;  /* 0x0000000b0b0b1223 */ /* 0x000fc80000000018 */
[----:B------:R-:W-:Y:S01]  /*06d0*/  @P1 FFMA R11, R10, R10, R11 ;  /* 0x0000000a0a0b1223 */ /* 0x000fe2000000000b */
[----:B------:R-:W-:-:S04]  /*06e0*/  @P1 VIADD R10, R13, 0x1 ;  /* 0x000000010d0a1836 */ /* 0x000fc80000000000 */
[----:B------:R-:W-:-:S13]  /*06f0*/  FSETP.GEU.AND P5, PT, R11, 2.0999999046325683594, P1 ;  /* 0x400666660b00780b */ /* 0x000fda0000fae000 */
[----:B------:R-:W-:-:S05]  /*0700*/  @P5 IMAD.MOV R10, RZ, RZ, R13 ;  /* 0x000000ffff0a5224 */ /* 0x000fca00078e020d */
[----:B------:R-:W-:Y:S01]  /*0710*/  @P1 MOV R13, R10 ;  /* 0x0000000a000d1202 */ /* 0x000fe20000000f00 */
[----:B------:R-:W-:Y:S06]  /*0720*/  @P4 BRA `(.L_x_350) ;  /* 0xfffffffc00a04947 */ /* 0x000fec000383ffff */
.L_x_349:
[----:B------:R-:W-:Y:S05]  /*0730*/  BSYNC.RECONVERGENT B0 ;  /* 0x0000000000007941 */ /* 0x000fea0003800200 */
.L_x_348:
[----:B------:R-:W-:Y:S01]  /*0740*/  ISETP.LT.OR P1, PT, R12, RZ, !P0 ;  /* 0x000000ff0c00720c */ /* 0x000fe20004721670 */
[----:B------:R-:W-:Y:S03]  /*0750*/  BSSY.RECONVERGENT B0, `(.L_x_351) ;  /* 0x0000027000007945 */ /* 0x000fe60003800200 */
[----:B------:R-:W-:-:S04]  /*0760*/  ISETP.GT.OR P1, PT, R16, 0xff, P1 ;  /* 0x000000ff1000780c */ /* 0x000fc80000f24670 */
[----:B------:R-:W-:-:S04]  /*0770*/  ISETP.GT.OR P1, PT, R19, 0xff, P1 ;  /* 0x000000ff1300780c */ /* 0x000fc80000f24670 */
[----:B------:R-:W-:-:S13]  /*0780*/  ISETP.GT.OR P1, PT, R12, 0xff, P1 ;  /* 0x000000ff0c00780c */ /* 0x000fda0000f24670 */
[----:B------:R-:W-:Y:S05]  /*0790*/  @P1 BRA `(.L_x_352) ;  /* 0x0000000000881947 */ /* 0x000fea0003800000 */
[----:B------:R-:W0:Y:S01]  /*07a0*/  LDC.64 R8, c[0x0][0x390] ;  /* 0x0000e400ff087b82 */ /* 0x000e220000000a00 */
[----:B------:R-:W-:Y:S01]  /*07b0*/  IMAD.IADD R24, R12, 0x1, R17 ;  /* 0x000000010c187824 */ /* 0x000fe200078e0211 */
[----:B------:R-:W1:Y:S03]  /*07c0*/  LDCU UR4, c[0x0][0x3a8] ;  /* 0x00007500ff0477ac */ /* 0x000e660008000800 */
[----:B0-----:R-:W-:-:S05]  /*07d0*/  IMAD.WIDE.U32 R8, R24, 0x4, R8 ;  /* 0x0000000418087825 */ /* 0x001fca00078e0008 */
[----:B------:R-:W1:Y:S02]  /*07e0*/  LDG.E R25, desc[UR6][R8.64] ;  /* 0x0000000608197981 */ /* 0x000e64000c1e1900 */
[----:B-1----:R-:W-:-:S04]  /*07f0*/  ISETP.GE.AND P1, PT, R25, UR4, PT ;  /* 0x0000000419007c0c */ /* 0x002fc8000bf26270 */
[----:B------:R-:W-:-:S13]  /*0800*/  ISETP.EQ.OR P1, PT, R25, -0x1, P1 ;  /* 0xffffffff1900780c */ /* 0x000fda0000f22670 */
[----:B------:R-:W-:Y:S05]  /*0810*/  @P1 BRA `(.L_x_352) ;  /* 0x0000000000681947 */ /* 0x000fea0003800000 */
[----:B------:R-:W0:Y:S08]  /*0820*/  LDC.64 R22, c[0x0][0x388] ;  /* 0x0000e200ff167b82 */ /* 0x000e300000000a00 */
[----:B------:R-:W1:Y:S02]  /*0830*/  LDC.64 R20, c[0x0][0x380] ;  /* 0x0000e000ff147b82 */ /* 0x000e640000000a00 */
.L_x_355:
[----:B0-----:R-:W-:-:S06]  /*0840*/  IMAD.WIDE R8, R25, 0x4, R22 ;  /* 0x0000000419087825 */ /* 0x001fcc00078e0216 */
[----:B------:R-:W2:Y:S02]  /*0850*/  LDG.E R9, desc[UR6][R8.64] ;  /* 0x0000000608097981 */ /* 0x000ea4000c1e1900 */
[----:B--2---:R-:W-:-:S13]  /*0860*/  ISETP.NE.AND P1, PT, R9, R24, PT ;  /* 0x000000180900720c */ /* 0x004fda0003f25270 */
[----:B------:R-:W-:Y:S05]  /*0870*/  @P1 BRA `(.L_x_352) ;  /* 0x0000000000501947 */ /* 0x000fea0003800000 */
[----:B------:R-:W-:Y:S01]  /*0880*/  ISETP.NE.AND P1, PT, R25, R0, PT ;  /* 0x000000001900720c */ /* 0x000fe20003f25270 */
[----:B------:R-:W-:-:S12]  /*0890*/  BSSY.RECONVERGENT B1, `(.L_x_353) ;  /* 0x000000e000017945 */ /* 0x000fd80003800200 */
[----:B------:R-:W-:Y:S05]  /*08a0*/  @!P1 BRA `(.L_x_354) ;  /* 0x0000000000309947 */ /* 0x000fea0003800000 */
[----:B-1----:R-:W-:-:S06]  /*08b0*/  IMAD.WIDE R8, R25, 0x10, R20 ;  /* 0x0000001019087825 */ /* 0x002fcc00078e0214 */
[----:B------:R-:W2:Y:S02]  /*08c0*/  LDG.E.128 R8, desc[UR6][R8.64] ;  /* 0x0000000608087981 */ /* 0x000ea4000c1e1d00 */
[----:B--2---:R-:W-:Y:S01]  /*08d0*/  FADD R26, -R5, R9 ;  /* 0x00000009051a7221 */ /* 0x004fe20000000100 */
[----:B------:R-:W-:Y:S01]  /*08e0*/  FADD R11, -R4, R8 ;  /* 0x00000008040b7221 */ /* 0x000fe20000000100 */
[----:B------:R-:W-:Y:S02]  /*08f0*/  FADD R10, -R6, R10 ;  /* 0x0000000a060a7221 */ /* 0x000fe40000000100 */
[----:B------:R-:W-:-:S04]  /*0900*/  FMUL R26, R26, R26 ;  /* 0x0000001a1a1a7220 */ /* 0x000fc80000400000 */
[----:B------:R-:W-:-:S04]  /*0910*/  FFMA R11, R11, R11, R26 ;  /* 0x0000000b0b0b7223 */ /* 0x000fc8000000001a */
[----:B------:R-:W-:Y:S01]  /*0920*/  FFMA R11, R10, R10, R11 ;  /* 0x0000000a0a0b7223 */ /* 0x000fe2000000000b */
[----:B------:R-:W-:-:S04]  /*0930*/  VIADD R10, R13, 0x1 ;  /* 0x000000010d0a7836 */ /* 0x000fc80000000000 */
[----:B------:R-:W-:-:S13]  /*0940*/  FSETP.GEU.AND P1, PT, R11, 2.0999999046325683594, PT ;  /* 0x400666660b00780b */ /* 0x000fda0003f2e000 */
[----:B------:R-:W-:-:S05]  /*0950*/  @P1 IADD3 R10, PT, PT, R13, RZ, RZ ;  /* 0x000000ff0d0a1210 */ /* 0x000fca0007ffe0ff */
[----:B------:R-:W-:-:S07]  /*0960*/  IMAD.MOV.U32 R13, RZ, RZ, R10 ;  /* 0x000000ffff0d7224 */ /* 0x000fce00078e000a */
.L_x_354:
[----:B------:R-:W-:Y:S05]  /*0970*/  BSYNC.RECONVERGENT B1 ;  /* 0x0000000000017941 */ /* 0x000fea0003800200 */
.L_x_353:
[----:B------:R-:W0:Y:S01]  /*0980*/  LDCU UR4, c[0x0][0x3a8] ;  /* 0x00007500ff0477ac */ /* 0x000e220008000800 */
[----:B------:R-:W-:-:S05]  /*0990*/  VIADD R25, R25, 0x1 ;  /* 0x0000000119197836 */ /* 0x000fca0000000000 */
[----:B0-----:R-:W-:-:S13]  /*09a0*/  ISETP.NE.AND P1, PT, R25, UR4, PT ;  /* 0x0000000419007c0c */ /* 0x001fda000bf25270 */
[----:B------:R-:W-:Y:S05]  /*09b0*/  @P1 BRA `(.L_x_355) ;  /* 0xfffffffc00a01947 */ /* 0x000fea000383ffff */
.L_x_352:
[----:B------:R-:W-:Y:S05]  /*09c0*/  BSYNC.RECONVERGENT B0 ;  /* 0x0000000000007941 */ /* 0x000fea0003800200 */
.L_x_351:
[----:B------:R-:W-:Y:S01]  /*09d0*/  ISETP.LT.OR P0, PT, R12, -0x1, !P0 ;  /* 0xffffffff0c00780c */ /* 0x000fe20004701670 */
[----:B------:R-:W-:Y:S03]  /*09e0*/  BSSY.RECONVERGENT B0, `(.L_x_356) ;  /* 0x0000027000007945 */ /* 0x000fe60003800200 */
[----:B------:R-:W-:-:S04]  /*09f0*/  ISETP.GT.OR P0, PT, R16, 0xff, P0 ;  /* 0x000000ff1000780c */ /* 0x000fc80000704670 */
[----:B------:R-:W-:-:S04]  /*0a00*/  ISETP.GT.OR P0, PT, R19, 0xff, P0 ;  /* 0x000000ff1300780c */ /* 0x000fc80000704670 */
[----:B------:R-:W-:-:S13]  /*0a10*/  ISETP.GT.OR P0, PT, R12, 0xfe, P0 ;  /* 0x000000fe0c00780c */ /* 0x000fda0000704670 */
[----:B------:R-:W-:Y:S05]  /*0a20*/  @P0 BRA `(.L_x_357) ;  /* 0x0000000000880947 */ /* 0x000fea0003800000 */
[----:B------:R-:W0:Y:S01]  /*0a30*/  LDC.64 R8, c[0x0][0x390] ;  /* 0x0000e400ff087b82 */ /* 0x000e220000000a00 */
[----:B------:R-:W-:Y:S01]  /*0a40*/  IMAD.IADD R17, R15, 0x1, R17 ;  /* 0x000000010f117824 */ /* 0x000fe200078e0211 */
[----:B------:R-:W2:Y:S03]  /*0a50*/  LDCU UR4, c[0x0][0x3a8] ;  /* 0x00007500ff0477ac */ /* 0x000ea60008000800 */
[----:B0-----:R-:W-:-:S05]  /*0a60*/  IMAD.WIDE.U32 R8, R17, 0x4, R8 ;  /* 0x0000000411087825 */ /* 0x001fca00078e0008 */
[----:B------:R-:W2:Y:S02]  /*0a70*/  LDG.E R19, desc[UR6][R8.64] ;  /* 0x0000000608137981 */ /* 0x000ea4000c1e1900 */
[----:B--2---:R-:W-:-:S04]  /*0a80*/  ISETP.GE.AND P0, PT, R19, UR4, PT ;  /* 0x0000000413007c0c */ /* 0x004fc8000bf06270 */
[----:B------:R-:W-:-:S13]  /*0a90*/  ISETP.EQ.OR P0, PT, R19, -0x1, P0 ;  /* 0xffffffff1300780c */ /* 0x000fda0000702670 */
[----:B------:R-:W-:Y:S05]  /*0aa0*/  @P0 BRA `(.L_x_357) ;  /* 0x0000000000680947 */ /* 0x000fea0003800000 */
[----:B------:R-:W0:Y:S08]  /*0ab0*/  LDC.64 R22, c[0x0][0x388] ;  /* 0x0000e200ff167b82 */ /* 0x000e300000000a00 */
[----:B-1----:R-:W1:Y:S02]  /*0ac0*/  LDC.64 R20, c[0x0][0x380] ;  /* 0x0000e000ff147b82 */ /* 0x002e640000000a00 */
.L_x_360:
        /* <DEDUP_REMOVED lines=15> */
[----:B------:R-:W-:-:S04]  /*0bc0*/  IADD3 R10, PT, PT, R13, 0x1, RZ ;  /* 0x000000010d0a7810 */ /* 0x000fc80007ffe0ff */
[----:B------:R-:W-:-:S13]  /*0bd0*/  FSETP.GEU.AND P0, PT, R11, 2.0999999046325683594, PT ;  /* 0x400666660b00780b */ /* 0x000fda0003f0e000 */
[----:B------:R-:W-:-:S04]  /*0be0*/  @P0 IMAD.MOV R10, RZ, RZ, R13 ;  /* 0x000000ffff0a0224 */ /* 0x000fc800078e020d */
[----:B------:R-:W-:-:S07]  /*0bf0*/  IMAD.MOV.U32 R13, RZ, RZ, R10 ;  /* 0x000000ffff0d7224 */ /* 0x000fce00078e000a */
.L_x_359:
[----:B------:R-:W-:Y:S05]  /*0c00*/  BSYNC.RECONVERGENT B1 ;  /* 0x0000000000017941 */ /* 0x000fea0003800200 */
.L_x_358:
[----:B------:R-:W0:Y:S01]  /*0c10*/  LDCU UR4, c[0x0][0x3a8] ;  /* 0x00007500ff0477ac */ /* 0x000e220008000800 */
[----:B------:R-:W-:-:S04]  /*0c20*/  IADD3 R19, PT, PT, R19, 0x1, RZ ;  /* 0x0000000113137810 */ /* 0x000fc80007ffe0ff */
[----:B0-----:R-:W-:-:S13]  /*0c30*/  ISETP.NE.AND P0, PT, R19, UR4, PT ;  /* 0x0000000413007c0c */ /* 0x001fda000bf05270 */
[----:B------:R-:W-:Y:S05]  /*0c40*/  @P0 BRA `(.L_x_360) ;  /* 0xfffffffc00a00947 */ /* 0x000fea000383ffff */
.L_x_357:
[----:B------:R-:W-:Y:S05]  /*0c50*/  BSYNC.RECONVERGENT B0 ;  /* 0x0000000000007941 */ /* 0x000fea0003800200 */
.L_x_356:
[----:B------:R-:W-:Y:S05]  /*0c60*/  @P3 BRA `(.L_x_361) ;  /* 0xfffffff400f43947 */ /* 0x000fea000383ffff */
[----:B------:R-:W-:Y:S05]  /*0c70*/  @P2 BRA `(.L_x_362) ;  /* 0xfffffff400e02947 */ /* 0x000fea000383ffff */
[----:B------:R-:W0:Y:S01]  /*0c80*/  LDC.64 R4, c[0x0][0x3a0] ;  /* 0x0000e800ff047b82 */ /* 0x000e220000000a00 */
[----:B------:R-:W2:Y:S01]  /*0c90*/  LDCU UR4, c[0x0][0x360] ;  /* 0x00006c00ff0477ac */ /* 0x000ea20008000800 */
[----:B------:R-:W3:Y:S06]  /*0ca0*/  LDCU.64 UR8, c[0x0][0x3a8] ;  /* 0x00007500ff0877ac */ /* 0x000eec0008000a00 */
[----:B------:R-:W4:Y:S01]  /*0cb0*/  LDC.64 R6, c[0x0][0x398] ;  /* 0x0000e600ff067b82 */ /* 0x000f220000000a00 */
[----:B0-----:R-:W-:-:S06]  /*0cc0*/  IMAD.WIDE R4, R0, 0x4, R4 ;  /* 0x0000000400047825 */ /* 0x001fcc00078e0204 */
[----:B------:R-:W4:Y:S01]  /*0cd0*/  LDG.E R5, desc[UR6][R4.64] ;  /* 0x0000000604057981 */ /* 0x000f22000c1e1900 */
[----:B------:R-:W2:Y:S01]  /*0ce0*/  LDC R3, c[0x0][0x370] ;  /* 0x0000dc00ff037b82 */ /* 0x000ea20000000800 */
[----:B------:R-:W-:-:S05]  /*0cf0*/  VIADD R2, R2, 0x1 ;  /* 0x0000000102027836 */ /* 0x000fca0000000000 */
[----:B---3--:R-:W-:Y:S01]  /*0d00*/  ISETP.GE.AND P0, PT, R2, UR9, PT ;  /* 0x0000000902007c0c */ /* 0x008fe2000bf06270 */
[----:B--2---:R-:W-:-:S05]  /*0d10*/  IMAD R0, R3, UR4, R0 ;  /* 0x0000000403007c24 */ /* 0x004fca000f8e0200 */
[----:B------:R-:W-:Y:S01]  /*0d20*/  ISETP.LT.AND P1, PT, R0, UR8, PT ;  /* 0x0000000800007c0c */ /* 0x000fe2000bf21270 */
[----:B----4-:R-:W-:-:S05]  /*0d30*/  IMAD.WIDE.U32 R6, R5, 0x4, R6 ;  /* 0x0000000405067825 */ /* 0x010fca00078e0006 */
[----:B------:R2:W-:Y:S07]  /*0d40*/  STG.E desc[UR6][R6.64], R13 ;  /* 0x0000000d06007986 */ /* 0x0005ee000c101906 */
[----:B------:R-:W-:Y:S05]  /*0d50*/  @!P0 BRA P1, `(.L_x_363) ;  /* 0xfffffff000d88947 */ /* 0x000fea000083ffff */
[----:B------:R-:W-:Y:S05]  /*0d60*/  EXIT ;  /* 0x000000000000794d */ /* 0x000fea0003800000 */
        .weak           $__internal_6_$__cuda_sm3x_div_rn_noftz_f32_slowpath
        .type           $__internal_6_$__cuda_sm3x_div_rn_noftz_f32_slowpath,@function
        .size           $__internal_6_$__cuda_sm3x_div_rn_noftz_f32_slowpath,(.L_x_431 - $__internal_6_$__cuda_sm3x_div_rn_noftz_f32_slowpath)
$__internal_6_$__cuda_sm3x_div_rn_noftz_f32_slowpath:
        /* <DEDUP_REMOVED lines=10> */
[----:B------:R-:W-:Y:S01]  /*0e10*/  @!P0 IMAD.MOV.U32 R11, RZ, RZ, RZ ;  /* 0x000000ffff0b8224 */ /* 0x000fe200078e00ff */
[----:B------:R-:W-:Y:S06]  /*0e20*/  @!P0 BRA `(.L_x_365) ;  /* 0x0000000000608947 */ /* 0x000fec0003800000 */
[----:B------:R-:W-:Y:S01]  /*0e30*/  HFMA2 R8, -RZ, RZ, 2.125, 0 ;  /* 0x40400000ff087431 */ /* 0x000fe200000001ff */
[----:B------:R-:W-:-:S04]  /*0e40*/  FSETP.GTU.FTZ.AND P0, PT, |R9|, +INF , PT ;  /* 0x7f8000000900780b */ /* 0x000fc80003f1c200 */
        /* <DEDUP_REMOVED lines=17> */
[----:B------:R-:W-:Y:S02]  /*0f60*/  @P0 IMAD.MOV.U32 R11, RZ, RZ, RZ ;  /* 0x000000ffff0b0224 */ /* 0x000fe400078e00ff */
[----:B------:R-:W-:Y:S01]  /*0f70*/  @!P0 FFMA R9, R9, 1.84467440737095516160e+19, RZ ;  /* 0x5f80000009098823 */ /* 0x000fe200000000ff */
[----:B------:R-:W-:Y:S02]  /*0f80*/  @!P0 IMAD.MOV.U32 R11, RZ, RZ, -0x40 ;  /* 0xffffffc0ff0b8424 */ /* 0x000fe400078e00ff */
[----:B------:R-:W-:-:S03]  /*0f90*/  @!P1 FFMA R14, R8, 1.84467440737095516160e+19, RZ ;  /* 0x5f800000080e9823 */ /* 0x000fc600000000ff */
[----:B------:R-:W-:-:S07]  /*0fa0*/  @!P1 IADD3 R11, PT, PT, R11, 0x40, RZ ;  /* 0x000000400b0b9810 */ /* 0x000fce0007ffe0ff */
.L_x_365:
[----:B------:R-:W-:Y:S01]  /*0fb0*/  LEA R15, R13, 0xc0800000, 0x17 ;  /* 0xc08000000d0f7811 */ /* 0x000fe200078eb8ff */
[----:B------:R-:W-:Y:S04]  /*0fc0*/  BSSY.RECONVERGENT B2, `(.L_x_370) ;  /* 0x0000036000027945 */ /* 0x000fe80003800200 */
[----:B------:R-:W-:Y:S02]  /*0fd0*/  IMAD.IADD R15, R14, 0x1, -R15 ;  /* 0x000000010e0f7824 */ /* 0x000fe400078e0a0f */
[----:B------:R-:W-:Y:S02]  /*0fe0*/  VIADD R14, R18, 0xffffff81 ;  /* 0xffffff81120e7836 */ /* 0x000fe40000000000 */
[----:B------:R-:W0:Y:S01]  /*0ff0*/  MUFU.RCP R16, R15 ;  /* 0x0000000f00107308 */ /* 0x000e220000001000 */
[----:B------:R-:W-:Y:S01]  /*1000*/  FADD.FTZ R17, -R15, -RZ ;  /* 0x800000ff0f117221 */ /* 0x000fe20000010100 */
[C---:B------:R-:W-:Y:S01]  /*1010*/  IMAD R8, R14.reuse, -0x800000, R9 ;  /* 0xff8000000e087824 */ /* 0x040fe200078e0209 */
[----:B------:R-:W-:-:S04]  /*1020*/  IADD3 R14, PT, PT, R14, 0x7f, -R13 ;  /* 0x0000007f0e0e7810 */ /* 0x000fc80007ffe80d */
[----:B------:R-:W-:Y:S01]  /*1030*/  IADD3 R14, PT, PT, R14, R11, RZ ;  /* 0x0000000b0e0e7210 */ /* 0x000fe20007ffe0ff */
        /* <DEDUP_REMOVED lines=9> */
[----:B------:R-:W-:-:S04]  /*10d0*/  IMAD.IADD R13, R9, 0x1, R14 ;  /* 0x00000001090d7824 */ /* 0x000fc800078e020e */
        /* <DEDUP_REMOVED lines=11> */
[CCC-:B------:R-:W-:Y:S01]  /*1190*/  FFMA.RM R14, R18.reuse, R16.reuse, R19.reuse ;  /* 0x00000010120e7223 */ /* 0x1c0fe20000004013 */
[C---:B------:R-:W-:Y:S02]  /*11a0*/  ISETP.NE.AND P2, PT, R13.reuse, RZ, PT ;  /* 0x000000ff0d00720c */ /* 0x040fe40003f45270 */
[----:B------:R-:W-:Y:S02]  /*11b0*/  ISETP.NE.AND P1, PT, R13, RZ, PT ;  /* 0x000000ff0d00720c */ /* 0x000fe40003f25270 */
[----:B------:R-:W-:Y:S01]  /*11c0*/  LOP3.LUT R11, R9, 0x7fffff, RZ, 0xc0, !PT ;  /* 0x007fffff090b7812 */ /* 0x000fe200078ec0ff */
[----:B------:R-:W-:Y:S01]  /*11d0*/  FFMA.RP R9, R18, R16, R19 ;  /* 0x0000001012097223 */ /* 0x000fe20000008013 */
        /* <DEDUP_REMOVED lines=12> */
[----:B------:R-:W-:-:S05]  /*12a0*/  LOP3.LUT R9, R9, R14, RZ, 0xc0, !PT ;  /* 0x0000000e09097212 */ /* 0x000fca00078ec0ff */
[----:B------:R-:W-:-:S05]  /*12b0*/  IMAD.IADD R9, R16, 0x1, R9 ;  /* 0x0000000110097824 */ /* 0x000fca00078e0209 */
[----:B------:R-:W-:Y:S01]  /*12c0*/  LOP3.LUT R8, R9, R8, RZ, 0xfc, !PT ;  /* 0x0000000809087212 */ /* 0x000fe200078efcff */
[----:B------:R-:W-:Y:S06]  /*12d0*/  BRA `(.L_x_373) ;  /* 0x0000000000107947 */ /* 0x000fec0003800000 */
.L_x_372:
[----:B------:R-:W-:-:S04]  /*12e0*/  LOP3.LUT R8, R8, 0x80000000, RZ, 0xc0, !PT ;  /* 0x8000000008087812 */ /* 0x000fc800078ec0ff */
[----:B------:R-:W-:Y:S01]  /*12f0*/  LOP3.LUT R8, R8, 0x7f800000, RZ, 0xfc, !PT ;  /* 0x7f80000008087812 */ /* 0x000fe200078efcff */
[----:B------:R-:W-:Y:S06]  /*1300*/  BRA `(.L_x_373) ;  /* 0x0000000000047947 */ /* 0x000fec0003800000 */
.L_x_371:
[----:B------:R-:W-:-:S07]  /*1310*/  LEA R8, R14, R8, 0x17 ;  /* 0x000000080e087211 */ /* 0x000fce00078eb8ff */
.L_x_373:
[----:B------:R-:W-:Y:S05]  /*1320*/  BSYNC.RECONVERGENT B2 ;  /* 0x0000000000027941 */ /* 0x000fea0003800200 */
.L_x_370:
[----:B------:R-:W-:Y:S05]  /*1330*/  BRA `(.L_x_374) ;  /* 0x0000000000207947 */ /* 0x000fea0003800000 */
.L_x_369:
[----:B------:R-:W-:-:S04]  /*1340*/  LOP3.LUT R8, R14, 0x80000000, R9, 0x48, !PT ;  /* 0x800000000e087812 */ /* 0x000fc800078e4809 */
[----:B------:R-:W-:Y:S01]  /*1350*/  LOP3.LUT R8, R8, 0x7f800000, RZ, 0xfc, !PT ;  /* 0x7f80000008087812 */ /* 0x000fe200078efcff */
[----:B------:R-:W-:Y:S06]  /*1360*/  BRA `(.L_x_374) ;  /* 0x0000000000147947 */ /* 0x000fec0003800000 */
.L_x_368:
[----:B------:R-:W-:Y:S01]  /*1370*/  LOP3.LUT R8, R14, 0x80000000, R9, 0x48, !PT ;  /* 0x800000000e087812 */ /* 0x000fe200078e4809 */
[----:B------:R-:W-:Y:S06]  /*1380*/  BRA `(.L_x_374) ;  /* 0x00000000000c7947 */ /* 0x000fec0003800000 */
.L_x_367:
[----:B------:R-:W0:Y:S01]  /*1390*/  MUFU.RSQ R8, -QNAN ;  /* 0xffc0000000087908 */ /* 0x000e220000001400 */
[----:B------:R-:W-:Y:S05]  /*13a0*/  BRA `(.L_x_374) ;  /* 0x0000000000047947 */ /* 0x000fea0003800000 */
.L_x_366:
[----:B------:R-:W-:-:S07]  /*13b0*/  FADD.FTZ R8, R9, R8 ;  /* 0x0000000809087221 */ /* 0x000fce0000010000 */
.L_x_374:
[----:B------:R-:W-:Y:S05]  /*13c0*/  BSYNC.RECONVERGENT B1 ;  /* 0x0000000000017941 */ /* 0x000fea0003800200 */
.L_x_364:
[----:B------:R-:W-:-:S04]  /*13d0*/  IMAD.MOV.U32 R13, RZ, RZ, 0x0 ;  /* 0x00000000ff0d7424 */ /* 0x000fc800078e00ff */
[----:B0-----:R-:W-:Y:S05]  /*13e0*/  RET.REL.NODEC R12 `(_Z15CountNeighboursP6float4PjPiS2_S1_ii) ;  /* 0xffffffec0c047950 */ /* 0x001fea0003c3ffff */
.L_x_375:
        /* <DEDUP_REMOVED lines=9> */
.L_x_431:


//--------------------- .text._Z12ParticleMoveP6float4S0_S0_PjS1_ii --------------------------
	.section	.text._Z12ParticleMoveP6float4S0_S0_PjS1_ii,"ax",@progbits
	.align	128
        .global         _Z12ParticleMoveP6float4S0_S0_PjS1_ii
        .type           _Z12ParticleMoveP6float4S0_S0_PjS1_ii,@function
        .size           _Z12ParticleMoveP6float4S0_S0_PjS1_ii,(.L_x_432 - _Z12ParticleMoveP6float4S0_S0_PjS1_ii)
        .other          _Z12ParticleMoveP6float4S0_S0_PjS1_ii,@"STO_CUDA_ENTRY STV_DEFAULT"
_Z12ParticleMoveP6float4S0_S0_PjS1_ii:
.text._Z12ParticleMoveP6float4S0_S0_PjS1_ii:
        /* <DEDUP_REMOVED lines=20> */
.L_x_382:
[----:B0-----:R-:W-:-:S04]  /*0140*/  IMAD.WIDE R24, R0, 0x10, R22 ;  /* 0x0000001000187825 */ /* 0x001fc800078e0216 */
[----:B------:R-:W-:Y:S01]  /*0150*/  IMAD.WIDE R18, R0, 0x10, R2 ;  /* 0x0000001000127825 */ /* 0x000fe200078e0202 */
[----:B------:R-:W2:Y:S04]  /*0160*/  LDG.E.128 R8, desc[UR6][R24.64] ;  /* 0x0000000618087981 */ /* 0x000ea8000c1e1d00 */
[----:B------:R-:W2:Y:S02]  /*0170*/  LDG.E.128 R12, desc[UR6][R18.64] ;  /* 0x00000006120c7981 */ /* 0x000ea4000c1e1d00 */
[----:B--2---:R-:W-:Y:S01]  /*0180*/  FADD R8, R8, R12 ;  /* 0x0000000c08087221 */ /* 0x004fe20000000000 */
[----:B------:R-:W-:Y:S01]  /*0190*/  FADD R9, R9, R13 ;  /* 0x0000000d09097221 */ /* 0x000fe20000000000 */
[----:B------:R-:W-:Y:S01]  /*01a0*/  FADD R10, R10, R14 ;  /* 0x0000000e0a0a7221 */ /* 0x000fe20000000000 */
[----:B-1----:R-:W-:-:S04]  /*01b0*/  IMAD.WIDE R12, R0, 0x10, R4 ;  /* 0x00000010000c7825 */ /* 0x002fc800078e0204 */
[----:B------:R-:W-:Y:S01]  /*01c0*/  FMUL R14, R8, 0.89999997615814208984 ;  /* 0x3f666666080e7820 */ /* 0x000fe20000400000 */
[----:B------:R-:W-:Y:S01]  /*01d0*/  FMUL R15, R9, 0.89999997615814208984 ;  /* 0x3f666666090f7820 */ /* 0x000fe20000400000 */
[----:B------:R-:W-:-:S04]  /*01e0*/  FMUL R21, R10, 0.89999997615814208984 ;  /* 0x3f6666660a157820 */ /* 0x000fc80000400000 */
[----:B------:R0:W-:Y:S04]  /*01f0*/  STG.E.64 desc[UR6][R18.64], R14 ;  /* 0x0000000e12007986 */ /* 0x0001e8000c101b06 */
[----:B------:R1:W-:Y:S04]  /*0200*/  STG.E desc[UR6][R18.64+0x8], R21 ;  /* 0x0000081512007986 */ /* 0x0003e8000c101906 */
[----:B------:R-:W2:Y:S02]  /*0210*/  LDG.E.128 R8, desc[UR6][R12.64] ;  /* 0x000000060c087981 */ /* 0x000ea4000c1e1d00 */
[----:B--2---:R-:W-:Y:S01]  /*0220*/  FADD R26, R14, R8 ;  /* 0x000000080e1a7221 */ /* 0x004fe20000000000 */
[----:B------:R-:W-:Y:S01]  /*0230*/  FADD R27, R15, R9 ;  /* 0x000000090f1b7221 */ /* 0x000fe20000000000 */
[----:B------:R-:W-:Y:S01]  /*0240*/  FADD R29, R21, R10 ;  /* 0x0000000a151d7221 */ /* 0x000fe20000000000 */
[----:B------:R-:W-:Y:S01]  /*0250*/  IMAD.MOV.U32 R9, RZ, RZ, -0x45fced91 ;  /* 0xba03126fff097424 */ /* 0x000fe200078e00ff */
[----:B------:R-:W-:Y:S01]  /*0260*/  CS2R R10, SRZ ;  /* 0x00000000000a7805 */ /* 0x000fe2000001ff00 */
[----:B------:R-:W-:Y:S01]  /*0270*/  IMAD.MOV.U32 R8, RZ, RZ, RZ ;  /* 0x000000ffff087224 */ /* 0x000fe200078e00ff */
[----:B------:R-:W-:Y:S04]  /*0280*/  STG.E.64 desc[UR6][R12.64], R26 ;  /* 0x0000001a0c007986 */ /* 0x000fe8000c101b06 */
[----:B------:R-:W-:Y:S04]  /*0290*/  STG.E desc[UR6][R12.64+0x8], R29 ;  /* 0x0000081d0c007986 */ /* 0x000fe8000c101906 */
[----:B------:R2:W-:Y:S04]  /*02a0*/  STG.E.128 desc[UR6][R24.64], R8 ;  /* 0x0000000818007986 */ /* 0x0005e8000c101d06 */
[----:B0-----:R-:W4:Y:S02]  /*02b0*/  LDG.E R14, desc[UR6][R12.64] ;  /* 0x000000060c0e7981 */ /* 0x001f24000c1e1900 */
[----:B----4-:R-:W-:-:S13]  /*02c0*/  FSETP.GE.AND P0, PT, R14, 767.989990234375, PT ;  /* 0x443fff5c0e00780b */ /* 0x010fda0003f06000 */
[----:B------:R-:W-:-:S05]  /*02d0*/  @P0 MOV R15, 0x443fff5c ;  /* 0x443fff5c000f0802 */ /* 0x000fca0000000f00 */
[----:B------:R0:W-:Y:S04]  /*02e0*/  @P0 STG.E desc[UR6][R12.64], R15 ;  /* 0x0000000f0c000986 */ /* 0x0001e8000c101906 */
[----:B------:R-:W-:Y:S04]  /*02f0*/  @P0 STG.E desc[UR6][R18.64], RZ ;  /* 0x000000ff12000986 */ /* 0x000fe8000c101906 */
[----:B------:R-:W4:Y:S02]  /*0300*/  LDG.E R14, desc[UR6][R12.64+0x4] ;  /* 0x000004060c0e7981 */ /* 0x000f24000c1e1900 */
[----:B----4-:R-:W-:-:S13]  /*0310*/  FSETP.GE.AND P0, PT, R14, 767.989990234375, PT ;  /* 0x443fff5c0e00780b */ /* 0x010fda0003f06000 */
[----:B-1----:R-:W-:-:S05]  /*0320*/  @P0 IMAD.MOV.U32 R21, RZ, RZ, 0x443fff5c ;  /* 0x443fff5cff150424 */ /* 0x002fca00078e00ff */
[----:B------:R-:W-:Y:S04]  /*0330*/  @P0 STG.E desc[UR6][R12.64+0x4], R21 ;  /* 0x000004150c000986 */ /* 0x000fe8000c101906 */
[----:B------:R-:W-:Y:S04]  /*0340*/  @P0 STG.E desc[UR6][R18.64+0x4], RZ ;  /* 0x000004ff12000986 */ /* 0x000fe8000c101906 */
[----:B--2---:R-:W2:Y:S02]  /*0350*/  LDG.E R8, desc[UR6][R12.64+0x8] ;  /* 0x000008060c087981 */ /* 0x004ea4000c1e1900 */
[----:B--2---:R-:W-:-:S13]  /*0360*/  FSETP.GE.AND P0, PT, R8, 767.989990234375, PT ;  /* 0x443fff5c0800780b */ /* 0x004fda0003f06000 */
[----:B------:R-:W-:-:S05]  /*0370*/  @P0 IMAD.MOV.U32 R9, RZ, RZ, 0x443fff5c ;  /* 0x443fff5cff090424 */ /* 0x000fca00078e00ff */
[----:B------:R1:W-:Y:S04]  /*0380*/  @P0 STG.E desc[UR6][R12.64+0x8], R9 ;  /* 0x000008090c000986 */ /* 0x0003e8000c101906 */
[----:B------:R2:W-:Y:S04]  /*0390*/  @P0 STG.E desc[UR6][R18.64+0x8], RZ ;  /* 0x000008ff12000986 */ /* 0x0005e8000c101906 */
[----:B------:R-:W4:Y:S02]  /*03a0*/  LDG.E R8, desc[UR6][R12.64] ;  /* 0x000000060c087981 */ /* 0x000f24000c1e1900 */
[----:B----4-:R-:W-:-:S13]  /*03b0*/  FSETP.GEU.AND P0, PT, R8, RZ, PT ;  /* 0x000000ff0800720b */ /* 0x010fda0003f0e000 */
[----:B------:R2:W-:Y:S04]  /*03c0*/  @!P0 STG.E desc[UR6][R12.64], RZ ;  /* 0x000000ff0c008986 */ /* 0x0005e8000c101906 */
[----:B------:R2:W-:Y:S04]  /*03d0*/  @!P0 STG.E desc[UR6][R18.64], RZ ;  /* 0x000000ff12008986 */ /* 0x0005e8000c101906 */
[----:B------:R-:W4:Y:S02]  /*03e0*/  LDG.E R8, desc[UR6][R12.64+0x4] ;  /* 0x000004060c087981 */ /* 0x000f24000c1e1900 */
[----:B----4-:R-:W-:-:S13]  /*03f0*/  FSETP.GEU.AND P0, PT, R8, RZ, PT ;  /* 0x000000ff0800720b */ /* 0x010fda0003f0e000 */
[----:B------:R2:W-:Y:S04]  /*0400*/  @!P0 STG.E desc[UR6][R12.64+0x4], RZ ;  /* 0x000004ff0c008986 */ /* 0x0005e8000c101906 */
[----:B------:R2:W-:Y:S04]  /*0410*/  @!P0 STG.E desc[UR6][R18.64+0x4], RZ ;  /* 0x000004ff12008986 */ /* 0x0005e8000c101906 */
[----:B0-----:R-:W4:Y:S02]  /*0420*/  LDG.E R15, desc[UR6][R12.64+0x8] ;  /* 0x000008060c0f7981 */ /* 0x001f24000c1e1900 */
[----:B----4-:R-:W-:-:S13]  /*0430*/  FSETP.GEU.AND P0, PT, R15, RZ, PT ;  /* 0x000000ff0f00720b */ /* 0x010fda0003f0e000 */
[----:B------:R2:W-:Y:S04]  /*0440*/  @!P0 STG.E desc[UR6][R12.64+0x8], RZ ;  /* 0x000008ff0c008986 */ /* 0x0005e8000c101906 */
[----:B------:R2:W-:Y:S04]  /*0450*/  @!P0 STG.E desc[UR6][R18.64+0x8], RZ ;  /* 0x000008ff12008986 */ /* 0x0005e8000c101906 */
[----:B-1----:R-:W4:Y:S01]  /*0460*/  LDG.E.64 R8, desc[UR6][R12.64] ;  /* 0x000000060c087981 */ /* 0x002f22000c1e1b00 */
[----:B------:R-:W-:Y:S02]  /*0470*/  HFMA2 R14, -RZ, RZ, 1.666015625, -0.052093505859375 ;  /* 0x3eaaaaabff0e7431 */ /* 0x000fe400000001ff */
[----:B------:R-:W-:Y:S01]  /*0480*/  IMAD.MOV.U32 R10, RZ, RZ, 0x40400000 ;  /* 0x40400000ff0a7424 */ /* 0x000fe200078e00ff */
[----:B------:R2:W5:Y:S01]  /*0490*/  @!P0 LDG.E R15, desc[UR6][R12.64+0x8] ;  /* 0x000008060c0f8981 */ /* 0x000562000c1e1900 */
[----:B------:R-:W-:Y:S02]  /*04a0*/  BSSY.RECONVERGENT B0, `(.L_x_376) ;  /* 0x000000c000007945 */ /* 0x000fe40003800200 */
[----:B------:R-:W-:-:S04]  /*04b0*/  FFMA R11, R14, -R10, 1 ;  /* 0x3f8000000e0b7423 */ /* 0x000fc8000000080a */
[----:B------:R-:W-:Y:S01]  /*04c0*/  FFMA R11, R11, R14, 0.3333333432674407959 ;  /* 0x3eaaaaab0b0b7423 */ /* 0x000fe2000000000e */
[----:B----4-:R-:W0:Y:S03]  /*04d0*/  FCHK P0, R8, 3 ;  /* 0x4040000008007902 */ /* 0x010e260000000000 */
[----:B------:R-:W-:-:S04]  /*04e0*/  FFMA R14, R8, R11, RZ ;  /* 0x0000000b080e7223 */ /* 0x000fc800000000ff */
[----:B------:R-:W-:-:S04]  /*04f0*/  FFMA R21, R14, -3, R8 ;  /* 0xc04000000e157823 */ /* 0x000fc80000000008 */
[----:B------:R-:W-:Y:S01]  /*0500*/  FFMA R14, R11, R21, R14 ;  /* 0x000000150b0e7223 */ /* 0x000fe2000000000e */
[----:B0-2---:R-:W-:Y:S06]  /*0510*/  @!P0 BRA `(.L_x_377) ;  /* 0x0000000000108947 */ /* 0x005fec0003800000 */
[----:B------:R-:W-:Y:S01]  /*0520*/  IMAD.MOV.U32 R11, RZ, RZ, R8 ;  /* 0x000000ffff0b7224 */ /* 0x000fe200078e0008 */
[----:B------:R-:W-:-:S07]  /*0530*/  MOV R18, 0x550 ;  /* 0x0000055000127802 */ /* 0x000fce0000000f00 */
[----:B---3-5:R-:W-:Y:S05]  /*0540*/  CALL.REL.NOINC `($__internal_7_$__cuda_sm3x_div_rn_noftz_f32_slowpath) ;  /* 0x0000000000b47944 */ /* 0x028fea0003c00000 */
[----:B------:R-:W-:-:S07]  /*0550*/  MOV R14, R8 ;  /* 0x00000008000e7202 */ /* 0x000fce0000000f00 */
.L_x_377:
[----:B------:R-:W-:Y:S05]  /*0560*/  BSYNC.RECONVERGENT B0 ;  /* 0x0000000000007941 */ /* 0x000fea0003800200 */
.L_x_376:
        /* <DEDUP_REMOVED lines=12> */
[----:B-1-3-5:R-:W-:Y:S05]  /*0630*/  CALL.REL.NOINC `($__internal_7_$__cuda_sm3x_div_rn_noftz_f32_slowpath) ;  /* 0x0000000000787944 */ /* 0x02afea0003c00000 */
[----:B------:R-:W-:-:S07]  /*0640*/  MOV R11, R8 ;  /* 0x00000008000b7202 */ /* 0x000fce0000000f00 */
.L_x_379:
[----:B------:R-:W-:Y:S05]  /*0650*/  BSYNC.RECONVERGENT B0 ;  /* 0x0000000000007941 */ /* 0x000fea0003800200 */
.L_x_378:
[----:B------:R-:W-:Y:S01]  /*0660*/  IMAD.MOV.U32 R9, RZ, RZ, 0x3eaaaaab ;  /* 0x3eaaaaabff097424 */ /* 0x000fe200078e00ff */
[----:B-----5:R-:W-:Y:S01]  /*0670*/  FCHK P0, R15, 3 ;  /* 0x404000000f007902 */ /* 0x020fe20000000000 */
[----:B------:R-:W-:Y:S02]  /*0680*/  BSSY.RECONVERGENT B0, `(.L_x_380) ;  /* 0x000000d000007945 */ /* 0x000fe40003800200 */
[----:B------:R-:W-:-:S04]  /*0690*/  FFMA R8, R9, -R10, 1 ;  /* 0x3f80000009087423 */ /* 0x000fc8000000080a */
[----:B------:R-:W-:Y:S01]  /*06a0*/  FFMA R8, R8, R9, 0.3333333432674407959 ;  /* 0x3eaaaaab08087423 */ /* 0x000fe20000000009 */
[----:B------:R-:W1:Y:S03]  /*06b0*/  F2I.TRUNC.NTZ R11, R11 ;  /* 0x0000000b000b7305 */ /* 0x000e66000020f100 */
[----:B------:R-:W-:-:S04]  /*06c0*/  FFMA R12, R8, R15, RZ ;  /* 0x0000000f080c7223 */ /* 0x000fc800000000ff */
[----:B------:R-:W-:-:S04]  /*06d0*/  FFMA R9, R12, -3, R15 ;  /* 0xc04000000c097823 */ /* 0x000fc8000000000f */
[----:B------:R-:W-:Y:S01]  /*06e0*/  FFMA R12, R8, R9, R12 ;  /* 0x00000009080c7223 */ /* 0x000fe2000000000c */
[----:B-1----:R-:W-:Y:S01]  /*06f0*/  IMAD R14, R14, 0x100, R11 ;  /* 0x000001000e0e7824 */ /* 0x002fe200078e020b */
[----:B------:R-:W-:Y:S06]  /*0700*/  @!P0 BRA `(.L_x_381) ;  /* 0x0000000000108947 */ /* 0x000fec0003800000 */
[----:B------:R-:W-:Y:S02]  /*0710*/  MOV R11, R15 ;  /* 0x0000000f000b7202 */ /* 0x000fe40000000f00 */
[----:B------:R-:W-:-:S07]  /*0720*/  MOV R18, 0x740 ;  /* 0x0000074000127802 */ /* 0x000fce0000000f00 */
[----:B---3--:R-:W-:Y:S05]  /*0730*/  CALL.REL.NOINC `($__internal_7_$__cuda_sm3x_div_rn_noftz_f32_slowpath) ;  /* 0x0000000000387944 */ /* 0x008fea0003c00000 */
[----:B------:R-:W-:-:S07]  /*0740*/  IMAD.MOV.U32 R12, RZ, RZ, R8 ;  /* 0x000000ffff0c7224 */ /* 0x000fce00078e0008 */
.L_x_381:
[----:B------:R-:W-:Y:S05]  /*0750*/  BSYNC.RECONVERGENT B0 ;  /* 0x0000000000007941 */ /* 0x000fea0003800200 */
.L_x_380:
[----:B------:R-:W0:Y:S01]  /*0760*/  F2I.TRUNC.NTZ R11, R12 ;  /* 0x0000000c000b7305 */ /* 0x000e22000020f100 */
[----:B---3--:R-:W-:Y:S01]  /*0770*/  IMAD.WIDE R8, R0, 0x4, R16 ;  /* 0x0000000400087825 */ /* 0x008fe200078e0210 */
[----:B------:R-:W-:-:S04]  /*0780*/  IADD3 R20, PT, PT, R20, 0x1, RZ ;  /* 0x0000000114147810 */ /* 0x000fc80007ffe0ff */
[----:B------:R-:W-:Y:S01]  /*0790*/  ISETP.GE.AND P0, PT, R20, UR9, PT ;  /* 0x0000000914007c0c */ /* 0x000fe2000bf06270 */
[----:B0-----:R-:W-:Y:S02]  /*07a0*/  IMAD.U32 R13, R14, 0x100, R11 ;  /* 0x000001000e0d7824 */ /* 0x001fe400078e000b */
[----:B------:R-:W-:-:S03]  /*07b0*/  IMAD.WIDE R10, R0, 0x4, R6 ;  /* 0x00000004000a7825 */ /* 0x000fc600078e0206 */
[----:B------:R-:W-:Y:S04]  /*07c0*/  STG.E desc[UR6][R8.64], R13 ;  /* 0x0000000d08007986 */ /* 0x000fe8000c101906 */
[----:B------:R0:W-:Y:S02]  /*07d0*/  STG.E desc[UR6][R10.64], R0 ;  /* 0x000000000a007986 */ /* 0x0001e4000c101906 */
[----:B0-----:R-:W-:-:S05]  /*07e0*/  VIADD R0, R0, UR4 ;  /* 0x0000000400007c36 */ /* 0x001fca0008000000 */
[----:B------:R-:W-:-:S13]  /*07f0*/  ISETP.LT.AND P1, PT, R0, UR8, PT ;  /* 0x0000000800007c0c */ /* 0x000fda000bf21270 */
[----:B------:R-:W-:Y:S05]  /*0800*/  @!P0 BRA P1, `(.L_x_382) ;  /* 0xfffffff8004c8947 */ /* 0x000fea000083ffff */
[----:B------:R-:W-:Y:S05]  /*0810*/  EXIT ;  /* 0x000000000000794d */ /* 0x000fea0003800000 */
        .weak           $__internal_7_$__cuda_sm3x_div_rn_noftz_f32_slowpath
        .type           $__internal_7_$__cuda_sm3x_div_rn_noftz_f32_slowpath,@function
        .size           $__internal_7_$__cuda_sm3x_div_rn_noftz_f32_slowpath,(.L_x_432 - $__internal_7_$__cuda_sm3x_div_rn_noftz_f32_slowpath)
$__internal_7_$__cuda_sm3x_div_rn_noftz_f32_slowpath:
        /* <DEDUP_REMOVED lines=36> */
.L_x_384:
[----:B------:R-:W-:Y:S01]  /*0a60*/  LEA R19, R13, 0xc0800000, 0x17 ;  /* 0xc08000000d137811 */ /* 0x000fe200078eb8ff */
[----:B------:R-:W-:Y:S01]  /*0a70*/  VIADD R24, R24, 0xffffff81 ;  /* 0xffffff8118187836 */ /* 0x000fe20000000000 */
[----:B------:R-:W-:Y:S03]  /*0a80*/  BSSY.RECONVERGENT B2, `(.L_x_389) ;  /* 0x0000035000027945 */ /* 0x000fe60003800200 */
[----:B------:R-:W-:Y:S02]  /*0a90*/  IMAD.IADD R21, R26, 0x1, -R19 ;  /* 0x000000011a157824 */ /* 0x000fe400078e0a13 */
[C---:B------:R-:W-:Y:S02]  /*0aa0*/  IMAD R8, R24.reuse, -0x800000, R11 ;  /* 0xff80000018087824 */ /* 0x040fe400078e020b */
[----:B------:R0:W1:Y:S01]  /*0ab0*/  MUFU.RCP R26, R21 ;  /* 0x00000015001a7308 */ /* 0x0000620000001000 */
[----:B------:R-:W-:Y:S01]  /*0ac0*/  FADD.FTZ R19, -R21, -RZ ;  /* 0x800000ff15137221 */ /* 0x000fe20000010100 */
[----:B0-----:R-:W-:-:S04]  /*0ad0*/  IADD3 R21, PT, PT, R24, 0x7f, -R13 ;  /* 0x0000007f18157810 */ /* 0x001fc80007ffe80d */
[----:B------:R-:W-:Y:S01]  /*0ae0*/  IADD3 R21, PT, PT, R21, R12, RZ ;  /* 0x0000000c15157210 */ /* 0x000fe20007ffe0ff */
[----:B-1----:R-:W-:-:S04]  /*0af0*/  FFMA R25, R26, R19, 1 ;  /* 0x3f8000001a197423 */ /* 0x002fc80000000013 */
        /* <DEDUP_REMOVED lines=41> */
.L_x_391:
[----:B------:R-:W-:-:S04]  /*0d90*/  LOP3.LUT R8, R8, 0x80000000, RZ, 0xc0, !PT ;  /* 0x8000000008087812 */ /* 0x000fc800078ec0ff */
[----:B------:R-:W-:Y:S01]  /*0da0*/  LOP3.LUT R8, R8, 0x7f800000, RZ, 0xfc, !PT ;  /* 0x7f80000008087812 */ /* 0x000fe200078efcff */
[----:B------:R-:W-:Y:S06]  /*0db0*/  BRA `(.L_x_392) ;  /* 0x0000000000047947 */ /* 0x000fec0003800000 */
.L_x_390:
[----:B------:R-:W-:-:S07]  /*0dc0*/  LEA R8, R21, R8, 0x17 ;  /* 0x0000000815087211 */ /* 0x000fce00078eb8ff */
.L_x_392:
[----:B------:R-:W-:Y:S05]  /*0dd0*/  BSYNC.RECONVERGENT B2 ;  /* 0x0000000000027941 */ /* 0x000fea0003800200 */
.L_x_389:
[----:B------:R-:W-:Y:S05]  /*0de0*/  BRA `(.L_x_393) ;  /* 0x0000000000207947 */ /* 0x000fea0003800000 */
.L_x_388:
[----:B------:R-:W-:-:S04]  /*0df0*/  LOP3.LUT R8, R26, 0x80000000, R11, 0x48, !PT ;  /* 0x800000001a087812 */ /* 0x000fc800078e480b */
[----:B------:R-:W-:Y:S01]  /*0e00*/  LOP3.LUT R8, R8, 0x7f800000, RZ, 0xfc, !PT ;  /* 0x7f80000008087812 */ /* 0x000fe200078efcff */
[----:B------:R-:W-:Y:S06]  /*0e10*/  BRA `(.L_x_393) ;  /* 0x0000000000147947 */ /* 0x000fec0003800000 */
.L_x_387:
[----:B------:R-:W-:Y:S01]  /*0e20*/  LOP3.LUT R8, R26, 0x80000000, R11, 0x48, !PT ;  /* 0x800000001a087812 */ /* 0x000fe200078e480b */
[----:B------:R-:W-:Y:S06]  /*0e30*/  BRA `(.L_x_393) ;  /* 0x00000000000c7947 */ /* 0x000fec0003800000 */
.L_x_386:
[----:B------:R-:W0:Y:S01]  /*0e40*/  MUFU.RSQ R8, -QNAN ;  /* 0xffc0000000087908 */ /* 0x000e220000001400 */
[----:B------:R-:W-:Y:S05]  /*0e50*/  BRA `(.L_x_393) ;  /* 0x0000000000047947 */ /* 0x000fea0003800000 */
.L_x_385:
[----:B------:R-:W-:-:S07]  /*0e60*/  FADD.FTZ R8, R11, R8 ;  /* 0x000000080b087221 */ /* 0x000fce0000010000 */
.L_x_393:
[----:B------:R-:W-:Y:S05]  /*0e70*/  BSYNC.RECONVERGENT B1 ;  /* 0x0000000000017941 */ /* 0x000fea0003800200 */
.L_x_383:
[----:B------:R-:W-:-:S04]  /*0e80*/  IMAD.MOV.U32 R19, RZ, RZ, 0x0 ;  /* 0x00000000ff137424 */ /* 0x000fc800078e00ff */
[----:B0-----:R-:W-:Y:S05]  /*0e90*/  RET.REL.NODEC R18 `(_Z12ParticleMoveP6float4S0_S0_PjS1_ii) ;  /* 0xfffffff012587950 */ /* 0x001fea0003c3ffff */
.L_x_394:
        /* <DEDUP_REMOVED lines=14> */
.L_x_432:


//--------------------- .text._Z16UpdateTrackIndexPjS_S_S_ii --------------------------
	.section	.text._Z16UpdateTrackIndexPjS_S_S_ii,"ax",@progbits
	.align	128
        .global         _Z16UpdateTrackIndexPjS_S_S_ii
        .type           _Z16UpdateTrackIndexPjS_S_S_ii,@function
        .size           _Z16UpdateTrackIndexPjS_S_S_ii,(.L_x_444 - _Z16UpdateTrackIndexPjS_S_S_ii)
        .other          _Z16UpdateTrackIndexPjS_S_S_ii,@"STO_CUDA_ENTRY STV_DEFAULT"
_Z16UpdateTrackIndexPjS_S_S_ii:
.text._Z16UpdateTrackIndexPjS_S_S_ii:
        /* <DEDUP_REMOVED lines=12> */
[----:B------:R-:W-:Y:S01]  /*00c0*/  HFMA2 R0, -RZ, RZ, 0, 0 ;  /* 0x00000000ff007431 */ /* 0x000fe200000001ff */
[----:B------:R-:W-:Y:S01]  /*00d0*/  MOV R21, R5 ;  /* 0x0000000500157202 */ /* 0x000fe20000000f00 */
[----:B------:R-:W2:Y:S04]  /*00e0*/  LDCU.64 UR6, c[0x0][0x358] ;  /* 0x00006b00ff0677ac */ /* 0x000ea80008000a00 */
[----:B------:R-:W3:Y:S08]  /*00f0*/  LDC.64 R14, c[0x0][0x388] ;  /* 0x0000e200ff0e7b82 */ /* 0x000ef00000000a00 */
[----:B------:R-:W4:Y:S01]  /*0100*/  LDC.64 R16, c[0x0][0x390] ;  /* 0x0000e400ff107b82 */ /* 0x000f220000000a00 */
[----:B-1----:R-:W-:-:S07]  /*0110*/  UIMAD UR4, UR5, UR4, URZ ;  /* 0x00000004050472a4 */ /* 0x002fce000f8e02ff */
[----:B--2---:R-:W1:Y:S05]  /*0120*/  LDC.64 R18, c[0x0][0x398] ;  /* 0x0000e600ff127b82 */ /* 0x004e6a0000000a00 */
.L_x_395:
[----:B0-----:R-:W-:-:S06]  /*0130*/  IMAD.WIDE R4, R21, 0x4, R12 ;  /* 0x0000000415047825 */ /* 0x001fcc00078e020c */
[----:B------:R-:W3:Y:S02]  /*0140*/  LDG.E R5, desc[UR6][R4.64] ;  /* 0x0000000604057981 */ /* 0x000ee4000c1e1900 */
[----:B---3--:R-:W-:-:S06]  /*0150*/  IMAD.WIDE.U32 R6, R5, 0x4, R14 ;  /* 0x0000000405067825 */ /* 0x008fcc00078e000e */
[----:B------:R-:W1:Y:S01]  /*0160*/  LDG.E R7, desc[UR6][R6.64] ;  /* 0x0000000606077981 */ /* 0x000e62000c1e1900 */
[----:B----4-:R-:W-:Y:S01]  /*0170*/  IMAD.WIDE R8, R21, 0x4, R16 ;  /* 0x0000000415087825 */ /* 0x010fe200078e0210 */
[----:B------:R-:W-:-:S04]  /*0180*/  IADD3 R0, PT, PT, R0, 0x1, RZ ;  /* 0x0000000100007810 */ /* 0x000fc80007ffe0ff */
[----:B------:R-:W-:Y:S01]  /*0190*/  ISETP.GE.AND P0, PT, R0, R3, PT ;  /* 0x000000030000720c */ /* 0x000fe20003f06270 */
[----:B-1----:R-:W-:Y:S01]  /*01a0*/  IMAD.WIDE.U32 R10, R7, 0x4, R18 ;  /* 0x00000004070a7825 */ /* 0x002fe200078e0012 */
[----:B------:R-:W-:Y:S04]  /*01b0*/  STG.E desc[UR6][R8.64], R7 ;  /* 0x0000000708007986 */ /* 0x000fe8000c101906 */
[----:B------:R0:W-:Y:S02]  /*01c0*/  STG.E desc[UR6][R10.64], R21 ;  /* 0x000000150a007986 */ /* 0x0001e4000c101906 */
[----:B0-----:R-:W-:-:S04]  /*01d0*/  IADD3 R21, PT, PT, R21, UR4, RZ ;  /* 0x0000000415157c10 */ /* 0x001fc8000fffe0ff */
[----:B------:R-:W-:-:S13]  /*01e0*/  ISETP.LT.AND P1, PT, R21, R2, PT ;  /* 0x000000021500720c */ /* 0x000fda0003f21270 */
[----:B------:R-:W-:Y:S05]  /*01f0*/  @!P0 BRA P1, `(.L_x_395) ;  /* 0xfffffffc00cc8947 */ /* 0x000fea000083ffff */
[----:B------:R-:W-:Y:S05]  /*0200*/  EXIT ;  /* 0x000000000000794d */ /* 0x000fea0003800000 */
.L_x_396:
        /* <DEDUP_REMOVED lines=15> */
.L_x_444:


//--------------------- .text._Z9ArrayCopyP6float4S0_S0_S0_PjPiS1_ii --------------------------
	.section	.text._Z9ArrayCopyP6float4S0_S0_S0_PjPiS1_ii,"ax",@progbits
	.align	128
        .global         _Z9ArrayCopyP6float4S0_S0_S0_PjPiS1_ii
        .type           _Z9ArrayCopyP6float4S0_S0_S0_PjPiS1_ii,@function
        .size           _Z9ArrayCopyP6float4S0_S0_S0_PjPiS1_ii,(.L_x_445 - _Z9ArrayCopyP6float4S0_S0_S0_PjPiS1_ii)
        .other          _Z9ArrayCopyP6float4S0_S0_S0_PjPiS1_ii,@"STO_CUDA_ENTRY STV_DEFAULT"
_Z9ArrayCopyP6float4S0_S0_S0_PjPiS1_ii:
.text._Z9ArrayCopyP6float4S0_S0_S0_PjPiS1_ii:
        /* <DEDUP_REMOVED lines=13> */
[----:B------:R-:W2:Y:S05]  /*00d0*/  LDCU.64 UR6, c[0x0][0x358] ;  /* 0x00006b00ff0677ac */ /* 0x000eaa0008000a00 */
[----:B------:R-:W3:Y:S01]  /*00e0*/  LDC.64 R20, c[0x0][0x3b0] ;  /* 0x0000ec00ff147b82 */ /* 0x000ee20000000a00 */
[----:B------:R-:W4:Y:S07]  /*00f0*/  LDCU.64 UR8, c[0x0][0x3b8] ;  /* 0x00007700ff0877ac */ /* 0x000f2e0008000a00 */
[----:B------:R-:W0:Y:S01]  /*0100*/  LDC.64 R18, c[0x0][0x3a8] ;  /* 0x0000ea00ff127b82 */ /* 0x000e220000000a00 */
[----:B-1----:R-:W-:-:S07]  /*0110*/  UIMAD UR4, UR5, UR4, URZ ;  /* 0x00000004050472a4 */ /* 0x002fce000f8e02ff */
[----:B------:R-:W1:Y:S08]  /*0120*/  LDC.64 R16, c[0x0][0x380] ;  /* 0x0000e000ff107b82 */ /* 0x000e700000000a00 */
[----:B------:R-:W0:Y:S08]  /*0130*/  LDC.64 R14, c[0x0][0x388] ;  /* 0x0000e200ff0e7b82 */ /* 0x000e300000000a00 */
[----:B------:R-:W0:Y:S08]  /*0140*/  LDC.64 R12, c[0x0][0x390] ;  /* 0x0000e400ff0c7b82 */ /* 0x000e300000000a00 */
[----:B--2-4-:R-:W0:Y:S02]  /*0150*/  LDC.64 R2, c[0x0][0x398] ;  /* 0x0000e600ff027b82 */ /* 0x014e240000000a00 */
.L_x_402:
[----:B---3--:R-:W-:-:S06]  /*0160*/  IMAD.WIDE R26, R25, 0x4, R20 ;  /* 0x00000004191a7825 */ /* 0x008fcc00078e0214 */
[----:B------:R-:W1:Y:S02]  /*0170*/  LDG.E R27, desc[UR6][R26.64] ;  /* 0x000000061a1b7981 */ /* 0x000e64000c1e1900 */
[----:B-1----:R-:W-:-:S06]  /*0180*/  IMAD.WIDE.U32 R4, R27, 0x10, R16 ;  /* 0x000000101b047825 */ /* 0x002fcc00078e0010 */
[----:B------:R-:W2:Y:S01]  /*0190*/  LDG.E.128 R4, desc[UR6][R4.64] ;  /* 0x0000000604047981 */ /* 0x000ea2000c1e1d00 */
[----:B0-----:R-:W-:-:S04]  /*01a0*/  IMAD.WIDE R28, R25, 0x10, R14 ;  /* 0x00000010191c7825 */ /* 0x001fc800078e020e */
[----:B------:R-:W-:Y:S01]  /*01b0*/  IMAD.WIDE.U32 R8, R27, 0x10, R12 ;  /* 0x000000101b087825 */ /* 0x000fe200078e000c */
[----:B--2---:R0:W-:Y:S05]  /*01c0*/  STG.E.128 desc[UR6][R28.64], R4 ;  /* 0x000000041c007986 */ /* 0x0041ea000c101d06 */
[----:B------:R-:W2:Y:S01]  /*01d0*/  LDG.E.128 R8, desc[UR6][R8.64] ;  /* 0x0000000608087981 */ /* 0x000ea2000c1e1d00 */
[C---:B------:R-:W-:Y:S01]  /*01e0*/  IMAD.WIDE R26, R25.reuse, 0x10, R2 ;  /* 0x00000010191a7825 */ /* 0x040fe200078e0202 */
[----:B------:R-:W-:Y:S01]  /*01f0*/  ISETP.NE.AND P0, PT, R25, RZ, PT ;  /* 0x000000ff1900720c */ /* 0x000fe20003f05270 */
[----:B------:R-:W-:Y:S04]  /*0200*/  BSSY.RECONVERGENT B0, `(.L_x_397) ;  /* 0x0000011000007945 */ /* 0x000fe80003800200 */
[----:B------:R-:W-:Y:S01]  /*0210*/  BSSY.RELIABLE B1, `(.L_x_398) ;  /* 0x000000d000017945 */ /* 0x000fe20003800100 */
[----:B--2---:R0:W-:Y:S07]  /*0220*/  STG.E.128 desc[UR6][R26.64], R8 ;  /* 0x000000081a007986 */ /* 0x0041ee000c101d06 */
[----:B------:R-:W-:Y:S05]  /*0230*/  @P0 BRA `(.L_x_399) ;  /* 0x00000000000c0947 */ /* 0x000fea0003800000 */
[----:B0-----:R-:W-:-:S06]  /*0240*/  IMAD.WIDE R4, RZ, 0x4, R22 ;  /* 0x00000004ff047825 */ /* 0x001fcc00078e0216 */
[----:B------:R0:W5:Y:S01]  /*0250*/  LDG.E R5, desc[UR6][R4.64] ;  /* 0x0000000604057981 */ /* 0x000162000c1e1900 */
[----:B------:R-:W-:Y:S05]  /*0260*/  BRA `(.L_x_400) ;  /* 0x00000000001c7947 */ /* 0x000fea0003800000 */
.L_x_399:
[----:B0-----:R-:W-:-:S05]  /*0270*/  IMAD.WIDE R4, R25, 0x4, R22 ;  /* 0x0000000419047825 */ /* 0x001fca00078e0216 */
[----:B------:R-:W2:Y:S04]  /*0280*/  LDG.E R6, desc[UR6][R4.64] ;  /* 0x0000000604067981 */ /* 0x000ea8000c1e1900 */
[----:B------:R-:W2:Y:S02]  /*0290*/  LDG.E R7, desc[UR6][R4.64+-0x4] ;  /* 0xfffffc0604077981 */ /* 0x000ea4000c1e1900 */
[----:B--2---:R-:W-:-:S13]  /*02a0*/  ISETP.NE.AND P0, PT, R6, R7, PT ;  /* 0x000000070600720c */ /* 0x004fda0003f05270 */
[----:B------:R-:W-:Y:S05]  /*02b0*/  @!P0 BREAK.RELIABLE B1 ;  /* 0x0000000000018942 */ /* 0x000fea0003800100 */
[----:B------:R-:W-:Y:S05]  /*02c0*/  @!P0 BRA `(.L_x_401) ;  /* 0x0000000000108947 */ /* 0x000fea0003800000 */
[----:B------:R-:W-:-:S07]  /*02d0*/  MOV R5, R6 ;  /* 0x0000000600057202 */ /* 0x000fce0000000f00 */
.L_x_400:
[----:B------:R-:W-:Y:S05]  /*02e0*/  BSYNC.RELIABLE B1 ;  /* 0x0000000000017941 */ /* 0x000fea0003800100 */
.L_x_398:
[----:B0----5:R-:W-:-:S05]  /*02f0*/  IMAD.WIDE.U32 R4, R5, 0x4, R18 ;  /* 0x0000000405047825 */ /* 0x021fca00078e0012 */
[----:B------:R0:W-:Y:S02]  /*0300*/  STG.E desc[UR6][R4.64], R25 ;  /* 0x0000001904007986 */ /* 0x0001e4000c101906 */
.L_x_401:
[----:B------:R-:W-:Y:S05]  /*0310*/  BSYNC.RECONVERGENT B0 ;  /* 0x0000000000007941 */ /* 0x000fea0003800200 */
.L_x_397:
[----:B------:R-:W-:Y:S02]  /*0320*/  IADD3 R0, PT, PT, R0, 0x1, RZ ;  /* 0x0000000100007810 */ /* 0x000fe40007ffe0ff */
[----:B0-----:R-:W-:Y:S02]  /*0330*/  IADD3 R25, PT, PT, R25, UR4, RZ ;  /* 0x0000000419197c10 */ /* 0x001fe4000fffe0ff */
[----:B------:R-:W-:Y:S02]  /*0340*/  ISETP.GE.AND P0, PT, R0, UR9, PT ;  /* 0x0000000900007c0c */ /* 0x000fe4000bf06270 */
[----:B------:R-:W-:-:S13]  /*0350*/  ISETP.LT.AND P1, PT, R25, UR8, PT ;  /* 0x0000000819007c0c */ /* 0x000fda000bf21270 */
[----:B------:R-:W-:Y:S05]  /*0360*/  @!P0 BRA P1, `(.L_x_402) ;  /* 0xfffffffc007c8947 */ /* 0x000fea000083ffff */
[----:B------:R-:W-:Y:S05]  /*0370*/  EXIT ;  /* 0x000000000000794d */ /* 0x000fea0003800000 */
.L_x_403:
        /* <DEDUP_REMOVED lines=16> */
.L_x_445:


//--------------------- .text._Z13InitCellStartPii --------------------------
	.section	.text._Z13InitCellStartPii,"ax",@progbits
	.align	128
        .global         _Z13InitCellStartPii
        .type           _Z13InitCellStartPii,@function
        .size           _Z13InitCellStartPii,(.L_x_446 - _Z13InitCellStartPii)
        .other          _Z13InitCellStartPii,@"STO_CUDA_ENTRY STV_DEFAULT"
_Z13InitCellStartPii:
.text._Z13InitCellStartPii:
[----:B------:R-:W-:Y:S01]  /*0000*/  LDC R1, c[0x0][0x37c] ;  /* 0x0000df00ff017b82 */ /* 0x000fe20000000800 */
[----:B------:R-:W0:Y:S07]  /*0010*/  S2R R0, SR_TID.X ;  /* 0x0000000000007919 */ /* 0x000e2e0000002100 */
[----:B------:R-:W1:Y:S01]  /*0020*/  S2UR UR4, SR_CTAID.X ;  /* 0x00000000000479c3 */ /* 0x000e620000002500 */
[----:B------:R-:W1:Y:S07]  /*0030*/  LDCU UR5, c[0x0][0x360] ;  /* 0x00006c00ff0577ac */ /* 0x000e6e0008000800 */
[----:B------:R-:W0:Y:S01]  /*0040*/  LDC R7, c[0x0][0x388] ;  /* 0x0000e200ff077b82 */ /* 0x000e220000000800 */
[----:B-1----:R-:W-:-:S06]  /*0050*/  UIMAD UR4, UR5, UR4, URZ ;  /* 0x00000004050472a4 */ /* 0x002fcc000f8e02ff */
[----:B0-----:R-:W-:-:S05]  /*0060*/  IMAD R0, R7, UR4, R0 ;  /* 0x0000000407007c24 */ /* 0x001fca000f8e0200 */
[----:B------:R-:W-:-:S04]  /*0070*/  ISETP.GT.AND P0, PT, R0, 0xffffff, PT ;  /* 0x00ffffff0000780c */ /* 0x000fc80003f04270 */
[----:B------:R-:W-:-:S13]  /*0080*/  ISETP.LT.OR P0, PT, R7, 0x1, P0 ;  /* 0x000000010700780c */ /* 0x000fda0000701670 */
[----:B------:R-:W-:Y:S05]  /*0090*/  @P0 EXIT ;  /* 0x000000000000094d */ /* 0x000fea0003800000 */
[----:B------:R-:W0:Y:S01]  /*00a0*/  LDC.64 R4, c[0x0][0x380] ;  /* 0x0000e000ff047b82 */ /* 0x000e220000000a00 */
[----:B------:R-:W1:Y:S01]  /*00b0*/  LDCU UR4, c[0x0][0x370] ;  /* 0x00006e00ff0477ac */ /* 0x000e620008000800 */
[----:B------:R-:W-:Y:S02]  /*00c0*/  IMAD.MOV.U32 R6, RZ, RZ, RZ ;  /* 0x000000ffff067224 */ /* 0x000fe400078e00ff */
[----:B------:R-:W-:Y:S01]  /*00d0*/  IMAD.MOV.U32 R9, RZ, RZ, -0x1 ;  /* 0xffffffffff097424 */ /* 0x000fe200078e00ff */
[----:B------:R-:W2:Y:S01]  /*00e0*/  LDCU.64 UR6, c[0x0][0x358] ;  /* 0x00006b00ff0677ac */ /* 0x000ea20008000a00 */
[----:B-1----:R-:W-:-:S12]  /*00f0*/  UIMAD UR4, UR5, UR4, URZ ;  /* 0x00000004050472a4 */ /* 0x002fd8000f8e02ff */
.L_x_404:
[----:B0-----:R-:W-:Y:S01]  /*0100*/  IMAD.WIDE R2, R0, 0x4, R4 ;  /* 0x0000000400027825 */ /* 0x001fe200078e0204 */
[----:B------:R-:W-:-:S03]  /*0110*/  IADD3 R6, PT, PT, R6, 0x1, RZ ;  /* 0x0000000106067810 */ /* 0x000fc60007ffe0ff */
[----:B------:R-:W-:Y:S01]  /*0120*/  VIADD R0, R0, UR4 ;  /* 0x0000000400007c36 */ /* 0x000fe20008000000 */
[----:B--2---:R1:W-:Y:S01]  /*0130*/  STG.E desc[UR6][R2.64], R9 ;  /* 0x0000000902007986 */ /* 0x0043e2000c101906 */
[----:B------:R-:W-:-:S03]  /*0140*/  ISETP.GE.AND P0, PT, R6, R7, PT ;  /* 0x000000070600720c */ /* 0x000fc60003f06270 */
[----:B------:R-:W-:-:S13]  /*0150*/  ISETP.LT.AND P1, PT, R0, 0x1000000, PT ;  /* 0x010000000000780c */ /* 0x000fda0003f21270 */
[----:B-1----:R-:W-:Y:S05]  /*0160*/  @!P0 BRA P1, `(.L_x_404) ;  /* 0xfffffffc00e48947 */ /* 0x002fea000083ffff */
[----:B------:R-:W-:Y:S05]  /*0170*/  EXIT ;  /* 0x000000000000794d */ /* 0x000fea0003800000 */
.L_x_405:
        /* <DEDUP_REMOVED lines=16> */
.L_x_446:


//--------------------- .text._Z16InitialiseDeviceP6float4S0_PjS1_S1_S1_ii --------------------------
	.section	.text._Z16InitialiseDeviceP6float4S0_PjS1_S1_S1_ii,"ax",@progbits
	.align	128
        .global         _Z16InitialiseDeviceP6float4S0_PjS1_S1_S1_ii
        .type           _Z16InitialiseDeviceP6float4S0_PjS1_S1_S1_ii,@function
        .size           _Z16InitialiseDeviceP6float4S0_PjS1_S1_S1_ii,(.L_x_433 - _Z16InitialiseDeviceP6float4S0_PjS1_S1_S1_ii)
        .other          _Z16InitialiseDeviceP6float4S0_PjS1_S1_S1_ii,@"STO_CUDA_ENTRY STV_DEFAULT"
_Z16InitialiseDeviceP6float4S0_PjS1_S1_S1_ii:
.text._Z16InitialiseDeviceP6float4S0_PjS1_S1_S1_ii:
        /* <DEDUP_REMOVED lines=19> */
[----:B------:R-:W0:Y:S08]  /*0130*/  LDC.64 R10, c[0x0][0x3a0] ;  /* 0x0000e800ff0a7b82 */ /* 0x000e300000000a00 */
[----:B--2-4-:R-:W0:Y:S02]  /*0140*/  LDC.64 R8, c[0x0][0x3a8] ;  /* 0x0000ea00ff087b82 */ /* 0x014e240000000a00 */
.L_x_412:
[----:B0-----:R-:W-:-:S06]  /*0150*/  IMAD.WIDE R4, R21, 0x10, R18 ;  /* 0x0000001015047825 */ /* 0x001fcc00078e0212 */
[----:B------:R-:W2:Y:S01]  /*0160*/  LDG.E.128 R4, desc[UR6][R4.64] ;  /* 0x0000000604047981 */ /* 0x000ea2000c1e1d00 */
        /* <DEDUP_REMOVED lines=11> */
[----:B-1-3--:R-:W-:Y:S05]  /*0220*/  CALL.REL.NOINC `($__internal_8_$__cuda_sm3x_div_rn_noftz_f32_slowpath) ;  /* 0x0000000000c87944 */ /* 0x00afea0003c00000 */
[----:B------:R-:W-:-:S07]  /*0230*/  IMAD.MOV.U32 R24, RZ, RZ, R3 ;  /* 0x000000ffff187224 */ /* 0x000fce00078e0003 */
.L_x_407:
[----:B------:R-:W-:Y:S05]  /*0240*/  BSYNC.RECONVERGENT B0 ;  /* 0x0000000000007941 */ /* 0x000fea0003800200 */
.L_x_406:
[----:B------:R-:W-:Y:S01]  /*0250*/  HFMA2 R3, -RZ, RZ, 1.666015625, -0.052093505859375 ;  /* 0x3eaaaaabff037431 */ /* 0x000fe200000001ff */
[----:B------:R-:W0:Y:S01]  /*0260*/  FCHK P0, R5, 3 ;  /* 0x4040000005007902 */ /* 0x000e220000000000 */
[----:B------:R-:W-:Y:S07]  /*0270*/  BSSY.RECONVERGENT B0, `(.L_x_408) ;  /* 0x000000c000007945 */ /* 0x000fee0003800200 */
[----:B------:R-:W2:Y:S01]  /*0280*/  F2I.TRUNC.NTZ R24, R24 ;  /* 0x0000001800187305 */ /* 0x000ea2000020f100 */
[----:B------:R-:W-:-:S04]  /*0290*/  FFMA R0, R3, -R20, 1 ;  /* 0x3f80000003007423 */ /* 0x000fc80000000814 */
[----:B------:R-:W-:-:S04]  /*02a0*/  FFMA R7, R0, R3, 0.3333333432674407959 ;  /* 0x3eaaaaab00077423 */ /* 0x000fc80000000003 */
[----:B------:R-:W-:-:S04]  /*02b0*/  FFMA R0, R5, R7, RZ ;  /* 0x0000000705007223 */ /* 0x000fc800000000ff */
[----:B------:R-:W-:-:S04]  /*02c0*/  FFMA R3, R0, -3, R5 ;  /* 0xc040000000037823 */ /* 0x000fc80000000005 */
[----:B------:R-:W-:Y:S01]  /*02d0*/  FFMA R0, R7, R3, R0 ;  /* 0x0000000307007223 */ /* 0x000fe20000000000 */
[----:B0-2---:R-:W-:Y:S06]  /*02e0*/  @!P0 BRA `(.L_x_409) ;  /* 0x0000000000108947 */ /* 0x005fec0003800000 */
[----:B------:R-:W-:Y:S01]  /*02f0*/  IMAD.MOV.U32 R4, RZ, RZ, R5 ;  /* 0x000000ffff047224 */ /* 0x000fe200078e0005 */
[----:B------:R-:W-:-:S07]  /*0300*/  MOV R22, 0x320 ;  /* 0x0000032000167802 */ /* 0x000fce0000000f00 */
[----:B-1-3--:R-:W-:Y:S05]  /*0310*/  CALL.REL.NOINC `($__internal_8_$__cuda_sm3x_div_rn_noftz_f32_slowpath) ;  /* 0x00000000008c7944 */ /* 0x00afea0003c00000 */
[----:B------:R-:W-:-:S07]  /*0320*/  IMAD.MOV.U32 R0, RZ, RZ, R3 ;  /* 0x000000ffff007224 */ /* 0x000fce00078e0003 */
.L_x_409:
[----:B------:R-:W-:Y:S05]  /*0330*/  BSYNC.RECONVERGENT B0 ;  /* 0x0000000000007941 */ /* 0x000fea0003800200 */
.L_x_408:
[----:B------:R-:W-:Y:S01]  /*0340*/  IMAD.MOV.U32 R5, RZ, RZ, 0x3eaaaaab ;  /* 0x3eaaaaabff057424 */ /* 0x000fe200078e00ff */
[----:B------:R-:W-:Y:S01]  /*0350*/  FCHK P0, R6, 3 ;  /* 0x4040000006007902 */ /* 0x000fe20000000000 */
[----:B------:R-:W-:Y:S02]  /*0360*/  BSSY.RECONVERGENT B0, `(.L_x_410) ;  /* 0x000000c000007945 */ /* 0x000fe40003800200 */
[----:B------:R-:W-:-:S04]  /*0370*/  FFMA R4, R5, -R20, 1 ;  /* 0x3f80000005047423 */ /* 0x000fc80000000814 */
[----:B------:R-:W-:Y:S01]  /*0380*/  FFMA R22, R4, R5, 0.3333333432674407959 ;  /* 0x3eaaaaab04167423 */ /* 0x000fe20000000005 */
[----:B------:R-:W0:Y:S03]  /*0390*/  F2I.TRUNC.NTZ R3, R0 ;  /* 0x0000000000037305 */ /* 0x000e26000020f100 */
[----:B------:R-:W-:-:S04]  /*03a0*/  FFMA R5, R6, R22, RZ ;  /* 0x0000001606057223 */ /* 0x000fc800000000ff */
[----:B------:R-:W-:Y:S01]  /*03b0*/  FFMA R4, R5, -3, R6 ;  /* 0xc040000005047823 */ /* 0x000fe20000000006 */
[----:B0-----:R-:W-:-:S03]  /*03c0*/  LEA R24, R24, R3, 0x8 ;  /* 0x0000000318187211 */ /* 0x001fc600078e40ff */
[----:B------:R-:W-:Y:S01]  /*03d0*/  FFMA R3, R22, R4, R5 ;  /* 0x0000000416037223 */ /* 0x000fe20000000005 */
[----:B------:R-:W-:Y:S06]  /*03e0*/  @!P0 BRA `(.L_x_411) ;  /* 0x00000000000c8947 */ /* 0x000fec0003800000 */
[----:B------:R-:W-:Y:S01]  /*03f0*/  IMAD.MOV.U32 R4, RZ, RZ, R6 ;  /* 0x000000ffff047224 */ /* 0x000fe200078e0006 */
[----:B------:R-:W-:-:S07]  /*0400*/  MOV R22, 0x420 ;  /* 0x0000042000167802 */ /* 0x000fce0000000f00 */
[----:B-1-3--:R-:W-:Y:S05]  /*0410*/  CALL.REL.NOINC `($__internal_8_$__cuda_sm3x_div_rn_noftz_f32_slowpath) ;  /* 0x00000000004c7944 */ /* 0x00afea0003c00000 */
.L_x_411:
[----:B------:R-:W-:Y:S05]  /*0420*/  BSYNC.RECONVERGENT B0 ;  /* 0x0000000000007941 */ /* 0x000fea0003800200 */
.L_x_410:
[----:B------:R-:W0:Y:S01]  /*0430*/  F2I.TRUNC.NTZ R3, R3 ;  /* 0x0000000300037305 */ /* 0x000e22000020f100 */
[----:B------:R-:W-:-:S04]  /*0440*/  IMAD.WIDE R4, R21, 0x4, R14 ;  /* 0x0000000415047825 */ /* 0x000fc800078e020e */
[----:B-1----:R-:W-:-:S04]  /*0450*/  IMAD.WIDE R6, R21, 0x4, R12 ;  /* 0x0000000415067825 */ /* 0x002fc800078e020c */
[----:B------:R-:W-:-:S04]  /*0460*/  IMAD.WIDE R22, R21, 0x4, R10 ;  /* 0x0000000415167825 */ /* 0x000fc800078e020a */
[----:B---3--:R-:W-:-:S04]  /*0470*/  IMAD.WIDE R26, R21, 0x10, R16 ;  /* 0x00000010151a7825 */ /* 0x008fc800078e0210 */
[----:B0-----:R-:W-:Y:S02]  /*0480*/  IMAD.U32 R29, R24, 0x100, R3 ;  /* 0x00000100181d7824 */ /* 0x001fe400078e0003 */
[----:B------:R-:W-:-:S03]  /*0490*/  IMAD.WIDE R24, R21, 0x4, R8 ;  /* 0x0000000415187825 */ /* 0x000fc600078e0208 */
[----:B------:R-:W-:Y:S01]  /*04a0*/  STG.E desc[UR6][R4.64], R29 ;  /* 0x0000001d04007986 */ /* 0x000fe2000c101906 */
[----:B------:R-:W-:-:S03]  /*04b0*/  VIADD R2, R2, 0x1 ;  /* 0x0000000102027836 */ /* 0x000fc60000000000 */
[----:B------:R-:W-:Y:S02]  /*04c0*/  STG.E desc[UR6][R6.64], R21 ;  /* 0x0000001506007986 */ /* 0x000fe4000c101906 */
[----:B------:R-:W-:Y:S02]  /*04d0*/  ISETP.GE.AND P0, PT, R2, UR9, PT ;  /* 0x0000000902007c0c */ /* 0x000fe4000bf06270 */
[----:B------:R-:W-:Y:S04]  /*04e0*/  STG.E desc[UR6][R22.64], R21 ;  /* 0x0000001516007986 */ /* 0x000fe8000c101906 */
[----:B------:R0:W-:Y:S04]  /*04f0*/  STG.E desc[UR6][R24.64], R21 ;  /* 0x0000001518007986 */ /* 0x0001e8000c101906 */
[----:B------:R2:W-:Y:S01]  /*0500*/  STG.E.128 desc[UR6][R26.64], RZ ;  /* 0x000000ff1a007986 */ /* 0x0005e2000c101d06 */
[----:B0-----:R-:W-:-:S04]  /*0510*/  IADD3 R21, PT, PT, R21, UR4, RZ ;  /* 0x0000000415157c10 */ /* 0x001fc8000fffe0ff */
[----:B------:R-:W-:-:S13]  /*0520*/  ISETP.LT.AND P1, PT, R21, UR8, PT ;  /* 0x0000000815007c0c */ /* 0x000fda000bf21270 */
[----:B--2---:R-:W-:Y:S05]  /*0530*/  @!P0 BRA P1, `(.L_x_412) ;  /* 0xfffffffc00048947 */ /* 0x004fea000083ffff */
[----:B------:R-:W-:Y:S05]  /*0540*/  EXIT ;  /* 0x000000000000794d */ /* 0x000fea0003800000 */
        .weak           $__internal_8_$__cuda_sm3x_div_rn_noftz_f32_slowpath
        .type           $__internal_8_$__cuda_sm3x_div_rn_noftz_f32_slowpath,@function
        .size           $__internal_8_$__cuda_sm3x_div_rn_noftz_f32_slowpath,(.L_x_433 - $__internal_8_$__cuda_sm3x_div_rn_noftz_f32_slowpath)
$__internal_8_$__cuda_sm3x_div_rn_noftz_f32_slowpath:
[----:B------:R-:W-:Y:S01]  /*0550*/  SHF.R.U32.HI R7, RZ, 0x17, R20 ;  /* 0x00000017ff077819 */ /* 0x000fe20000011614 */
[----:B------:R-:W-:Y:S01]  /*0560*/  BSSY.RECONVERGENT B1, `(.L_x_413) ;  /* 0x0000065000017945 */ /* 0x000fe20003800200 */
[--C-:B------:R-:W-:Y:S01]  /*0570*/  SHF.R.U32.HI R0, RZ, 0x17, R4.reuse ;  /* 0x00000017ff007819 */ /* 0x100fe20000011604 */
[----:B------:R-:W-:Y:S01]  /*0580*/  IMAD.MOV.U32 R25, RZ, RZ, R4 ;  /* 0x000000ffff197224 */ /* 0x000fe200078e0004 */
[----:B------:R-:W-:Y:S02]  /*0590*/  LOP3.LUT R7, R7, 0xff, RZ, 0xc0, !PT ;  /* 0x000000ff07077812 */ /* 0x000fe400078ec0ff */
[----:B------:R-:W-:Y:S02]  /*05a0*/  LOP3.LUT R0, R0, 0xff, RZ, 0xc0, !PT ;  /* 0x000000ff00007812 */ /* 0x000fe400078ec0ff */
[----:B------:R-:W-:Y:S01]  /*05b0*/  MOV R26, 0x40400000 ;  /* 0x40400000001a7802 */ /* 0x000fe20000000f00 */
[----:B------:R-:W-:Y:S02]  /*05c0*/  VIADD R27, R7, 0xffffffff ;  /* 0xffffffff071b7836 */ /* 0x000fe40000000000 */
[----:B------:R-:W-:-:S03]  /*05d0*/  VIADD R28, R0, 0xffffffff ;  /* 0xffffffff001c7836 */ /* 0x000fc60000000000 */
[----:B------:R-:W-:-:S04]  /*05e0*/  ISETP.GT.U32.AND P0, PT, R27, 0xfd, PT ;  /* 0x000000fd1b00780c */ /* 0x000fc80003f04070 */
[----:B------:R-:W-:-:S13]  /*05f0*/  ISETP.GT.U32.OR P0, PT, R28, 0xfd, P0 ;  /* 0x000000fd1c00780c */ /* 0x000fda0000704470 */
[----:B------:R-:W-:Y:S01]  /*0600*/  @!P0 IMAD.MOV.U32 R23, RZ, RZ, RZ ;  /* 0x000000ffff178224 */ /* 0x000fe200078e00ff */
        /* <DEDUP_REMOVED lines=25> */
.L_x_414:
[----:B------:R-:W-:Y:S01]  /*07a0*/  LEA R3, R7, 0xc0800000, 0x17 ;  /* 0xc080000007037811 */ /* 0x000fe200078eb8ff */
[----:B------:R-:W-:Y:S01]  /*07b0*/  VIADD R4, R0, 0xffffff81 ;  /* 0xffffff8100047836 */ /* 0x000fe20000000000 */
[----:B------:R-:W-:Y:S03]  /*07c0*/  BSSY.RECONVERGENT B2, `(.L_x_419) ;  /* 0x0000035000027945 */ /* 0x000fe60003800200 */
[----:B------:R-:W-:Y:S02]  /*07d0*/  IMAD.IADD R27, R26, 0x1, -R3 ;  /* 0x000000011a1b7824 */ /* 0x000fe400078e0a03 */
[----:B------:R-:W-:Y:S02]  /*07e0*/  IMAD R0, R4, -0x800000, R25 ;  /* 0xff80000004007824 */ /* 0x000fe400078e0219 */
[----:B------:R-:W0:Y:S01]  /*07f0*/  MUFU.RCP R26, R27 ;  /* 0x0000001b001a7308 */ /* 0x000e220000001000 */
[----:B------:R-:W-:-:S04]  /*0800*/  FADD.FTZ R3, -R27, -RZ ;  /* 0x800000ff1b037221 */ /* 0x000fc80000010100 */
[----:B0-----:R-:W-:-:S04]  /*0810*/  FFMA R29, R26, R3, 1 ;  /* 0x3f8000001a1d7423 */ /* 0x001fc80000000003 */
[----:B------:R-:W-:-:S04]  /*0820*/  FFMA R26, R26, R29, R26 ;  /* 0x0000001d1a1a7223 */ /* 0x000fc8000000001a */
[----:B------:R-:W-:-:S04]  /*0830*/  FFMA R25, R0, R26, RZ ;  /* 0x0000001a00197223 */ /* 0x000fc800000000ff */
[----:B------:R-:W-:-:S04]  /*0840*/  FFMA R28, R3, R25, R0 ;  /* 0x00000019031c7223 */ /* 0x000fc80000000000 */
[----:B------:R-:W-:Y:S01]  /*0850*/  FFMA R25, R26, R28, R25 ;  /* 0x0000001c1a197223 */ /* 0x000fe20000000019 */
[----:B------:R-:W-:-:S03]  /*0860*/  IADD3 R28, PT, PT, R4, 0x7f, -R7 ;  /* 0x0000007f041c7810 */ /* 0x000fc60007ffe807 */
[----:B------:R-:W-:Y:S01]  /*0870*/  FFMA R0, R3, R25, R0 ;  /* 0x0000001903007223 */ /* 0x000fe20000000000 */
[----:B------:R-:W-:-:S03]  /*0880*/  IADD3 R28, PT, PT, R28, R23, RZ ;  /* 0x000000171c1c7210 */ /* 0x000fc60007ffe0ff */
        /* <DEDUP_REMOVED lines=36> */
.L_x_421:
[----:B------:R-:W-:-:S04]  /*0ad0*/  LOP3.LUT R3, R3, 0x80000000, RZ, 0xc0, !PT ;  /* 0x8000000003037812 */ /* 0x000fc800078ec0ff */
[----:B------:R-:W-:Y:S01]  /*0ae0*/  LOP3.LUT R3, R3, 0x7f800000, RZ, 0xfc, !PT ;  /* 0x7f80000003037812 */ /* 0x000fe200078efcff */
[----:B------:R-:W-:Y:S06]  /*0af0*/  BRA `(.L_x_422) ;  /* 0x0000000000047947 */ /* 0x000fec0003800000 */
.L_x_420:
[----:B------:R-:W-:-:S07]  /*0b00*/  LEA R3, R28, R3, 0x17 ;  /* 0x000000031c037211 */ /* 0x000fce00078eb8ff */
.L_x_422:
[----:B------:R-:W-:Y:S05]  /*0b10*/  BSYNC.RECONVERGENT B2 ;  /* 0x0000000000027941 */ /* 0x000fea0003800200 */
.L_x_419:
[----:B------:R-:W-:Y:S05]  /*0b20*/  BRA `(.L_x_423) ;  /* 0x0000000000207947 */ /* 0x000fea0003800000 */
.L_x_418:
[----:B------:R-:W-:-:S04]  /*0b30*/  LOP3.LUT R3, R26, 0x80000000, R25, 0x48, !PT ;  /* 0x800000001a037812 */ /* 0x000fc800078e4819 */
[----:B------:R-:W-:Y:S01]  /*0b40*/  LOP3.LUT R3, R3, 0x7f800000, RZ, 0xfc, !PT ;  /* 0x7f80000003037812 */ /* 0x000fe200078efcff */
[----:B------:R-:W-:Y:S06]  /*0b50*/  BRA `(.L_x_423) ;  /* 0x0000000000147947 */ /* 0x000fec0003800000 */
.L_x_417:
[----:B------:R-:W-:Y:S01]  /*0b60*/  LOP3.LUT R3, R26, 0x80000000, R25, 0x48, !PT ;  /* 0x800000001a037812 */ /* 0x000fe200078e4819 */
[----:B------:R-:W-:Y:S06]  /*0b70*/  BRA `(.L_x_423) ;  /* 0x00000000000c7947 */ /* 0x000fec0003800000 */
.L_x_416:
[----:B------:R-:W0:Y:S01]  /*0b80*/  MUFU.RSQ R3, -QNAN ;  /* 0xffc0000000037908 */ /* 0x000e220000001400 */
[----:B------:R-:W-:Y:S05]  /*0b90*/  BRA `(.L_x_423) ;  /* 0x0000000000047947 */ /* 0x000fea0003800000 */
.L_x_415:
[----:B------:R-:W-:-:S07]  /*0ba0*/  FADD.FTZ R3, R4, R3 ;  /* 0x0000000304037221 */ /* 0x000fce0000010000 */
.L_x_423:
[----:B------:R-:W-:Y:S05]  /*0bb0*/  BSYNC.RECONVERGENT B1 ;  /* 0x0000000000017941 */ /* 0x000fea0003800200 */
.L_x_413:
[----:B------:R-:W-:-:S04]  /*0bc0*/  IMAD.MOV.U32 R23, RZ, RZ, 0x0 ;  /* 0x00000000ff177424 */ /* 0x000fc800078e00ff */
[----:B0-----:R-:W-:Y:S05]  /*0bd0*/  RET.REL.NODEC R22 `(_Z16InitialiseDeviceP6float4S0_PjS1_S1_S1_ii) ;  /* 0xfffffff416087950 */ /* 0x001fea0003c3ffff */
.L_x_424:
        /* <DEDUP_REMOVED lines=10> */
.L_x_433:


//--------------------- .nv.global.init           --------------------------
	.section	.nv.global.init,"aw",@progbits
.nv.global.init:
	.type		$str$2,@object
	.size		$str$2,(.L_45 - $str$2)
$str$2:
        /*0000*/ 	.byte	0x25, 0x64, 0x2c, 0x25, 0x64, 0x20, 0x73, 0x65, 0x70, 0x61, 0x72, 0x61, 0x74, 0x65, 0x64, 0x20
        /*0010*/ 	.byte	0x62, 0x79, 0x20, 0x25, 0x66, 0x20, 0x28, 0x78, 0x31, 0x2c, 0x79, 0x31, 0x2c, 0x7a, 0x31, 0x3d
        /*0020*/ 	.byte	0x25, 0x66, 0x2c, 0x25, 0x66, 0x2c, 0x25, 0x66, 0x20, 0x78, 0x32, 0x2c, 0x79, 0x32, 0x2c, 0x7a
        /*0030*/ 	.byte	0x32, 0x3d, 0x25, 0x66, 0x2c, 0x25, 0x66, 0x2c, 0x25, 0x66, 0x20, 0x66, 0x6f, 0x72, 0x63, 0x65
        /*0040*/ 	.byte	0x3d, 0x25, 0x66, 0x2c, 0x25, 0x66, 0x2c, 0x25, 0x66, 0x29, 0x0a, 0x00
.L_45:


//--------------------- .nv.shared._ZN3cub18CUB_300001_SM_10006detail10radix_sort29DeviceRadixSortOnesweepKernelINS1_5radix10policy_hubIjjyE10Policy1000ELNS0_9SortOrderE0EjjyiiNS1_21identity_decomposer_tEEEvPT5_SB_PT3_PKSC_PT1_PKSG_PT2_PKSK_T4_iiT6_ --------------------------
	.section	.nv.shared._ZN3cub18CUB_300001_SM_10006detail10radix_sort29DeviceRadixSortOnesweepKernelINS1_5radix10policy_hubIjjyE10Policy1000ELNS0_9SortOrderE0EjjyiiNS1_21identity_decomposer_tEEEvPT5_SB_PT3_PKSC_PT1_PKSG_PT2_PKSK_T4_iiT6_,"aw",@nobits
	.sectionflags	@""
	.align	16
.nv.shared._ZN3cub18CUB_300001_SM_10006detail10radix_sort29DeviceRadixSortOnesweepKernelINS1_5radix10policy_hubIjjyE10Policy1000ELNS0_9SortOrderE0EjjyiiNS1_21identity_decomposer_tEEEvPT5_SB_PT3_PKSC_PT1_PKSG_PT2_PKSK_T4_iiT6_:
	.zero		29184


//--------------------- .nv.shared.reserved.0     --------------------------
	.section	.nv.shared.reserved.0,"aw",@nobits
	.weak		__nv_reservedSMEM_offset_0_alias
	.size		__nv_reservedSMEM_offset_0_alias, 0, 64
	.other		__nv_reservedSMEM_offset_0_alias,@"STO_CUDA_RESERVED_SHARED STV_DEFAULT"
__nv_reservedSMEM_offset_0_alias:
	.zero		0
	.zero		64


//--------------------- .nv.global                --------------------------
	.section	.nv.global,"aw",@nobits
.nv.global:
	.type		_ZN34_INTERNAL_1f6379ab_4_k_cu_3937fdce6thrust24THRUST_300001_SM_1000_NS12placeholders2_8E,@object
	.size		_ZN34_INTERNAL_1f6379ab_4_k_cu_3937fdce6thrust24THRUST_300001_SM_1000_NS12placeholders2_8E,(_ZN34_INTERNAL_1f6379ab_4_k_cu_3937fdce4cuda3std3__436_GLOBAL__N__1f6379ab_4_k_cu_3937fdce6ignoreE - _ZN34_INTERNAL_1f6379ab_4_k_cu_3937fdce6thrust24THRUST_300001_SM_1000_NS12placeholders2_8E)
_ZN34_INTERNAL_1f6379ab_4_k_cu_3937fdce6thrust24THRUST_300001_SM_1000_NS12placeholders2_8E:
	.zero		1
	.type		_ZN34_INTERNAL_1f6379ab_4_k_cu_3937fdce4cuda3std3__436_GLOBAL__N__1f6379ab_4_k_cu_3937fdce6ignoreE,@object
	.size		_ZN34_INTERNAL_1f6379ab_4_k_cu_3937fdce4cuda3std3__436_GLOBAL__N__1f6379ab_4_k_cu_3937fdce6ignoreE,(_ZN34_INTERNAL_1f6379ab_4_k_cu_3937fdce4cuda3std6ranges3__45__cpo4dataE - _ZN34_INTERNAL_1f6379ab_4_k_cu_3937fdce4cuda3std3__436_GLOBAL__N__1f6379ab_4_k_cu_3937fdce6ignoreE)
_ZN34_INTERNAL_1f6379ab_4_k_cu_3937fdce4cuda3std3__436_GLOBAL__N__1f6379ab_4_k_cu_3937fdce6ignoreE:
	.zero		1
	.type		_ZN34_INTERNAL_1f6379ab_4_k_cu_3937fdce4cuda3std6ranges3__45__cpo4dataE,@object
	.size		_ZN34_INTERNAL_1f6379ab_4_k_cu_3937fdce4cuda3std6ranges3__45__cpo4dataE,(_ZN34_INTERNAL_1f6379ab_4_k_cu_3937fdce6thrust24THRUST_300001_SM_1000_NS6system3cpp3parE - _ZN34_INTERNAL_1f6379ab_4_k_cu_3937fdce4cuda3std6ranges3__45__cpo4dataE)
_ZN34_INTERNAL_1f6379ab_4_k_cu_3937fdce4cuda3std6ranges3__45__cpo4dataE:
	.zero		1
	.type		_ZN34_INTERNAL_1f6379ab_4_k_cu_3937fdce6thrust24THRUST_300001_SM_1000_NS6system3cpp3parE,@object
	.size		_ZN34_INTERNAL_1f6379ab_4_k_cu_3937fdce6thrust24THRUST_300001_SM_1000_NS6system3cpp3parE,(_ZN34_INTERNAL_1f6379ab_4_k_cu_3937fdce4cuda3std3__45__cpo5beginE - _ZN34_INTERNAL_1f6379ab_4_k_cu_3937fdce6thrust24THRUST_300001_SM_1000_NS6system3cpp3parE)
_ZN34_INTERNAL_1f6379ab_4_k_cu_3937fdce6thrust24THRUST_300001_SM_1000_NS6system3cpp3parE:
	.zero		1
	.type		_ZN34_INTERNAL_1f6379ab_4_k_cu_3937fdce4cuda3std3__45__cpo5beginE,@object
	.size		_ZN34_INTERNAL_1f6379ab_4_k_cu_3937fdce4cuda3std3__45__cpo5beginE,(_ZN34_INTERNAL_1f6379ab_4_k_cu_3937fdce4cuda3std6ranges3__45__cpo5beginE - _ZN34_INTERNAL_1f6379ab_4_k_cu_3937fdce4cuda3std3__45__cpo5beginE)
_ZN34_INTERNAL_1f6379ab_4_k_cu_3937fdce4cuda3std3__45__cpo5beginE:
	.zero		1
	.type		_ZN34_INTERNAL_1f6379ab_4_k_cu_3937fdce4cuda3std6ranges3__45__cpo5beginE,@object
	.size		_ZN34_INTERNAL_1f6379ab_4_k_cu_3937fdce4cuda3std6ranges3__45__cpo5beginE,(_ZN34_INTERNAL_1f6379ab_4_k_cu_3937fdce6thrust24THRUST_300001_SM_1000_NS6deviceE - _ZN34_INTERNAL_1f6379ab_4_k_cu_3937fdce4cuda3std6ranges3__45__cpo5beginE)
_ZN34_INTERNAL_1f6379ab_4_k_cu_3937fdce4cuda3std6ranges3__45__cpo5beginE:
	.zero		1
	.type		_ZN34_INTERNAL_1f6379ab_4_k_cu_3937fdce6thrust24THRUST_300001_SM_1000_NS6deviceE,@object
	.size		_ZN34_INTERNAL_1f6379ab_4_k_cu_3937fdce6thrust24THRUST_300001_SM_1000_NS6deviceE,(_ZN34_INTERNAL_1f6379ab_4_k_cu_3937fdce4cuda3std3__47nulloptE - _ZN34_INTERNAL_1f6379ab_4_k_cu_3937fdce6thrust24THRUST_300001_SM_1000_NS6deviceE)
_ZN34_INTERNAL_1f6379ab_4_k_cu_3937fdce6thrust24THRUST_300001_SM_1000_NS6deviceE:
	.zero		1
	.type		_ZN34_INTERNAL_1f6379ab_4_k_cu_3937fdce4cuda3std3__47nulloptE,@object
	.size		_ZN34_INTERNAL_1f6379ab_4_k_cu_3937fdce4cuda3std3__47nulloptE,(_ZN34_INTERNAL_1f6379ab_4_k_cu_3937fdce4cuda3std6ranges3__45__cpo8distanceE - _ZN34_INTERNAL_1f6379ab_4_k_cu_3937fdce4cuda3std3__47nulloptE)
_ZN34_INTERNAL_1f6379ab_4_k_cu_3937fdce4cuda3std3__47nulloptE:
	.zero		1
	.type		_ZN34_INTERNAL_1f6379ab_4_k_cu_3937fdce4cuda3std6ranges3__45__cpo8distanceE,@object
	.size		_ZN34_INTERNAL_1f6379ab_4_k_cu_3937fdce4cuda3std6ranges3__45__cpo8distanceE,(_ZN34_INTERNAL_1f6379ab_4_k_cu_3937fdce6thrust24THRUST_300001_SM_1000_NS12placeholders2_4E - _ZN34_INTERNAL_1f6379ab_4_k_cu_3937fdce4cuda3std6ranges3__45__cpo8distanceE)
_ZN34_INTERNAL_1f6379ab_4_k_cu_3937fdce4cuda3std6ranges3__45__cpo8distanceE:
	.zero		1
	.type		_ZN34_INTERNAL_1f6379ab_4_k_cu_3937fdce6thrust24THRUST_300001_SM_1000_NS12placeholders2_4E,@object
	.size		_ZN34_INTERNAL_1f6379ab_4_k_cu_3937fdce6thrust24THRUST_300001_SM_1000_NS12placeholders2_4E,(_ZN34_INTERNAL_1f6379ab_4_k_cu_3937fdce4cuda3std3__45__cpo6rbeginE - _ZN34_INTERNAL_1f6379ab_4_k_cu_3937fdce6thrust24THRUST_300001_SM_1000_NS12placeholders2_4E)
_ZN34_INTERNAL_1f6379ab_4_k_cu_3937fdce6thrust24THRUST_300001_SM_1000_NS12placeholders2_4E:
	.zero		1
	.type		_ZN34_INTERNAL_1f6379ab_4_k_cu_3937fdce4cuda3std3__45__cpo6rbeginE,@object
	.size		_ZN34_INTERNAL_1f6379ab_4_k_cu_3937fdce4cuda3std3__45__cpo6rbeginE,(_ZN34_INTERNAL_1f6379ab_4_k_cu_3937fdce4cuda3std6ranges3__45__cpo7advanceE - _ZN34_INTERNAL_1f6379ab_4_k_cu_3937fdce4cuda3std3__45__cpo6rbeginE)
_ZN34_INTERNAL_1f6379ab_4_k_cu_3937fdce4cuda3std3__45__cpo6rbeginE:
	.zero		1
	.type		_ZN34_INTERNAL_1f6379ab_4_k_cu_3937fdce4cuda3std6ranges3__45__cpo7advanceE,@object
	.size		_ZN34_INTERNAL_1f6379ab_4_k_cu_3937fdce4cuda3std6ranges3__45__cpo7advanceE,(_ZN34_INTERNAL_1f6379ab_4_k_cu_3937fdce6thrust24THRUST_300001_SM_1000_NS12placeholders3_10E - _ZN34_INTERNAL_1f6379ab_4_k_cu_3937fdce4cuda3std6ranges3__45__cpo7advanceE)
_ZN34_INTERNAL_1f6379ab_4_k_cu_3937fdce4cuda3std6ranges3__45__cpo7advanceE:
	.zero		1
	.type		_ZN34_INTERNAL_1f6379ab_4_k_cu_3937fdce6thrust24THRUST_300001_SM_1000_NS12placeholders3_10E,@object
	.size		_ZN34_INTERNAL_1f6379ab_4_k_cu_3937fdce6thrust24THRUST_300001_SM_1000_NS12placeholders3_10E,(_ZN34_INTERNAL_1f6379ab_4_k_cu_3937fdce4cuda3std3__48in_placeE - _ZN34_INTERNAL_1f6379ab_4_k_cu_3937fdce6thrust24THRUST_300001_SM_1000_NS12placeholders3_10E)
_ZN34_INTERNAL_1f6379ab_4_k_cu_3937fdce6thrust24THRUST_300001_SM_1000_NS12placeholders3_10E:
	.zero		1
	.type		_ZN34_INTERNAL_1f6379ab_4_k_cu_3937fdce4cuda3std3__48in_placeE,@object
	.size		_ZN34_INTERNAL_1f6379ab_4_k_cu_3937fdce4cuda3std3__48in_placeE,(_ZN34_INTERNAL_1f6379ab_4_k_cu_3937fdce4cuda3std6ranges3__45__cpo4sizeE - _ZN34_INTERNAL_1f6379ab_4_k_cu_3937fdce4cuda3std3__48in_placeE)
_ZN34_INTERNAL_1f6379ab_4_k_cu_3937fdce4cuda3std3__48in_placeE:
	.zero		1
	.type		_ZN34_INTERNAL_1f6379ab_4_k_cu_3937fdce4cuda3std6ranges3__45__cpo4sizeE,@object
	.size		_ZN34_INTERNAL_1f6379ab_4_k_cu_3937fdce4cuda3std6ranges3__45__cpo4sizeE,(_ZN34_INTERNAL_1f6379ab_4_k_cu_3937fdce6thrust24THRUST_300001_SM_1000_NS12placeholders2_2E - _ZN34_INTERNAL_1f6379ab_4_k_cu_3937fdce4cuda3std6ranges3__45__cpo4sizeE)
_ZN34_INTERNAL_1f6379ab_4_k_cu_3937fdce4cuda3std6ranges3__45__cpo4sizeE:
	.zero		1
	.type		_ZN34_INTERNAL_1f6379ab_4_k_cu_3937fdce6thrust24THRUST_300001_SM_1000_NS12placeholders2_2E,@object
	.size		_ZN34_INTERNAL_1f6379ab_4_k_cu_3937fdce6thrust24THRUST_300001_SM_1000_NS12placeholders2_2E,(_ZN34_INTERNAL_1f6379ab_4_k_cu_3937fdce4cuda3std3__45__cpo6cbeginE - _ZN34_INTERNAL_1f6379ab_4_k_cu_3937fdce6thrust24THRUST_300001_SM_1000_NS12placeholders2_2E)
_ZN34_INTERNAL_1f6379ab_4_k_cu_3937fdce6thrust24THRUST_300001_SM_1000_NS12placeholders2_2E:
	.zero		1
	.type		_ZN34_INTERNAL_1f6379ab_4_k_cu_3937fdce4cuda3std3__45__cpo6cbeginE,@object
	.size		_ZN34_INTERNAL_1f6379ab_4_k_cu_3937fdce4cuda3std3__45__cpo6cbeginE,(_ZN34_INTERNAL_1f6379ab_4_k_cu_3937fdce4cuda3std6ranges3__45__cpo6cbeginE - _ZN34_INTERNAL_1f6379ab_4_k_cu_3937fdce4cuda3std3__45__cpo6cbeginE)
_ZN34_INTERNAL_1f6379ab_4_k_cu_3937fdce4cuda3std3__45__cpo6cbeginE:
	.zero		1
	.type		_ZN34_INTERNAL_1f6379ab_4_k_cu_3937fdce4cuda3std6ranges3__45__cpo6cbeginE,@object
	.size		_ZN34_INTERNAL_1f6379ab_4_k_cu_3937fdce4cuda3std6ranges3__45__cpo6cbeginE,(_ZN34_INTERNAL_1f6379ab_4_k_cu_3937fdce6thrust24THRUST_300001_SM_1000_NS12placeholders2_6E - _ZN34_INTERNAL_1f6379ab_4_k_cu_3937fdce4cuda3std6ranges3__45__cpo6cbeginE)
_ZN34_INTERNAL_1f6379ab_4_k_cu_3937fdce4cuda3std6ranges3__45__cpo6cbeginE:
	.zero		1
	.type		_ZN34_INTERNAL_1f6379ab_4_k_cu_3937fdce6thrust24THRUST_300001_SM_1000_NS12placeholders2_6E,@object
	.size		_ZN34_INTERNAL_1f6379ab_4_k_cu_3937fdce6thrust24THRUST_300001_SM_1000_NS12placeholders2_6E,(_ZN34_INTERNAL_1f6379ab_4_k_cu_3937fdce4cuda3std3__45__cpo7crbeginE - _ZN34_INTERNAL_1f6379ab_4_k_cu_3937fdce6thrust24THRUST_300001_SM_1000_NS12placeholders2_6E)
_ZN34_INTERNAL_1f6379ab_4_k_cu_3937fdce6thrust24THRUST_300001_SM_1000_NS12placeholders2_6E:
	.zero		1
	.type		_ZN34_INTERNAL_1f6379ab_4_k_cu_3937fdce4cuda3std3__45__cpo7crbeginE,@object
	.size		_ZN34_INTERNAL_1f6379ab_4_k_cu_3937fdce4cuda3std3__45__cpo7crbeginE,(_ZN34_INTERNAL_1f6379ab_4_k_cu_3937fdce4cuda3std6ranges3__45__cpo4nextE - _ZN34_INTERNAL_1f6379ab_4_k_cu_3937fdce4cuda3std3__45__cpo7crbeginE)
_ZN34_INTERNAL_1f6379ab_4_k_cu_3937fdce4cuda3std3__45__cpo7crbeginE:
	.zero		1
	.type		_ZN34_INTERNAL_1f6379ab_4_k_cu_3937fdce4cuda3std6ranges3__45__cpo4nextE,@object
	.size		_ZN34_INTERNAL_1f6379ab_4_k_cu_3937fdce4cuda3std6ranges3__45__cpo4nextE,(_ZN34_INTERNAL_1f6379ab_4_k_cu_3937fdce4cuda3std6ranges3__45__cpo4swapE - _ZN34_INTERNAL_1f6379ab_4_k_cu_3937fdce4cuda3std6ranges3__45__cpo4nextE)
_ZN34_INTERNAL_1f6379ab_4_k_cu_3937fdce4cuda3std6ranges3__45__cpo4nextE:
	.zero		1
	.type		_ZN34_INTERNAL_1f6379ab_4_k_cu_3937fdce4cuda3std6ranges3__45__cpo4swapE,@object
	.size		_ZN34_INTERNAL_1f6379ab_4_k_cu_3937fdce4cuda3std6ranges3__45__cpo4swapE,(_ZN34_INTERNAL_1f6379ab_4_k_cu_3937fdce6thrust24THRUST_300001_SM_1000_NS8cuda_cub10par_nosyncE - _ZN34_INTERNAL_1f6379ab_4_k_cu_3937fdce4cuda3std6ranges3__45__cpo4swapE)
_ZN34_INTERNAL_1f6379ab_4_k_cu_3937fdce4cuda3std6ranges3__45__cpo4swapE:
	.zero		1
	.type		_ZN34_INTERNAL_1f6379ab_4_k_cu_3937fdce6thrust24THRUST_300001_SM_1000_NS8cuda_cub10par_nosyncE,@object
	.size		_ZN34_INTERNAL_1f6379ab_4_k_cu_3937fdce6thrust24THRUST_300001_SM_1000_NS8cuda_cub10par_nosyncE,(_ZN34_INTERNAL_1f6379ab_4_k_cu_3937fdce6thrust24THRUST_300001_SM_1000_NS3seqE - _ZN34_INTERNAL_1f6379ab_4_k_cu_3937fdce6thrust24THRUST_300001_SM_1000_NS8cuda_cub10par_nosyncE)
_ZN34_INTERNAL_1f6379ab_4_k_cu_3937fdce6thrust24THRUST_300001_SM_1000_NS8cuda_cub10par_nosyncE:
	.zero		1
	.type		_ZN34_INTERNAL_1f6379ab_4_k_cu_3937fdce6thrust24THRUST_300001_SM_1000_NS3seqE,@object
	.size		_ZN34_INTERNAL_1f6379ab_4_k_cu_3937fdce6thrust24THRUST_300001_SM_1000_NS3seqE,(_ZN34_INTERNAL_1f6379ab_4_k_cu_3937fdce4cuda3std3__420unreachable_sentinelE - _ZN34_INTERNAL_1f6379ab_4_k_cu_3937fdce6thrust24THRUST_300001_SM_1000_NS3seqE)
_ZN34_INTERNAL_1f6379ab_4_k_cu_3937fdce6thrust24THRUST_300001_SM_1000_NS3seqE:
	.zero		1
	.type		_ZN34_INTERNAL_1f6379ab_4_k_cu_3937fdce4cuda3std3__420unreachable_sentinelE,@object
	.size		_ZN34_INTERNAL_1f6379ab_4_k_cu_3937fdce4cuda3std3__420unreachable_sentinelE,(_ZN34_INTERNAL_1f6379ab_4_k_cu_3937fdce4cuda3std6ranges3__45__cpo5ssizeE - _ZN34_INTERNAL_1f6379ab_4_k_cu_3937fdce4cuda3std3__420unreachable_sentinelE)
_ZN34_INTERNAL_1f6379ab_4_k_cu_3937fdce4cuda3std3__420unreachable_sentinelE:
	.zero		1
	.type		_ZN34_INTERNAL_1f6379ab_4_k_cu_3937fdce4cuda3std6ranges3__45__cpo5ssizeE,@object
	.size		_ZN34_INTERNAL_1f6379ab_4_k_cu_3937fdce4cuda3std6ranges3__45__cpo5ssizeE,(_ZN34_INTERNAL_1f6379ab_4_k_cu_3937fdce6thrust24THRUST_300001_SM_1000_NS12placeholders2_3E - _ZN34_INTERNAL_1f6379ab_4_k_cu_3937fdce4cuda3std6ranges3__45__cpo5ssizeE)
_ZN34_INTERNAL_1f6379ab_4_k_cu_3937fdce4cuda3std6ranges3__45__cpo5ssizeE:
	.zero		1
	.type		_ZN34_INTERNAL_1f6379ab_4_k_cu_3937fdce6thrust24THRUST_300001_SM_1000_NS12placeholders2_3E,@object
	.size		_ZN34_INTERNAL_1f6379ab_4_k_cu_3937fdce6thrust24THRUST_300001_SM_1000_NS12placeholders2_3E,(_ZN34_INTERNAL_1f6379ab_4_k_cu_3937fdce4cuda3std3__45__cpo4cendE - _ZN34_INTERNAL_1f6379ab_4_k_cu_3937fdce6thrust24THRUST_300001_SM_1000_NS12placeholders2_3E)
_ZN34_INTERNAL_1f6379ab_4_k_cu_3937fdce6thrust24THRUST_300001_SM_1000_NS12placeholders2_3E:
	.zero		1
	.type		_ZN34_INTERNAL_1f6379ab_4_k_cu_3937fdce4cuda3std3__45__cpo4cendE,@object
	.size		_ZN34_INTERNAL_1f6379ab_4_k_cu_3937fdce4cuda3std3__45__cpo4cendE,(_ZN34_INTERNAL_1f6379ab_4_k_cu_3937fdce4cuda3std6ranges3__45__cpo4cendE - _ZN34_INTERNAL_1f6379ab_4_k_cu_3937fdce4cuda3std3__45__cpo4cendE)
_ZN34_INTERNAL_1f6379ab_4_k_cu_3937fdce4cuda3std3__45__cpo4cendE:
	.zero		1
	.type		_ZN34_INTERNAL_1f6379ab_4_k_cu_3937fdce4cuda3std6ranges3__45__cpo4cendE,@object
	.size		_ZN34_INTERNAL_1f6379ab_4_k_cu_3937fdce4cuda3std6ranges3__45__cpo4cendE,(_ZN34_INTERNAL_1f6379ab_4_k_cu_3937fdce6thrust24THRUST_300001_SM_1000_NS12placeholders2_7E - _ZN34_INTERNAL_1f6379ab_4_k_cu_3937fdce4cuda3std6ranges3__45__cpo4cendE)
_ZN34_INTERNAL_1f6379ab_4_k_cu_3937fdce4cuda3std6ranges3__45__cpo4cendE:
	.zero		1
	.type		_ZN34_INTERNAL_1f6379ab_4_k_cu_3937fdce6thrust24THRUST_300001_SM_1000_NS12placeholders2_7E,@object
	.size		_ZN34_INTERNAL_1f6379ab_4_k_cu_3937fdce6thrust24THRUST_300001_SM_1000_NS12placeholders2_7E,(_ZN34_INTERNAL_1f6379ab_4_k_cu_3937fdce4cuda3std3__45__cpo5crendE - _ZN34_INTERNAL_1f6379ab_4_k_cu_3937fdce6thrust24THRUST_300001_SM_1000_NS12placeholders2_7E)
_ZN34_INTERNAL_1f6379ab_4_k_cu_3937fdce6thrust24THRUST_300001_SM_1000_NS12placeholders2_7E:
	.zero		1
	.type		_ZN34_INTERNAL_1f6379ab_4_k_cu_3937fdce4cuda3std3__45__cpo5crendE,@object
	.size		_ZN34_INTERNAL_1f6379ab_4_k_cu_3937fdce4cuda3std3__45__cpo5crendE,(_ZN34_INTERNAL_1f6379ab_4_k_cu_3937fdce4cuda3std6ranges3__45__cpo4prevE - _ZN34_INTERNAL_1f6379ab_4_k_cu_3937fdce4cuda3std3__45__cpo5crendE)
_ZN34_INTERNAL_1f6379ab_4_k_cu_3937fdce4cuda3std3__45__cpo5crendE:
	.zero		1
	.type		_ZN34_INTERNAL_1f6379ab_4_k_cu_3937fdce4cuda3std6ranges3__45__cpo4prevE,@object
	.size		_ZN34_INTERNAL_1f6379ab_4_k_cu_3937fdce4cuda3std6ranges3__45__cpo4prevE,(_ZN34_INTERNAL_1f6379ab_4_k_cu_3937fdce4cuda3std6ranges3__45__cpo9iter_moveE - _ZN34_INTERNAL_1f6379ab_4_k_cu_3937fdce4cuda3std6ranges3__45__cpo4prevE)
_ZN34_INTERNAL_1f6379ab_4_k_cu_3937fdce4cuda3std6ranges3__45__cpo4prevE:
	.zero		1
	.type		_ZN34_INTERNAL_1f6379ab_4_k_cu_3937fdce4cuda3std6ranges3__45__cpo9iter_moveE,@object
	.size		_ZN34_INTERNAL_1f6379ab_4_k_cu_3937fdce4cuda3std6ranges3__45__cpo9iter_moveE,(_ZN34_INTERNAL_1f6379ab_4_k_cu_3937fdce6thrust24THRUST_300001_SM_1000_NS6system6detail10sequential3seqE - _ZN34_INTERNAL_1f6379ab_4_k_cu_3937fdce4cuda3std6ranges3__45__cpo9iter_moveE)
_ZN34_INTERNAL_1f6379ab_4_k_cu_3937fdce4cuda3std6ranges3__45__cpo9iter_moveE:
	.zero		1
	.type		_ZN34_INTERNAL_1f6379ab_4_k_cu_3937fdce6thrust24THRUST_300001_SM_1000_NS6system6detail10sequential3seqE,@object
	.size		_ZN34_INTERNAL_1f6379ab_4_k_cu_3937fdce6thrust24THRUST_300001_SM_1000_NS6system6detail10sequential3seqE,(_ZN34_INTERNAL_1f6379ab_4_k_cu_3937fdce6thrust24THRUST_300001_SM_1000_NS12placeholders2_9E - _ZN34_INTERNAL_1f6379ab_4_k_cu_3937fdce6thrust24THRUST_300001_SM_1000_NS6system6detail10sequential3seqE)
_ZN34_INTERNAL_1f6379ab_4_k_cu_3937fdce6thrust24THRUST_300001_SM_1000_NS6system6detail10sequential3seqE:
	.zero		1
	.type		_ZN34_INTERNAL_1f6379ab_4_k_cu_3937fdce6thrust24THRUST_300001_SM_1000_NS12placeholders2_9E,@object
	.size		_ZN34_INTERNAL_1f6379ab_4_k_cu_3937fdce6thrust24THRUST_300001_SM_1000_NS12placeholders2_9E,(_ZN34_INTERNAL_1f6379ab_4_k_cu_3937fdce4cuda3std3__419piecewise_constructE - _ZN34_INTERNAL_1f6379ab_4_k_cu_3937fdce6thrust24THRUST_300001_SM_1000_NS12placeholders2_9E)
_ZN34_INTERNAL_1f6379ab_4_k_cu_3937fdce6thrust24THRUST_300001_SM_1000_NS12placeholders2_9E:
	.zero		1
	.type		_ZN34_INTERNAL_1f6379ab_4_k_cu_3937fdce4cuda3std3__419piecewise_constructE,@object
	.size		_ZN34_INTERNAL_1f6379ab_4_k_cu_3937fdce4cuda3std3__419piecewise_constructE,(_ZN34_INTERNAL_1f6379ab_4_k_cu_3937fdce4cuda3std6ranges3__45__cpo5cdataE - _ZN34_INTERNAL_1f6379ab_4_k_cu_3937fdce4cuda3std3__419piecewise_constructE)
_ZN34_INTERNAL_1f6379ab_4_k_cu_3937fdce4cuda3std3__419piecewise_constructE:
	.zero		1
	.type		_ZN34_INTERNAL_1f6379ab_4_k_cu_3937fdce4cuda3std6ranges3__45__cpo5cdataE,@object
	.size		_ZN34_INTERNAL_1f6379ab_4_k_cu_3937fdce4cuda3std6ranges3__45__cpo5cdataE,(_ZN34_INTERNAL_1f6379ab_4_k_cu_3937fdce6thrust24THRUST_300001_SM_1000_NS12placeholders2_1E - _ZN34_INTERNAL_1f6379ab_4_k_cu_3937fdce4cuda3std6ranges3__45__cpo5cdataE)
_ZN34_INTERNAL_1f6379ab_4_k_cu_3937fdce4cuda3std6ranges3__45__cpo5cdataE:
	.zero		1
	.type		_ZN34_INTERNAL_1f6379ab_4_k_cu_3937fdce6thrust24THRUST_300001_SM_1000_NS12placeholders2_1E,@object
	.size		_ZN34_INTERNAL_1f6379ab_4_k_cu_3937fdce6thrust24THRUST_300001_SM_1000_NS12placeholders2_1E,(_ZN34_INTERNAL_1f6379ab_4_k_cu_3937fdce4cuda3std3__45__cpo3endE - _ZN34_INTERNAL_1f6379ab_4_k_cu_3937fdce6thrust24THRUST_300001_SM_1000_NS12placeholders2_1E)
_ZN34_INTERNAL_1f6379ab_4_k_cu_3937fdce6thrust24THRUST_300001_SM_1000_NS12placeholders2_1E:
	.zero		1
	.type		_ZN34_INTERNAL_1f6379ab_4_k_cu_3937fdce4cuda3std3__45__cpo3endE,@object
	.size		_ZN34_INTERNAL_1f6379ab_4_k_cu_3937fdce4cuda3std3__45__cpo3endE,(_ZN34_INTERNAL_1f6379ab_4_k_cu_3937fdce4cuda3std6ranges3__45__cpo3endE - _ZN34_INTERNAL_1f6379ab_4_k_cu_3937fdce4cuda3std3__45__cpo3endE)
_ZN34_INTERNAL_1f6379ab_4_k_cu_3937fdce4cuda3std3__45__cpo3endE:
	.zero		1
	.type		_ZN34_INTERNAL_1f6379ab_4_k_cu_3937fdce4cuda3std6ranges3__45__cpo3endE,@object
	.size		_ZN34_INTERNAL_1f6379ab_4_k_cu_3937fdce4cuda3std6ranges3__45__cpo3endE,(_ZN34_INTERNAL_1f6379ab_4_k_cu_3937fdce6thrust24THRUST_300001_SM_1000_NS12placeholders2_5E - _ZN34_INTERNAL_1f6379ab_4_k_cu_3937fdce4cuda3std6ranges3__45__cpo3endE)
_ZN34_INTERNAL_1f6379ab_4_k_cu_3937fdce4cuda3std6ranges3__45__cpo3endE:
	.zero		1
	.type		_ZN34_INTERNAL_1f6379ab_4_k_cu_3937fdce6thrust24THRUST_300001_SM_1000_NS12placeholders2_5E,@object
	.size		_ZN34_INTERNAL_1f6379ab_4_k_cu_3937fdce6thrust24THRUST_300001_SM_1000_NS12placeholders2_5E,(_ZN34_INTERNAL_1f6379ab_4_k_cu_3937fdce4cuda3std3__45__cpo4rendE - _ZN34_INTERNAL_1f6379ab_4_k_cu_3937fdce6thrust24THRUST_300001_SM_1000_NS12placeholders2_5E)
_ZN34_INTERNAL_1f6379ab_4_k_cu_3937fdce6thrust24THRUST_300001_SM_1000_NS12placeholders2_5E:
	.zero		1
	.type		_ZN34_INTERNAL_1f6379ab_4_k_cu_3937fdce4cuda3std3__45__cpo4rendE,@object
	.size		_ZN34_INTERNAL_1f6379ab_4_k_cu_3937fdce4cuda3std3__45__cpo4rendE,(_ZN34_INTERNAL_1f6379ab_4_k_cu_3937fdce4cuda3std6ranges3__45__cpo9iter_swapE - _ZN34_INTERNAL_1f6379ab_4_k_cu_3937fdce4cuda3std3__45__cpo4rendE)
_ZN34_INTERNAL_1f6379ab_4_k_cu_3937fdce4cuda3std3__45__cpo4rendE:
	.zero		1
	.type		_ZN34_INTERNAL_1f6379ab_4_k_cu_3937fdce4cuda3std6ranges3__45__cpo9iter_swapE,@object
	.size		_ZN34_INTERNAL_1f6379ab_4_k_cu_3937fdce4cuda3std6ranges3__45__cpo9iter_swapE,(_ZN34_INTERNAL_1f6379ab_4_k_cu_3937fdce4cuda3std3__48unexpectE - _ZN34_INTERNAL_1f6379ab_4_k_cu_3937fdce4cuda3std6ranges3__45__cpo9iter_swapE)
_ZN34_INTERNAL_1f6379ab_4_k_cu_3937fdce4cuda3std6ranges3__45__cpo9iter_swapE:
	.zero		1
	.type		_ZN34_INTERNAL_1f6379ab_4_k_cu_3937fdce4cuda3std3__48unexpectE,@object
	.size		_ZN34_INTERNAL_1f6379ab_4_k_cu_3937fdce4cuda3std3__48unexpectE,(_ZN34_INTERNAL_1f6379ab_4_k_cu_3937fdce6thrust24THRUST_300001_SM_1000_NS8cuda_cub3parE - _ZN34_INTERNAL_1f6379ab_4_k_cu_3937fdce4cuda3std3__48unexpectE)
_ZN34_INTERNAL_1f6379ab_4_k_cu_3937fdce4cuda3std3__48unexpectE:
	.zero		1
	.type		_ZN34_INTERNAL_1f6379ab_4_k_cu_3937fdce6thrust24THRUST_300001_SM_1000_NS8cuda_cub3parE,@object
	.size		_ZN34_INTERNAL_1f6379ab_4_k_cu_3937fdce6thrust24THRUST_300001_SM_1000_NS8cuda_cub3parE,(.L_29 - _ZN34_INTERNAL_1f6379ab_4_k_cu_3937fdce6thrust24THRUST_300001_SM_1000_NS8cuda_cub3parE)
_ZN34_INTERNAL_1f6379ab_4_k_cu_3937fdce6thrust24THRUST_300001_SM_1000_NS8cuda_cub3parE:
	.zero		1
.L_29:


//--------------------- .nv.shared._ZN3cub18CUB_300001_SM_10006detail10radix_sort33DeviceRadixSortExclusiveSumKernelINS1_5radix10policy_hubIjjyE10Policy1000EyEEvPT0_ --------------------------
	.section	.nv.shared._ZN3cub18CUB_300001_SM_10006detail10radix_sort33DeviceRadixSortExclusiveSumKernelINS1_5radix10policy_hubIjjyE10Policy1000EyEEvPT0_,"aw",@nobits
	.sectionflags	@""
	.align	16
.nv.shared._ZN3cub18CUB_300001_SM_10006detail10radix_sort33DeviceRadixSortExclusiveSumKernelINS1_5radix10policy_hubIjjyE10Policy1000EyEEvPT0_:
	.zero		3360


//--------------------- .nv.shared._ZN3cub18CUB_300001_SM_10006detail10radix_sort30DeviceRadixSortHistogramKernelINS1_5radix10policy_hubIjjyE10Policy1000ELNS0_9SortOrderE0EjyNS1_21identity_decomposer_tEEEvPT2_PKT1_SA_iiT3_ --------------------------
	.section	.nv.shared._ZN3cub18CUB_300001_SM_10006detail10radix_sort30DeviceRadixSortHistogramKernelINS1_5radix10policy_hubIjjyE10Policy1000ELNS0_9SortOrderE0EjyNS1_21identity_decomposer_tEEEvPT2_PKT1_SA_iiT3_,"aw",@nobits
	.sectionflags	@""
	.align	4
.nv.shared._ZN3cub18CUB_300001_SM_10006detail10radix_sort30DeviceRadixSortHistogramKernelINS1_5radix10policy_hubIjjyE10Policy1000ELNS0_9SortOrderE0EjyNS1_21identity_decomposer_tEEEvPT2_PKT1_SA_iiT3_:
	.zero		5120


//--------------------- .nv.shared._ZN3cub18CUB_300001_SM_10006detail10radix_sort31DeviceRadixSortSingleTileKernelINS1_5radix10policy_hubIjjyE10Policy1000ELNS0_9SortOrderE0EjjyNS1_21identity_decomposer_tEEEvPKT1_PSA_PKT2_PSE_T3_iiT4_ --------------------------
	.section	.nv.shared._ZN3cub18CUB_300001_SM_10006detail10radix_sort31DeviceRadixSortSingleTileKernelINS1_5radix10policy_hubIjjyE10Policy1000ELNS0_9SortOrderE0EjjyNS1_21identity_decomposer_tEEEvPKT1_PSA_PKT2_PSE_T3_iiT4_,"aw",@nobits
	.sectionflags	@""
	.align	16
.nv.shared._ZN3cub18CUB_300001_SM_10006detail10radix_sort31DeviceRadixSortSingleTileKernelINS1_5radix10policy_hubIjjyE10Policy1000ELNS0_9SortOrderE0EjjyNS1_21identity_decomposer_tEEEvPKT1_PSA_PKT2_PSE_T3_iiT4_:
	.zero		34880


//--------------------- .nv.constant0._ZN3cub18CUB_300001_SM_10006detail10radix_sort29DeviceRadixSortOnesweepKernelINS1_5radix10policy_hubIjjyE10Policy1000ELNS0_9SortOrderE0EjjyiiNS1_21identity_decomposer_tEEEvPT5_SB_PT3_PKSC_PT1_PKSG_PT2_PKSK_T4_iiT6_ --------------------------
	.section	.nv.constant0._ZN3cub18CUB_300001_SM_10006detail10radix_sort29DeviceRadixSortOnesweepKernelINS1_5radix10policy_hubIjjyE10Policy1000ELNS0_9SortOrderE0EjjyiiNS1_21identity_decomposer_tEEEvPT5_SB_PT3_PKSC_PT1_PKSG_PT2_PKSK_T4_iiT6_,"a",@progbits
	.sectionflags	@""
	.align	4
.nv.constant0._ZN3cub18CUB_300001_SM_10006detail10radix_sort29DeviceRadixSortOnesweepKernelINS1_5radix10policy_hubIjjyE10Policy1000ELNS0_9SortOrderE0EjjyiiNS1_21identity_decomposer_tEEEvPT5_SB_PT3_PKSC_PT1_PKSG_PT2_PKSK_T4_iiT6_:
	.zero		973


//--------------------- .nv.constant0._ZN3cub18CUB_300001_SM_10006detail10radix_sort33DeviceRadixSortExclusiveSumKernelINS1_5radix10policy_hubIjjyE10Policy1000EyEEvPT0_ --------------------------
	.section	.nv.constant0._ZN3cub18CUB_300001_SM_10006detail10radix_sort33DeviceRadixSortExclusiveSumKernelINS1_5radix10policy_hubIjjyE10Policy1000EyEEvPT0_,"a",@progbits
	.sectionflags	@""
	.align	4
.nv.constant0._ZN3cub18CUB_300001_SM_10006detail10radix_sort33DeviceRadixSortExclusiveSumKernelINS1_5radix10policy_hubIjjyE10Policy1000EyEEvPT0_:
	.zero		904


//--------------------- .nv.constant0._ZN3cub18CUB_300001_SM_10006detail10radix_sort30DeviceRadixSortHistogramKernelINS1_5radix10policy_hubIjjyE10Policy1000ELNS0_9SortOrderE0EjyNS1_21identity_decomposer_tEEEvPT2_PKT1_SA_iiT3_ --------------------------
	.section	.nv.constant0._ZN3cub18CUB_300001_SM_10006detail10radix_sort30DeviceRadixSortHistogramKernelINS1_5radix10policy_hubIjjyE10Policy1000ELNS0_9SortOrderE0EjyNS1_21identity_decomposer_tEEEvPT2_PKT1_SA_iiT3_,"a",@progbits
	.sectionflags	@""
	.align	4
.nv.constant0._ZN3cub18CUB_300001_SM_10006detail10radix_sort30DeviceRadixSortHistogramKernelINS1_5radix10policy_hubIjjyE10Policy1000ELNS0_9SortOrderE0EjyNS1_21identity_decomposer_tEEEvPT2_PKT1_SA_iiT3_:
	.zero		929


//--------------------- .nv.constant0._ZN3cub18CUB_300001_SM_10006detail10radix_sort31DeviceRadixSortSingleTileKernelINS1_5radix10policy_hubIjjyE10Policy1000ELNS0_9SortOrderE0EjjyNS1_21identity_decomposer_tEEEvPKT1_PSA_PKT2_PSE_T3_iiT4_ --------------------------
	.section	.nv.constant0._ZN3cub18CUB_300001_SM_10006detail10radix_sort31DeviceRadixSortSingleTileKernelINS1_5radix10policy_hubIjjyE10Policy1000ELNS0_9SortOrderE0EjjyNS1_21identity_decomposer_tEEEvPKT1_PSA_PKT2_PSE_T3_iiT4_,"a",@progbits
	.sectionflags	@""
	.align	4
.nv.constant0._ZN3cub18CUB_300001_SM_10006detail10radix_sort31DeviceRadixSortSingleTileKernelINS1_5radix10policy_hubIjjyE10Policy1000ELNS0_9SortOrderE0EjjyNS1_21identity_decomposer_tEEEvPKT1_PSA_PKT2_PSE_T3_iiT4_:
	.zero		945


//--------------------- .nv.constant0._ZN3cub18CUB_300001_SM_10006detail11EmptyKernelIvEEvv --------------------------
	.section	.nv.constant0._ZN3cub18CUB_300001_SM_10006detail11EmptyKernelIvEEvv,"a",@progbits
	.sectionflags	@""
	.align	4
.nv.constant0._ZN3cub18CUB_300001_SM_10006detail11EmptyKernelIvEEvv:
	.zero		896


//--------------------- .nv.constant0._Z13ConnectForcesP6float4S0_S0_PjPiP5uint2PfiiS1_i --------------------------
	.section	.nv.constant0._Z13ConnectForcesP6float4S0_S0_PjPiP5uint2PfiiS1_i,"a",@progbits
	.sectionflags	@""
	.align	4
.nv.constant0._Z13ConnectForcesP6float4S0_S0_PjPiP5uint2PfiiS1_i:
	.zero		972


//--------------------- .nv.constant0._Z14ParticleForcesP6float4S0_S0_PjPiiiS1_ --------------------------
	.section	.nv.constant0._Z14ParticleForcesP6float4S0_S0_PjPiiiS1_,"a",@progbits
	.sectionflags	@""
	.align	4
.nv.constant0._Z14ParticleForcesP6float4S0_S0_PjPiiiS1_:
	.zero		952


//--------------------- .nv.constant0._Z20InitialiseNeighboursP6float4PjPiS2_P5uint2PfS1_ii --------------------------
	.section	.nv.constant0._Z20InitialiseNeighboursP6float4PjPiS2_P5uint2PfS1_ii,"a",@progbits
	.sectionflags	@""
	.align	4
.nv.constant0._Z20InitialiseNeighboursP6float4PjPiS2_P5uint2PfS1_ii:
	.zero		960


//--------------------- .nv.constant0._Z15CountNeighboursP6float4PjPiS2_S1_ii --------------------------
	.section	.nv.constant0._Z15CountNeighboursP6float4PjPiS2_S1_ii,"a",@progbits
	.sectionflags	@""
	.align	4
.nv.constant0._Z15CountNeighboursP6float4PjPiS2_S1_ii:
	.zero		944


//--------------------- .nv.constant0._Z12ParticleMoveP6float4S0_S0_PjS1_ii --------------------------
	.section	.nv.constant0._Z12ParticleMoveP6float4S0_S0_PjS1_ii,"a",@progbits
	.sectionflags	@""
	.align	4
.nv.constant0._Z12ParticleMoveP6float4S0_S0_PjS1_ii:
	.zero		944


//--------------------- .nv.constant0._Z16UpdateTrackIndexPjS_S_S_ii --------------------------
	.section	.nv.constant0._Z16UpdateTrackIndexPjS_S_S_ii,"a",@progbits
	.sectionflags	@""
	.align	4
.nv.constant0._Z16UpdateTrackIndexPjS_S_S_ii:
	.zero		936


//--------------------- .nv.constant0._Z9ArrayCopyP6float4S0_S0_S0_PjPiS1_ii --------------------------
	.section	.nv.constant0._Z9ArrayCopyP6float4S0_S0_S0_PjPiS1_ii,"a",@progbits
	.sectionflags	@""
	.align	4
.nv.constant0._Z9ArrayCopyP6float4S0_S0_S0_PjPiS1_ii:
	.zero		960


//--------------------- .nv.constant0._Z13InitCellStartPii --------------------------
	.section	.nv.constant0._Z13InitCellStartPii,"a",@progbits
	.sectionflags	@""
	.align	4
.nv.constant0._Z13InitCellStartPii:
	.zero		908


//--------------------- .nv.constant0._Z16InitialiseDeviceP6float4S0_PjS1_S1_S1_ii --------------------------
	.section	.nv.constant0._Z16InitialiseDeviceP6float4S0_PjS1_S1_S1_ii,"a",@progbits
	.sectionflags	@""
	.align	4
.nv.constant0._Z16InitialiseDeviceP6float4S0_PjS1_S1_S1_ii:
	.zero		952


//--------------------- SYMBOLS --------------------------

	.type		.nv.reservedSmem.offset0,@object
	.size		.nv.reservedSmem.offset0,0x4
	.type		.nv.reservedSmem.cap,@object
	.size		.nv.reservedSmem.cap,0x4
	.type		vprintf,@function
